def attn_fwd(
    Q,
    K,
    V,
    Out,
    Lse,
    sm_scale,
    stride_qz,
    stride_qh,
    stride_qm,
    stride_qk,
    stride_kz,
    stride_kh,
    stride_kn,
    stride_kk,
    stride_vz,
    stride_vh,
    stride_vn,
    stride_vk,
    stride_oz,
    stride_oh,
    stride_om,
    stride_ok,
    seqlen_q,
    seqlen_k,
    BLOCK_M: tl.constexpr,
    BLOCK_N: tl.constexpr,
    HEAD_DIM: tl.constexpr,
    CAUSAL: tl.constexpr,
):
    start_m = tl.program_id(0)
    off_hz = tl.program_id(1)
    q_off = off_hz * stride_qh
    k_off = off_hz * stride_kh
    v_off = off_hz * stride_vh
    offs_m = start_m * BLOCK_M + tl.arange(0, BLOCK_M)
    offs_d = tl.arange(0, HEAD_DIM)
    offs_n = tl.arange(0, BLOCK_N)
    q_ptrs = Q + q_off + offs_m[:, None] * stride_qm + offs_d[None, :] * stride_qk
    k_ptrs = K + k_off + offs_d[:, None] * stride_kk + offs_n[None, :] * stride_kn
    v_ptrs = V + v_off + offs_n[:, None] * stride_vn + offs_d[None, :] * stride_vk
    m_i = tl.full([BLOCK_M], float("-inf"), dtype=tl.float32)
    l_i = tl.zeros([BLOCK_M], dtype=tl.float32) + 1.0
    acc = tl.zeros([BLOCK_M, HEAD_DIM], dtype=tl.float32)
    q = tl.load(q_ptrs)
    acc, l_i, m_i = _attn_fwd_inner(
        acc,
        l_i,
        m_i,
        q,
        k_ptrs,
        v_ptrs,
        sm_scale,
        stride_kn,
        stride_vn,
        start_m,
        seqlen_k,
        BLOCK_M,
        BLOCK_N,
        HEAD_DIM,
        CAUSAL,
    )
    acc = acc / l_i[:, None]
    lse = m_i + tl.math.log2(l_i) / 1.4426950408889634
    o_ptrs = (
        Out
        + off_hz * stride_oh
        + offs_m[:, None] * stride_om
        + offs_d[None, :] * stride_ok
    )
    tl.store(o_ptrs, acc.to(Out.dtype.element_ty))
    tl.store(Lse + off_hz * seqlen_q + offs_m, lse)

# config = {"BLOCK_M": 128, "BLOCK_N": 16, "HEAD_DIM": 256, "arch": "sm_80", "causal": true, "dtype": "fp16", "num_stages": 2, "num_warps": 8}
# arch = sm_80


// ===== COMPILED SASS (sm_80) =====

	.target	sm_80

	.elftype	@"ET_EXEC"


//--------------------- .note.nv.tkinfo           --------------------------
	.section	.note.nv.tkinfo,"",@"SHT_NOTE"
	.sectionflags	@"SHF_NOTE_NV_TKINFO"
	.tkinfo
        /*0018*/ 	.word	0x00000002
        /*0030*/ 	.string	""
        /*0030*/ 	.string	"ptxas"
        /*0030*/ 	.string	"Cuda compilation tools, release 13.0, V13.0.88"
        /*0030*/ 	.string	"Build cuda_13.0.r13.0/compiler.36424714_0"
        /*0030*/ 	.string	"-v  -suppress-debug-info  -lineinfo  -arch sm_80 "



//--------------------- .note.nv.cuinfo           --------------------------
	.section	.note.nv.cuinfo,"",@"SHT_NOTE"
	.sectionflags	@"SHF_NOTE_NV_CUINFO"
        /*0018*/ 	.short	0x0002
        /*001a*/ 	.short	0x0050
        /*001c*/ 	.short	0x0082
	.zero		2


//--------------------- .nv.info                  --------------------------
	.section	.nv.info,"",@"SHT_CUDA_INFO"
	.align	4


	//----- nvinfo : EIATTR_REGCOUNT
	.align		4
        /*0000*/ 	.byte	0x04, 0x2f
        /*0002*/ 	.short	(.L_2 - .L_1)
	.align		4
.L_1:
        /*0004*/ 	.word	index@(attn_fwd)
        /*0008*/ 	.word	0x000000ff


	//----- nvinfo : EIATTR_FRAME_SIZE
	.align		4
.L_2:
        /*000c*/ 	.byte	0x04, 0x11
        /*000e*/ 	.short	(.L_4 - .L_3)
	.align		4
.L_3:
        /*0010*/ 	.word	index@(attn_fwd)
        /*0014*/ 	.word	0x000000f0


	//----- nvinfo : EIATTR_MIN_STACK_SIZE
	.align		4
.L_4:
        /*0018*/ 	.byte	0x04, 0x12
        /*001a*/ 	.short	(.L_6 - .L_5)
	.align		4
.L_5:
        /*001c*/ 	.word	index@(attn_fwd)
        /*0020*/ 	.word	0x000000f0
.L_6:


//--------------------- .nv.info.attn_fwd         --------------------------
	.section	.nv.info.attn_fwd,"",@"SHT_CUDA_INFO"
	.sectionflags	@""
	.align	4


	//----- nvinfo : EIATTR_CUDA_API_VERSION
	.align		4
        /*0000*/ 	.byte	0x04, 0x37
        /*0002*/ 	.short	(.L_8 - .L_7)
.L_7:
        /*0004*/ 	.word	0x00000082


	//----- nvinfo : EIATTR_SW2861232_WAR
	.align		4
.L_8:
        /*0008*/ 	.byte	0x01, 0x35
	.zero		2


	//----- nvinfo : EIATTR_PARAM_CBANK
	.align		4
        /*000c*/ 	.byte	0x04, 0x0a
        /*000e*/ 	.short	(.L_10 - .L_9)
	.align		4
.L_9:
        /*0010*/ 	.word	index@(.nv.constant0.attn_fwd)
        /*0014*/ 	.short	0x0160
        /*0016*/ 	.short	0x0088


	//----- nvinfo : EIATTR_CBANK_PARAM_SIZE
	.align		4
.L_10:
        /*0018*/ 	.byte	0x03, 0x19
        /*001a*/ 	.short	0x0088


	//----- nvinfo : EIATTR_KPARAM_INFO
	.align		4
        /*001c*/ 	.byte	0x04, 0x17
        /*001e*/ 	.short	(.L_12 - .L_11)
.L_11:
        /*0020*/ 	.word	0x00000000
        /*0024*/ 	.short	0x0019
        /*0026*/ 	.short	0x0080
        /*0028*/ 	.byte	0x00, 0xf4, 0x21, 0x00


	//----- nvinfo : EIATTR_KPARAM_INFO
	.align		4
.L_12:
        /*002c*/ 	.byte	0x04, 0x17
        /*002e*/ 	.short	(.L_14 - .L_13)
.L_13:
        /*0030*/ 	.word	0x00000000
        /*0034*/ 	.short	0x0018
        /*0036*/ 	.short	0x0078
        /*0038*/ 	.byte	0x00, 0xf4, 0x21, 0x00


	//----- nvinfo : EIATTR_KPARAM_INFO
	.align		4
.L_14:
        /*003c*/ 	.byte	0x04, 0x17
        /*003e*/ 	.short	(.L_16 - .L_15)
.L_15:
        /*0040*/ 	.word	0x00000000
        /*0044*/ 	.short	0x0017
        /*0046*/ 	.short	0x0070
        /*0048*/ 	.byte	0x00, 0xf0, 0x11, 0x00


	//----- nvinfo : EIATTR_KPARAM_INFO
	.align		4
.L_16:
        /*004c*/ 	.byte	0x04, 0x17
        /*004e*/ 	.short	(.L_18 - .L_17)
.L_17:
        /*0050*/ 	.word	0x00000000
        /*0054*/ 	.short	0x0016
        /*0056*/ 	.short	0x006c
        /*0058*/ 	.byte	0x00, 0xf0, 0x11, 0x00


	//----- nvinfo : EIATTR_KPARAM_INFO
	.align		4
.L_18:
        /*005c*/ 	.byte	0x04, 0x17
        /*005e*/ 	.short	(.L_20 - .L_19)
.L_19:
        /*0060*/ 	.word	0x00000000
        /*0064*/ 	.short	0x0015
        /*0066*/ 	.short	0x0068
        /*0068*/ 	.byte	0x00, 0xf0, 0x11, 0x00


	//----- nvinfo : EIATTR_KPARAM_INFO
	.align		4
.L_20:
        /*006c*/ 	.byte	0x04, 0x17
        /*006e*/ 	.short	(.L_22 - .L_21)
.L_21:
        /*0070*/ 	.word	0x00000000
        /*0074*/ 	.short	0x0014
        /*0076*/ 	.short	0x0064
        /*0078*/ 	.byte	0x00, 0xf0, 0x11, 0x00


	//----- nvinfo : EIATTR_KPARAM_INFO
	.align		4
.L_22:
        /*007c*/ 	.byte	0x04, 0x17
        /*007e*/ 	.short	(.L_24 - .L_23)
.L_23:
        /*0080*/ 	.word	0x00000000
        /*0084*/ 	.short	0x0013
        /*0086*/ 	.short	0x0060
        /*0088*/ 	.byte	0x00, 0xf0, 0x11, 0x00


	//----- nvinfo : EIATTR_KPARAM_INFO
	.align		4
.L_24:
        /*008c*/ 	.byte	0x04, 0x17
        /*008e*/ 	.short	(.L_26 - .L_25)
.L_25:
        /*0090*/ 	.word	0x00000000
        /*0094*/ 	.short	0x0012
        /*0096*/ 	.short	0x005c
        /*0098*/ 	.byte	0x00, 0xf0, 0x11, 0x00


	//----- nvinfo : EIATTR_KPARAM_INFO
	.align		4
.L_26:
        /*009c*/ 	.byte	0x04, 0x17
        /*009e*/ 	.short	(.L_28 - .L_27)
.L_27:
        /*00a0*/ 	.word	0x00000000
        /*00a4*/ 	.short	0x0011
        /*00a6*/ 	.short	0x0058
        /*00a8*/ 	.byte	0x00, 0xf0, 0x11, 0x00


	//----- nvinfo : EIATTR_KPARAM_INFO
	.align		4
.L_28:
        /*00ac*/ 	.byte	0x04, 0x17
        /*00ae*/ 	.short	(.L_30 - .L_29)
.L_29:
        /*00b0*/ 	.word	0x00000000
        /*00b4*/ 	.short	0x0010
        /*00b6*/ 	.short	0x0054
        /*00b8*/ 	.byte	0x00, 0xf0, 0x11, 0x00


	//----- nvinfo : EIATTR_KPARAM_INFO
	.align		4
.L_30:
        /*00bc*/ 	.byte	0x04, 0x17
        /*00be*/ 	.short	(.L_32 - .L_31)
.L_31:
        /*00c0*/ 	.word	0x00000000
        /*00c4*/ 	.short	0x000f
        /*00c6*/ 	.short	0x0050
        /*00c8*/ 	.byte	0x00, 0xf0, 0x11, 0x00


	//----- nvinfo : EIATTR_KPARAM_INFO
	.align		4
.L_32:
        /*00cc*/ 	.byte	0x04, 0x17
        /*00ce*/ 	.short	(.L_34 - .L_33)
.L_33:
        /*00d0*/ 	.word	0x00000000
        /*00d4*/ 	.short	0x000e
        /*00d6*/ 	.short	0x004c
        /*00d8*/ 	.byte	0x00, 0xf0, 0x11, 0x00


	//----- nvinfo : EIATTR_KPARAM_INFO
	.align		4
.L_34:
        /*00dc*/ 	.byte	0x04, 0x17
        /*00de*/ 	.short	(.L_36 - .L_35)
.L_35:
        /*00e0*/ 	.word	0x00000000
        /*00e4*/ 	.short	0x000d
        /*00e6*/ 	.short	0x0048
        /*00e8*/ 	.byte	0x00, 0xf0, 0x11, 0x00


	//----- nvinfo : EIATTR_KPARAM_INFO
	.align		4
.L_36:
        /*00ec*/ 	.byte	0x04, 0x17
        /*00ee*/ 	.short	(.L_38 - .L_37)
.L_37:
        /*00f0*/ 	.word	0x00000000
        /*00f4*/ 	.short	0x000c
        /*00f6*/ 	.short	0x0044
        /*00f8*/ 	.byte	0x00, 0xf0, 0x11, 0x00


	//----- nvinfo : EIATTR_KPARAM_INFO
	.align		4
.L_38:
        /*00fc*/ 	.byte	0x04, 0x17
        /*00fe*/ 	.short	(.L_40 - .L_39)
.L_39:
        /*0100*/ 	.word	0x00000000
        /*0104*/ 	.short	0x000b
        /*0106*/ 	.short	0x0040
        /*0108*/ 	.byte	0x00, 0xf0, 0x11, 0x00


	//----- nvinfo : EIATTR_KPARAM_INFO
	.align		4
.L_40:
        /*010c*/ 	.byte	0x04, 0x17
        /*010e*/ 	.short	(.L_42 - .L_41)
.L_41:
        /*0110*/ 	.word	0x00000000
        /*0114*/ 	.short	0x000a
        /*0116*/ 	.short	0x003c
        /*0118*/ 	.byte	0x00, 0xf0, 0x11, 0x00


	//----- nvinfo : EIATTR_KPARAM_INFO
	.align		4
.L_42:
        /*011c*/ 	.byte	0x04, 0x17
        /*011e*/ 	.short	(.L_44 - .L_43)
.L_43:
        /*0120*/ 	.word	0x00000000
        /*0124*/ 	.short	0x0009
        /*0126*/ 	.short	0x0038
        /*0128*/ 	.byte	0x00, 0xf0, 0x11, 0x00


	//----- nvinfo : EIATTR_KPARAM_INFO
	.align		4
.L_44:
        /*012c*/ 	.byte	0x04, 0x17
        /*012e*/ 	.short	(.L_46 - .L_45)
.L_45:
        /*0130*/ 	.word	0x00000000
        /*0134*/ 	.short	0x0008
        /*0136*/ 	.short	0x0034
        /*0138*/ 	.byte	0x00, 0xf0, 0x11, 0x00


	//----- nvinfo : EIATTR_KPARAM_INFO
	.align		4
.L_46:
        /*013c*/ 	.byte	0x04, 0x17
        /*013e*/ 	.short	(.L_48 - .L_47)
.L_47:
        /*0140*/ 	.word	0x00000000
        /*0144*/ 	.short	0x0007
        /*0146*/ 	.short	0x0030
        /*0148*/ 	.byte	0x00, 0xf0, 0x11, 0x00


	//----- nvinfo : EIATTR_KPARAM_INFO
	.align		4
.L_48:
        /*014c*/ 	.byte	0x04, 0x17
        /*014e*/ 	.short	(.L_50 - .L_49)
.L_49:
        /*0150*/ 	.word	0x00000000
        /*0154*/ 	.short	0x0006
        /*0156*/ 	.short	0x002c
        /*0158*/ 	.byte	0x00, 0xf0, 0x11, 0x00


	//----- nvinfo : EIATTR_KPARAM_INFO
	.align		4
.L_50:
        /*015c*/ 	.byte	0x04, 0x17
        /*015e*/ 	.short	(.L_52 - .L_51)
.L_51:
        /*0160*/ 	.word	0x00000000
        /*0164*/ 	.short	0x0005
        /*0166*/ 	.short	0x0028
        /*0168*/ 	.byte	0x00, 0xf0, 0x11, 0x00


	//----- nvinfo : EIATTR_KPARAM_INFO
	.align		4
.L_52:
        /*016c*/ 	.byte	0x04, 0x17
        /*016e*/ 	.short	(.L_54 - .L_53)
.L_53:
        /*0170*/ 	.word	0x00000000
        /*0174*/ 	.short	0x0004
        /*0176*/ 	.short	0x0020
        /*0178*/ 	.byte	0x00, 0xf4, 0x21, 0x00


	//----- nvinfo : EIATTR_KPARAM_INFO
	.align		4
.L_54:
        /*017c*/ 	.byte	0x04, 0x17
        /*017e*/ 	.short	(.L_56 - .L_55)
.L_55:
        /*0180*/ 	.word	0x00000000
        /*0184*/ 	.short	0x0003
        /*0186*/ 	.short	0x0018
        /*0188*/ 	.byte	0x00, 0xf4, 0x21, 0x00


	//----- nvinfo : EIATTR_KPARAM_INFO
	.align		4
.L_56:
        /*018c*/ 	.byte	0x04, 0x17
        /*018e*/ 	.short	(.L_58 - .L_57)
.L_57:
        /*0190*/ 	.word	0x00000000
        /*0194*/ 	.short	0x0002
        /*0196*/ 	.short	0x0010
        /*0198*/ 	.byte	0x00, 0xf4, 0x21, 0x00


	//----- nvinfo : EIATTR_KPARAM_INFO
	.align		4
.L_58:
        /*019c*/ 	.byte	0x04, 0x17
        /*019e*/ 	.short	(.L_60 - .L_59)
.L_59:
        /*01a0*/ 	.word	0x00000000
        /*01a4*/ 	.short	0x0001
        /*01a6*/ 	.short	0x0008
        /*01a8*/ 	.byte	0x00, 0xf4, 0x21, 0x00


	//----- nvinfo : EIATTR_KPARAM_INFO
	.align		4
.L_60:
        /*01ac*/ 	.byte	0x04, 0x17
        /*01ae*/ 	.short	(.L_62 - .L_61)
.L_61:
        /*01b0*/ 	.word	0x00000000
        /*01b4*/ 	.short	0x0000
        /*01b6*/ 	.short	0x0000
        /*01b8*/ 	.byte	0x00, 0xf4, 0x21, 0x00


	//----- nvinfo : EIATTR_MAXREG_COUNT
	.align		4
.L_62:
        /*01bc*/ 	.byte	0x03, 0x1b
        /*01be*/ 	.short	0x00ff


	//----- nvinfo : EIATTR_NUM_BARRIERS
	.align		4
        /*01c0*/ 	.byte	0x02, 0x4c
        /*01c2*/ 	.byte	0x01
	.zero		1


	//----- nvinfo : EIATTR_ANNOTATIONS
	.align		4
        /*01c4*/ 	.byte	0x04, 0x55
        /*01c6*/ 	.short	(.L_64 - .L_63)


	//   ....[0]....
.L_63:
        /*01c8*/ 	.word	0x00000001
        /*01cc*/ 	.byte	0x00, 0x36, 0x00, 0x00, 0x01, 0x00, 0x00, 0x00, 0x40, 0x36, 0x00, 0x00, 0x01, 0x00, 0x00, 0x00
        /* <DEDUP_REMOVED lines=29> */
        /*03ac*/ 	.byte	0x40, 0xfb, 0x00, 0x00, 0x01, 0x00, 0x00, 0x00, 0x70, 0xfb, 0x00, 0x00


	//----- nvinfo : EIATTR_MERCURY_ISA_VERSION
	.align		4
.L_64:
        /*03b8*/ 	.byte	0x03, 0x5f
        /*03ba*/ 	.short	0x0000


	//----- nvinfo : EIATTR_COOP_GROUP_MASK_REGIDS
	.align		4
        /*03bc*/ 	.byte	0x04, 0x29
        /*03be*/ 	.short	(.L_66 - .L_65)


	//   ....[0]....
.L_65:
        /*03c0*/ 	.word	0xffffffff


	//   ....[1]....
        /*03c4*/ 	.word	0xffffffff


	//   ....[2]....
        /*03c8*/ 	.word	0xffffffff


	//   ....[3]....
        /*03cc*/ 	.word	0xffffffff


	//   ....[4]....
        /*03d0*/ 	.word	0xffffffff


	//   ....[5]....
        /*03d4*/ 	.word	0xffffffff


	//   ....[6]....
        /*03d8*/ 	.word	0xffffffff


	//   ....[7]....
        /*03dc*/ 	.word	0xffffffff


	//   ....[8]....
        /*03e0*/ 	.word	0xffffffff


	//   ....[9]....
        /*03e4*/ 	.word	0xffffffff


	//   ....[10]....
        /*03e8*/ 	.word	0xffffffff


	//   ....[11]....
        /*03ec*/ 	.word	0xffffffff


	//   ....[12]....
        /*03f0*/ 	.word	0xffffffff


	//   ....[13]....
        /*03f4*/ 	.word	0xffffffff


	//   ....[14]....
        /*03f8*/ 	.word	0xffffffff


	//   ....[15]....
        /*03fc*/ 	.word	0xffffffff


	//   ....[16]....
        /*0400*/ 	.word	0xffffffff


	//   ....[17]....
        /*0404*/ 	.word	0xffffffff


	//   ....[18]....
        /*0408*/ 	.word	0xffffffff


	//   ....[19]....
        /*040c*/ 	.word	0xffffffff


	//   ....[20]....
        /*0410*/ 	.word	0xffffffff


	//   ....[21]....
        /*0414*/ 	.word	0xffffffff


	//   ....[22]....
        /*0418*/ 	.word	0xffffffff


	//   ....[23]....
        /*041c*/ 	.word	0xffffffff


	//   ....[24]....
        /*0420*/ 	.word	0xffffffff


	//   ....[25]....
        /*0424*/ 	.word	0xffffffff


	//   ....[26]....
        /*0428*/ 	.word	0xffffffff


	//   ....[27]....
        /*042c*/ 	.word	0xffffffff


	//   ....[28]....
        /*0430*/ 	.word	0xffffffff


	//   ....[29]....
        /*0434*/ 	.word	0xffffffff


	//   ....[30]....
        /*0438*/ 	.word	0xffffffff


	//   ....[31]....
        /*043c*/ 	.word	0xffffffff


	//   ....[32]....
        /*0440*/ 	.word	0xffffffff


	//   ....[33]....
        /*0444*/ 	.word	0xffffffff


	//   ....[34]....
        /*0448*/ 	.word	0xffffffff


	//   ....[35]....
        /*044c*/ 	.word	0xffffffff


	//   ....[36]....
        /*0450*/ 	.word	0xffffffff


	//   ....[37]....
        /*0454*/ 	.word	0xffffffff


	//   ....[38]....
        /*0458*/ 	.word	0xffffffff


	//   ....[39]....
        /*045c*/ 	.word	0xffffffff


	//   ....[40]....
        /*0460*/ 	.word	0xffffffff


	//   ....[41]....
        /*0464*/ 	.word	0xffffffff


	//   ....[42]....
        /*0468*/ 	.word	0xffffffff


	//   ....[43]....
        /*046c*/ 	.word	0xffffffff


	//   ....[44]....
        /*0470*/ 	.word	0xffffffff


	//   ....[45]....
        /*0474*/ 	.word	0xffffffff


	//   ....[46]....
        /*0478*/ 	.word	0xffffffff


	//   ....[47]....
        /*047c*/ 	.word	0xffffffff


	//   ....[48]....
        /*0480*/ 	.word	0xffffffff


	//   ....[49]....
        /*0484*/ 	.word	0xffffffff


	//   ....[50]....
        /*0488*/ 	.word	0xffffffff


	//   ....[51]....
        /*048c*/ 	.word	0xffffffff


	//   ....[52]....
        /*0490*/ 	.word	0xffffffff


	//   ....[53]....
        /*0494*/ 	.word	0xffffffff


	//   ....[54]....
        /*0498*/ 	.word	0xffffffff


	//   ....[55]....
        /*049c*/ 	.word	0xffffffff


	//   ....[56]....
        /*04a0*/ 	.word	0xffffffff


	//   ....[57]....
        /*04a4*/ 	.word	0xffffffff


	//   ....[58]....
        /*04a8*/ 	.word	0xffffffff


	//   ....[59]....
        /*04ac*/ 	.word	0xffffffff


	//   ....[60]....
        /*04b0*/ 	.word	0xffffffff


	//   ....[61]....
        /*04b4*/ 	.word	0xffffffff


	//   ....[62]....
        /*04b8*/ 	.word	0xffffffff


	//   ....[63]....
        /*04bc*/ 	.word	0xffffffff


	//   ....[64]....
        /*04c0*/ 	.word	0xffffffff


	//   ....[65]....
        /*04c4*/ 	.word	0xffffffff


	//----- nvinfo : EIATTR_COOP_GROUP_INSTR_OFFSETS
	.align		4
.L_66:
        /*04c8*/ 	.byte	0x04, 0x28
        /*04ca*/ 	.short	(.L_68 - .L_67)


	//   ....[0]....
.L_67:
        /*04cc*/ 	.word	0x00006100


	//   ....[1]....
        /*04d0*/ 	.word	0x000062a0


	//   ....[2]....
        /*04d4*/ 	.word	0x000066e0


	//   ....[3]....
        /*04d8*/ 	.word	0x000068b0


	//   ....[4]....
        /*04dc*/ 	.word	0x000069d0


	//   ....[5]....
        /*04e0*/ 	.word	0x00006a00


	//   ....[6]....
        /*04e4*/ 	.word	0x00006a50


	//   ....[7]....
        /*04e8*/ 	.word	0x00006a80


	//   ....[8]....
        /*04ec*/ 	.word	0x00006a90


	//   ....[9]....
        /*04f0*/ 	.word	0x00006aa0


	//   ....[10]....
        /*04f4*/ 	.word	0x00006ab0


	//   ....[11]....
        /*04f8*/ 	.word	0x00006ad0


	//   ....[12]....
        /*04fc*/ 	.word	0x00006c30


	//   ....[13]....
        /*0500*/ 	.word	0x00006c70


	//   ....[14]....
        /*0504*/ 	.word	0x00006cb0


	//   ....[15]....
        /*0508*/ 	.word	0x00006ce0


	//   ....[16]....
        /*050c*/ 	.word	0x00006cf0


	//   ....[17]....
        /*0510*/ 	.word	0x00006d00


	//   ....[18]....
        /*0514*/ 	.word	0x00006d10


	//   ....[19]....
        /*0518*/ 	.word	0x00006d20


	//   ....[20]....
        /*051c*/ 	.word	0x00006d30


	//   ....[21]....
        /*0520*/ 	.word	0x00006d40


	//   ....[22]....
        /*0524*/ 	.word	0x00006d70


	//   ....[23]....
        /*0528*/ 	.word	0x00006d90


	//   ....[24]....
        /*052c*/ 	.word	0x00006dc0


	//   ....[25]....
        /*0530*/ 	.word	0x00006df0


	//   ....[26]....
        /*0534*/ 	.word	0x00006e10


	//   ....[27]....
        /*0538*/ 	.word	0x00006e40


	//   ....[28]....
        /*053c*/ 	.word	0x00006e50


	//   ....[29]....
        /*0540*/ 	.word	0x00006e60


	//   ....[30]....
        /*0544*/ 	.word	0x00006e70


	//   ....[31]....
        /*0548*/ 	.word	0x00006e80


	//   ....[32]....
        /*054c*/ 	.word	0x00007050


	//   ....[33]....
        /*0550*/ 	.word	0x000072b0


	//   ....[34]....
        /*0554*/ 	.word	0x000072d0


	//   ....[35]....
        /*0558*/ 	.word	0x000073f0


	//   ....[36]....
        /*055c*/ 	.word	0x00007410


	//   ....[37]....
        /*0560*/ 	.word	0x000075a0


	//   ....[38]....
        /*0564*/ 	.word	0x000075c0


	//   ....[39]....
        /*0568*/ 	.word	0x00007760


	//   ....[40]....
        /*056c*/ 	.word	0x00007780


	//   ....[41]....
        /*0570*/ 	.word	0x000077a0


	//   ....[42]....
        /*0574*/ 	.word	0x000077c0


	//   ....[43]....
        /*0578*/ 	.word	0x00007830


	//   ....[44]....
        /*057c*/ 	.word	0x00007850


	//   ....[45]....
        /*0580*/ 	.word	0x000078b0


	//   ....[46]....
        /*0584*/ 	.word	0x00007930


	//   ....[47]....
        /*0588*/ 	.word	0x00007950


	//   ....[48]....
        /*058c*/ 	.word	0x00007a90


	//   ....[49]....
        /*0590*/ 	.word	0x00007b10


	//   ....[50]....
        /*0594*/ 	.word	0x00007b60


	//   ....[51]....
        /*0598*/ 	.word	0x00007bb0


	//   ....[52]....
        /*059c*/ 	.word	0x00007bf0


	//   ....[53]....
        /*05a0*/ 	.word	0x00007c90


	//   ....[54]....
        /*05a4*/ 	.word	0x00007cb0


	//   ....[55]....
        /*05a8*/ 	.word	0x00007e80


	//   ....[56]....
        /*05ac*/ 	.word	0x00007ea0


	//   ....[57]....
        /*05b0*/ 	.word	0x00007eb0


	//   ....[58]....
        /*05b4*/ 	.word	0x00007ee0


	//   ....[59]....
        /*05b8*/ 	.word	0x00007f30


	//   ....[60]....
        /*05bc*/ 	.word	0x00007f40


	//   ....[61]....
        /*05c0*/ 	.word	0x00007f60


	//   ....[62]....
        /*05c4*/ 	.word	0x00007f80


	//   ....[63]....
        /*05c8*/ 	.word	0x00007fa0


	//   ....[64]....
        /*05cc*/ 	.word	0x00007fc0


	//   ....[65]....
        /*05d0*/ 	.word	0x00008090


	//----- nvinfo : EIATTR_EXIT_INSTR_OFFSETS
	.align		4
.L_68:
        /*05d4*/ 	.byte	0x04, 0x1c
        /*05d6*/ 	.short	(.L_70 - .L_69)


	//   ....[0]....
.L_69:
        /*05d8*/ 	.word	0x00010660


	//   ....[1]....
        /*05dc*/ 	.word	0x00010740


	//----- nvinfo : EIATTR_REQNTID
	.align		4
.L_70:
        /*05e0*/ 	.byte	0x04, 0x10
        /*05e2*/ 	.short	(.L_72 - .L_71)
.L_71:
        /*05e4*/ 	.word	0x00000100
        /*05e8*/ 	.word	0x00000001
        /*05ec*/ 	.word	0x00000001
.L_72:


//--------------------- .nv.callgraph             --------------------------
	.section	.nv.callgraph,"",@"SHT_CUDA_CALLGRAPH"
	.align	4
	.sectionentsize	8
	.align		4
        /*0000*/ 	.word	0x00000000
	.align		4
        /*0004*/ 	.word	0xffffffff
	.align		4
        /*0008*/ 	.word	0x00000000
	.align		4
        /*000c*/ 	.word	0xfffffffe
	.align		4
        /*0010*/ 	.word	0x00000000
	.align		4
        /*0014*/ 	.word	0xfffffffd
	.align		4
        /*0018*/ 	.word	0x00000000
	.align		4
        /*001c*/ 	.word	0xfffffffc


//--------------------- .nv.rel.action            --------------------------
	.section	.nv.rel.action,"",@"SHT_CUDA_RELOCINFO"
	.align	8
	.sectionentsize	8
        /*0000*/ 	.byte	0x73, 0x00, 0x00, 0x00, 0x00, 0x00, 0x00, 0x00, 0x00, 0x00, 0x00, 0x11, 0x25, 0x00, 0x05, 0x36


//--------------------- .nv.constant4             --------------------------
	.section	.nv.constant4,"a",@progbits
	.align	8
	.align		8
.nv.constant4:
        /*0000*/ 	.dword	_$_str


//--------------------- .nv.constant0.attn_fwd    --------------------------
	.section	.nv.constant0.attn_fwd,"a",@progbits
	.sectionflags	@""
	.align	4
.nv.constant0.attn_fwd:
	.zero		488


//--------------------- .text.attn_fwd            --------------------------
	.section	.text.attn_fwd,"ax",@progbits
	.sectioninfo	@"SHI_REGISTERS=255"
	.align	128
        .global         attn_fwd
        .type           attn_fwd,@function
        .size           attn_fwd,(.L_x_3 - attn_fwd)
        .other          attn_fwd,@"STO_CUDA_ENTRY STV_DEFAULT"
attn_fwd:
.text.attn_fwd:
[----:B------:R-:W-:Y:S02]  /*0000*/  IMAD.MOV.U32 R1, RZ, RZ, c[0x0][0x28] ;  /* 0x00000a00ff017624 */ /* 0x000fe400078e00ff */
[----:B------:R-:W0:Y:S01]  /*0010*/  S2R R40, SR_CTAID.X ;  /* 0x0000000000287919 */ /* 0x000e220000002500 */
[----:B------:R-:W-:Y:S01]  /*0020*/  MOV R11, c[0x0][0x198] ;  /* 0x00006600000b7a02 */ /* 0x000fe20000000f00 */
[----:B------:R-:W-:Y:S01]  /*0030*/  ULDC.64 UR6, c[0x0][0x118] ;  /* 0x0000460000067ab9 */ /* 0x000fe20000000a00 */
[----:B------:R-:W-:Y:S01]  /*0040*/  IADD3 R1, R1, -0xf0, RZ ;  /* 0xffffff1001017810 */ /* 0x000fe20007ffe0ff */
[----:B------:R-:W1:Y:S04]  /*0050*/  S2R R150, SR_TID.X ;  /* 0x0000000000967919 */ /* 0x000e680000002100 */
[----:B------:R-:W2:Y:S01]  /*0060*/  S2R R148, SR_CTAID.Y ;  /* 0x0000000000947919 */ /* 0x000ea20000002600 */
[----:B0-----:R-:W-:Y:S01]  /*0070*/  IMAD.SHL.U32 R40, R40, 0x80, RZ ;  /* 0x0000008028287824 */ /* 0x001fe200078e00ff */
[----:B-1----:R-:W-:-:S04]  /*0080*/  SHF.R.U32.HI R2, RZ, 0x7, R150 ;  /* 0x00000007ff027819 */ /* 0x002fc80000011696 */
[----:B------:R-:W-:Y:S01]  /*0090*/  LOP3.LUT R3, R40, 0x7f, R150, 0xf8, !PT ;  /* 0x0000007f28037812 */ /* 0x000fe200078ef896 */
[----:B--2---:R-:W-:Y:S01]  /*00a0*/  IMAD R0, R148, c[0x0][0x190], RZ ;  /* 0x0000640094007a24 */ /* 0x004fe200078e02ff */
[----:B------:R-:W-:-:S03]  /*00b0*/  SGXT.U32 R4, R2, 0x1 ;  /* 0x000000010204781a */ /* 0x000fc60000000000 */
[----:B------:R-:W-:Y:S02]  /*00c0*/  IMAD R3, R3, c[0x0][0x194], RZ ;  /* 0x0000650003037a24 */ /* 0x000fe400078e02ff */
[----:B------:R-:W-:Y:S02]  /*00d0*/  IMAD.SHL.U32 R2, R0, 0x2, RZ ;  /* 0x0000000200027824 */ /* 0x000fe400078e00ff */
[----:B------:R-:W-:Y:S02]  /*00e0*/  IMAD.SHL.U32 R5, R3, 0x2, RZ ;  /* 0x0000000203057824 */ /* 0x000fe400078e00ff */
[----:B------:R-:W-:Y:S02]  /*00f0*/  IMAD R7, R4, c[0x0][0x198], RZ ;  /* 0x0000660004077a24 */ /* 0x000fe400078e02ff */
[----:B------:R-:W-:Y:S01]  /*0100*/  IMAD.HI R0, R0, 0x2, RZ ;  /* 0x0000000200007827 */ /* 0x000fe200078e02ff */
[----:B------:R-:W-:Y:S02]  /*0110*/  IADD3 R2, P0, P1, R5, c[0x0][0x160], R2 ;  /* 0x0000580005027a10 */ /* 0x000fe4000791e002 */
[----:B------:R-:W-:Y:S01]  /*0120*/  LEA R5, R11, R7, 0x1 ;  /* 0x000000070b057211 */ /* 0x000fe200078e08ff */
[----:B------:R-:W-:-:S04]  /*0130*/  IMAD.HI R3, R3, 0x2, RZ ;  /* 0x0000000203037827 */ /* 0x000fc800078e02ff */
[----:B------:R-:W-:Y:S01]  /*0140*/  IMAD R13, R11, 0x2, R5 ;  /* 0x000000020b0d7824 */ /* 0x000fe200078e0205 */
[----:B------:R-:W-:Y:S02]  /*0150*/  IADD3.X R0, R3, c[0x0][0x164], R0, P0, P1 ;  /* 0x0000590003007a10 */ /* 0x000fe400007e2400 */
[-C--:B------:R-:W-:Y:S01]  /*0160*/  LEA R6, P0, R7, R2.reuse, 0x1 ;  /* 0x0000000207067211 */ /* 0x080fe200078008ff */
[----:B------:R-:W-:Y:S01]  /*0170*/  IMAD R15, R11, 0x2, R13 ;  /* 0x000000020b0f7824 */ /* 0x000fe200078e020d */
[----:B------:R-:W-:Y:S02]  /*0180*/  LEA R8, P1, R5, R2, 0x1 ;  /* 0x0000000205087211 */ /* 0x000fe400078208ff */
[----:B------:R-:W-:Y:S02]  /*0190*/  LEA.HI.X.SX32 R7, R7, R0, 0x1, P0 ;  /* 0x0000000007077211 */ /* 0x000fe400000f0eff */
[----:B------:R-:W-:Y:S02]  /*01a0*/  LEA R17, R11, R15, 0x1 ;  /* 0x0000000f0b117211 */ /* 0x000fe400078e08ff */
[----:B------:R-:W-:Y:S01]  /*01b0*/  LEA R12, P0, R13, R2, 0x1 ;  /* 0x000000020d0c7211 */ /* 0x000fe200078008ff */
[----:B------:R0:W2:Y:S01]  /*01c0*/  LDG.E.U16 R3, [R6.64] ;  /* 0x0000000606037981 */ /* 0x0000a2000c1e1500 */
[-C--:B------:R-:W-:Y:S01]  /*01d0*/  LEA.HI.X.SX32 R9, R5, R0.reuse, 0x1, P1 ;  /* 0x0000000005097211 */ /* 0x080fe200008f0eff */
[----:B------:R-:W-:Y:S01]  /*01e0*/  IMAD R19, R11, 0x2, R17 ;  /* 0x000000020b137824 */ /* 0x000fe200078e0211 */
[----:B------:R-:W-:-:S02]  /*01f0*/  LEA.HI.X.SX32 R13, R13, R0, 0x1, P0 ;  /* 0x000000000d0d7211 */ /* 0x000fc400000f0eff */
[----:B------:R-:W-:Y:S01]  /*0200*/  LEA R14, P0, R15, R2, 0x1 ;  /* 0x000000020f0e7211 */ /* 0x000fe200078008ff */
[----:B------:R-:W-:Y:S01]  /*0210*/  IMAD R21, R11, 0x2, R19 ;  /* 0x000000020b157824 */ /* 0x000fe200078e0213 */
[----:B------:R1:W3:Y:S02]  /*0220*/  LDG.E.U16 R4, [R8.64] ;  /* 0x0000000608047981 */ /* 0x0002e4000c1e1500 */
[----:B------:R-:W-:Y:S02]  /*0230*/  LEA.HI.X.SX32 R15, R15, R0, 0x1, P0 ;  /* 0x000000000f0f7211 */ /* 0x000fe400000f0eff */
[----:B------:R-:W-:Y:S01]  /*0240*/  LEA R18, P0, R19, R2, 0x1 ;  /* 0x0000000213127211 */ /* 0x000fe200078008ff */
[----:B------:R4:W5:Y:S01]  /*0250*/  LDG.E.U16 R5, [R12.64] ;  /* 0x000000060c057981 */ /* 0x000962000c1e1500 */
[----:B-1----:R-:W-:-:S03]  /*0260*/  LEA R9, R11, R21, 0x1 ;  /* 0x000000150b097211 */ /* 0x002fc600078e08ff */
[----:B0-----:R0:W2:Y:S01]  /*0270*/  LDG.E.U16 R6, [R14.64] ;  /* 0x000000060e067981 */ /* 0x0010a2000c1e1500 */
[----:B------:R-:W-:Y:S02]  /*0280*/  LEA.HI.X.SX32 R19, R19, R0, 0x1, P0 ;  /* 0x0000000013137211 */ /* 0x000fe400000f0eff */
[-C--:B------:R-:W-:Y:S01]  /*0290*/  LEA R20, P0, R21, R2.reuse, 0x1 ;  /* 0x0000000215147211 */ /* 0x080fe200078008ff */
[----:B------:R-:W-:Y:S01]  /*02a0*/  IMAD R25, R11, 0x2, R9 ;  /* 0x000000020b197824 */ /* 0x000fe200078e0209 */
[----:B------:R-:W-:Y:S01]  /*02b0*/  LEA R16, P1, R17, R2, 0x1 ;  /* 0x0000000211107211 */ /* 0x000fe200078208ff */
[----:B------:R1:W2:Y:S01]  /*02c0*/  LDG.E.U16 R8, [R18.64] ;  /* 0x0000000612087981 */ /* 0x0002a2000c1e1500 */
[----:B------:R-:W-:Y:S01]  /*02d0*/  LEA.HI.X.SX32 R21, R21, R0, 0x1, P0 ;  /* 0x0000000015157211 */ /* 0x000fe200000f0eff */
[----:B----4-:R-:W-:Y:S01]  /*02e0*/  IMAD R13, R11, 0x2, R25 ;  /* 0x000000020b0d7824 */ /* 0x010fe200078e0219 */
[----:B------:R-:W-:Y:S02]  /*02f0*/  LEA R22, P0, R9, R2, 0x1 ;  /* 0x0000000209167211 */ /* 0x000fe400078008ff */
[----:B------:R-:W-:-:S02]  /*0300*/  LEA.HI.X.SX32 R17, R17, R0, 0x1, P1 ;  /* 0x0000000011117211 */ /* 0x000fc400008f0eff */
[----:B------:R-:W-:Y:S02]  /*0310*/  LEA.HI.X.SX32 R23, R9, R0, 0x1, P0 ;  /* 0x0000000009177211 */ /* 0x000fe400000f0eff */
[----:B------:R-:W-:Y:S01]  /*0320*/  LEA R26, P0, R13, R2, 0x1 ;  /* 0x000000020d1a7211 */ /* 0x000fe200078008ff */
[----:B------:R4:W2:Y:S01]  /*0330*/  LDG.E.U16 R7, [R16.64] ;  /* 0x0000000610077981 */ /* 0x0008a2000c1e1500 */
[----:B0-----:R-:W-:Y:S02]  /*0340*/  LEA R15, R11, R13, 0x1 ;  /* 0x0000000d0b0f7211 */ /* 0x001fe400078e08ff */
[----:B------:R-:W-:Y:S01]  /*0350*/  LEA.HI.X.SX32 R27, R13, R0, 0x1, P0 ;  /* 0x000000000d1b7211 */ /* 0x000fe200000f0eff */
[----:B------:R0:W2:Y:S01]  /*0360*/  LDG.E.U16 R9, [R20.64] ;  /* 0x0000000614097981 */ /* 0x0000a2000c1e1500 */
[-C--:B-1----:R-:W-:Y:S02]  /*0370*/  LEA R18, P0, R15, R2.reuse, 0x1 ;  /* 0x000000020f127211 */ /* 0x082fe400078008ff */
[----:B------:R-:W-:Y:S01]  /*0380*/  LEA R24, P1, R25, R2, 0x1 ;  /* 0x0000000219187211 */ /* 0x000fe200078208ff */
[----:B------:R1:W2:Y:S01]  /*0390*/  LDG.E.U16 R10, [R22.64] ;  /* 0x00000006160a7981 */ /* 0x0002a2000c1e1500 */
[----:B----4-:R-:W-:Y:S01]  /*03a0*/  IMAD R17, R11, 0x2, R15 ;  /* 0x000000020b117824 */ /* 0x010fe200078e020f */
[----:B------:R-:W-:-:S02]  /*03b0*/  LEA.HI.X.SX32 R19, R15, R0, 0x1, P0 ;  /* 0x000000000f137211 */ /* 0x000fc400000f0eff */
[----:B------:R4:W2:Y:S01]  /*03c0*/  LDG.E.U16 R13, [R26.64] ;  /* 0x000000061a0d7981 */ /* 0x0008a2000c1e1500 */
[----:B------:R-:W-:Y:S01]  /*03d0*/  IMAD R15, R11, 0x2, R17 ;  /* 0x000000020b0f7824 */ /* 0x000fe200078e0211 */
[----:B0-----:R-:W-:Y:S02]  /*03e0*/  LEA R20, P0, R17, R2, 0x1 ;  /* 0x0000000211147211 */ /* 0x001fe400078008ff */
[----:B------:R0:W2:Y:S02]  /*03f0*/  LDG.E.U16 R14, [R18.64] ;  /* 0x00000006120e7981 */ /* 0x0000a4000c1e1500 */
[----:B------:R-:W-:Y:S02]  /*0400*/  LEA R31, R11, R15, 0x1 ;  /* 0x0000000f0b1f7211 */ /* 0x000fe400078e08ff */
[----:B------:R-:W-:-:S03]  /*0410*/  LEA.HI.X.SX32 R21, R17, R0, 0x1, P0 ;  /* 0x0000000011157211 */ /* 0x000fc600000f0eff */
[----:B------:R-:W-:Y:S01]  /*0420*/  IMAD R17, R11, 0x2, R31 ;  /* 0x000000020b117824 */ /* 0x000fe200078e021f */
[----:B-1----:R-:W-:-:S03]  /*0430*/  LEA R22, P0, R31, R2, 0x1 ;  /* 0x000000021f167211 */ /* 0x002fc600078008ff */
[----:B----4-:R-:W-:Y:S01]  /*0440*/  IMAD R27, R11, 0x2, R17 ;  /* 0x000000020b1b7824 */ /* 0x010fe200078e0211 */
[-C--:B------:R-:W-:Y:S02]  /*0450*/  LEA.HI.X.SX32 R25, R25, R0.reuse, 0x1, P1 ;  /* 0x0000000019197211 */ /* 0x080fe400008f0eff */
[----:B------:R-:W-:Y:S02]  /*0460*/  LEA.HI.X.SX32 R23, R31, R0, 0x1, P0 ;  /* 0x000000001f177211 */ /* 0x000fe400000f0eff */
[----:B------:R-:W-:Y:S01]  /*0470*/  LEA R31, R11, R27, 0x1 ;  /* 0x0000001b0b1f7211 */ /* 0x000fe200078e08ff */
[----:B------:R1:W4:Y:S01]  /*0480*/  LDG.E.U16 R12, [R24.64] ;  /* 0x00000006180c7981 */ /* 0x000322000c1e1500 */
[----:B------:R-:W-:-:S03]  /*0490*/  LEA R28, P1, R15, R2, 0x1 ;  /* 0x000000020f1c7211 */ /* 0x000fc600078208ff */
[----:B------:R-:W-:Y:S01]  /*04a0*/  IMAD R33, R11, 0x2, R31 ;  /* 0x000000020b217824 */ /* 0x000fe200078e021f */
[----:B------:R-:W-:Y:S02]  /*04b0*/  LEA.HI.X.SX32 R29, R15, R0, 0x1, P1 ;  /* 0x000000000f1d7211 */ /* 0x000fe400008f0eff */
[----:B------:R0:W2:Y:S01]  /*04c0*/  LDG.E.U16 R15, [R20.64] ;  /* 0x00000006140f7981 */ /* 0x0000a2000c1e1500 */
[----:B-1----:R-:W-:-:S03]  /*04d0*/  LEA R24, P0, R17, R2, 0x1 ;  /* 0x0000000211187211 */ /* 0x002fc600078008ff */
[----:B------:R1:W2:Y:S01]  /*04e0*/  LDG.E.U16 R16, [R28.64] ;  /* 0x000000061c107981 */ /* 0x0002a2000c1e1500 */
[----:B------:R-:W-:Y:S02]  /*04f0*/  LEA.HI.X.SX32 R25, R17, R0, 0x1, P0 ;  /* 0x0000000011197211 */ /* 0x000fe400000f0eff */
[----:B------:R-:W-:Y:S01]  /*0500*/  LEA R26, P0, R27, R2, 0x1 ;  /* 0x000000021b1a7211 */ /* 0x000fe200078008ff */
[----:B0-----:R-:W-:Y:S01]  /*0510*/  IMAD R21, R11, 0x2, R33 ;  /* 0x000000020b157824 */ /* 0x001fe200078e0221 */
[----:B------:R0:W2:Y:S02]  /*0520*/  LDG.E.U16 R17, [R22.64] ;  /* 0x0000000616117981 */ /* 0x0000a4000c1e1500 */
[----:B------:R-:W-:Y:S02]  /*0530*/  LEA.HI.X.SX32 R27, R27, R0, 0x1, P0 ;  /* 0x000000001b1b7211 */ /* 0x000fe400000f0eff */
[----:B------:R-:W-:Y:S01]  /*0540*/  LEA R32, P0, R33, R2, 0x1 ;  /* 0x0000000221207211 */ /* 0x000fe200078008ff */
[----:B------:R1:W2:Y:S01]  /*0550*/  LDG.E.U16 R18, [R24.64] ;  /* 0x0000000618127981 */ /* 0x0002a2000c1e1500 */
[----:B0-----:R-:W-:-:S03]  /*0560*/  LEA R23, R11, R21, 0x1 ;  /* 0x000000150b177211 */ /* 0x001fc600078e08ff */
[----:B------:R0:W2:Y:S01]  /*0570*/  LDG.E.U16 R19, [R26.64] ;  /* 0x000000061a137981 */ /* 0x0000a2000c1e1500 */
[----:B------:R-:W-:Y:S02]  /*0580*/  LEA.HI.X.SX32 R33, R33, R0, 0x1, P0 ;  /* 0x0000000021217211 */ /* 0x000fe400000f0eff */
[-C--:B-1----:R-:W-:Y:S01]  /*0590*/  LEA R28, P0, R21, R2.reuse, 0x1 ;  /* 0x00000002151c7211 */ /* 0x082fe200078008ff */
[----:B------:R-:W-:Y:S01]  /*05a0*/  IMAD R37, R11, 0x2, R23 ;  /* 0x000000020b257824 */ /* 0x000fe200078e0217 */
[----:B------:R-:W-:Y:S02]  /*05b0*/  LEA R30, P1, R31, R2, 0x1 ;  /* 0x000000021f1e7211 */ /* 0x000fe400078208ff */
[----:B------:R-:W-:Y:S01]  /*05c0*/  LEA.HI.X.SX32 R29, R21, R0, 0x1, P0 ;  /* 0x00000000151d7211 */ /* 0x000fe200000f0eff */
[----:B------:R-:W-:Y:S01]  /*05d0*/  IMAD R25, R11, 0x2, R37 ;  /* 0x000000020b197824 */ /* 0x000fe200078e0225 */
[----:B------:R-:W-:Y:S01]  /*05e0*/  LEA R34, P0, R23, R2, 0x1 ;  /* 0x0000000217227211 */ /* 0x000fe200078008ff */
[----:B------:R1:W2:Y:S01]  /*05f0*/  LDG.E.U16 R21, [R32.64] ;  /* 0x0000000620157981 */ /* 0x0002a2000c1e1500 */
[----:B------:R-:W-:-:S02]  /*0600*/  LEA.HI.X.SX32 R31, R31, R0, 0x1, P1 ;  /* 0x000000001f1f7211 */ /* 0x000fc400008f0eff */
[----:B------:R-:W-:Y:S01]  /*0610*/  LEA.HI.X.SX32 R35, R23, R0, 0x1, P0 ;  /* 0x0000000017237211 */ /* 0x000fe200000f0eff */
[----:B------:R1:W2:Y:S01]  /*0620*/  LDG.E.U16 R22, [R28.64] ;  /* 0x000000061c167981 */ /* 0x0002a2000c1e1500 */
[----:B------:R-:W-:Y:S02]  /*0630*/  LEA R38, P0, R25, R2, 0x1 ;  /* 0x0000000219267211 */ /* 0x000fe400078008ff */
[----:B0-----:R-:W-:Y:S01]  /*0640*/  LEA R27, R11, R25, 0x1 ;  /* 0x000000190b1b7211 */ /* 0x001fe200078e08ff */
[----:B------:R0:W2:Y:S01]  /*0650*/  LDG.E.U16 R20, [R30.64] ;  /* 0x000000061e147981 */ /* 0x0000a2000c1e1500 */
[----:B------:R-:W-:-:S03]  /*0660*/  LEA.HI.X.SX32 R39, R25, R0, 0x1, P0 ;  /* 0x0000000019277211 */ /* 0x000fc600000f0eff */
[----:B-1----:R-:W-:Y:S01]  /*0670*/  IMAD R33, R11, 0x2, R27 ;  /* 0x000000020b217824 */ /* 0x002fe200078e021b */
[-C--:B------:R-:W-:Y:S01]  /*0680*/  LEA R36, P1, R37, R2.reuse, 0x1 ;  /* 0x0000000225247211 */ /* 0x080fe200078208ff */
[----:B------:R1:W2:Y:S01]  /*0690*/  LDG.E.U16 R25, [R38.64] ;  /* 0x0000000626197981 */ /* 0x0002a2000c1e1500 */
[----:B0-----:R-:W-:-:S03]  /*06a0*/  LEA R30, P0, R27, R2, 0x1 ;  /* 0x000000021b1e7211 */ /* 0x001fc600078008ff */
[----:B------:R0:W2:Y:S01]  /*06b0*/  LDG.E.U16 R23, [R34.64] ;  /* 0x0000000622177981 */ /* 0x0000a2000c1e1500 */
[-C--:B------:R-:W-:Y:S01]  /*06c0*/  LEA.HI.X.SX32 R31, R27, R0.reuse, 0x1, P0 ;  /* 0x000000001b1f7211 */ /* 0x080fe200000f0eff */
[----:B------:R-:W-:Y:S01]  /*06d0*/  IMAD R27, R11, 0x2, R33 ;  /* 0x000000020b1b7824 */ /* 0x000fe200078e0221 */
[----:B------:R-:W-:Y:S02]  /*06e0*/  LEA.HI.X.SX32 R37, R37, R0, 0x1, P1 ;  /* 0x0000000025257211 */ /* 0x000fe400008f0eff */
[----:B------:R-:W-:Y:S01]  /*06f0*/  LEA R32, P0, R33, R2, 0x1 ;  /* 0x0000000221207211 */ /* 0x000fe200078008ff */
[----:B------:R1:W2:Y:S01]  /*0700*/  LDG.E.U16 R26, [R30.64] ;  /* 0x000000061e1a7981 */ /* 0x0002a2000c1e1500 */
[----:B------:R-:W-:-:S03]  /*0710*/  LEA R29, R11, R27, 0x1 ;  /* 0x0000001b0b1d7211 */ /* 0x000fc600078e08ff */
[----:B------:R1:W2:Y:S01]  /*0720*/  LDG.E.U16 R24, [R36.64] ;  /* 0x0000000624187981 */ /* 0x0002a2000c1e1500 */
[----:B------:R-:W-:Y:S02]  /*0730*/  LEA.HI.X.SX32 R33, R33, R0, 0x1, P0 ;  /* 0x0000000021217211 */ /* 0x000fe400000f0eff */
[----:B0-----:R-:W-:Y:S01]  /*0740*/  LEA R34, P0, R29, R2, 0x1 ;  /* 0x000000021d227211 */ /* 0x001fe200078008ff */
[----:B-1----:R-:W-:-:S04]  /*0750*/  IMAD R37, R11, 0x2, R29 ;  /* 0x000000020b257824 */ /* 0x002fc800078e021d */
[----:B------:R-:W-:Y:S01]  /*0760*/  IMAD R39, R11, 0x2, R37 ;  /* 0x000000020b277824 */ /* 0x000fe200078e0225 */
[----:B------:R-:W-:-:S04]  /*0770*/  LEA.HI.X.SX32 R35, R29, R0, 0x1, P0 ;  /* 0x000000001d237211 */ /* 0x000fc800000f0eff */
[----:B------:R-:W-:Y:S01]  /*0780*/  LEA R41, R11, R39, 0x1 ;  /* 0x000000270b297211 */ /* 0x000fe200078e08ff */
[----:B------:R0:W2:Y:S01]  /*0790*/  LDG.E.U16 R29, [R34.64] ;  /* 0x00000006221d7981 */ /* 0x0000a2000c1e1500 */
[-C--:B------:R-:W-:Y:S02]  /*07a0*/  LEA R42, P1, R27, R2.reuse, 0x1 ;  /* 0x000000021b2a7211 */ /* 0x080fe400078208ff */
[----:B------:R-:W-:Y:S01]  /*07b0*/  LEA R36, P0, R37, R2, 0x1 ;  /* 0x0000000225247211 */ /* 0x000fe200078008ff */
[----:B------:R-:W-:Y:S01]  /*07c0*/  IMAD R47, R11, 0x2, R41 ;  /* 0x000000020b2f7824 */ /* 0x000fe200078e0229 */
[-C--:B------:R-:W-:Y:S02]  /*07d0*/  LEA.HI.X.SX32 R43, R27, R0.reuse, 0x1, P1 ;  /* 0x000000001b2b7211 */ /* 0x080fe400008f0eff */
[----:B------:R-:W-:Y:S01]  /*07e0*/  LEA.HI.X.SX32 R37, R37, R0, 0x1, P0 ;  /* 0x0000000025257211 */ /* 0x000fe200000f0eff */
[----:B------:R1:W2:Y:S01]  /*07f0*/  LDG.E.U16 R27, [R32.64] ;  /* 0x00000006201b7981 */ /* 0x0002a2000c1e1500 */
[----:B------:R-:W-:-:S02]  /*0800*/  LEA R38, P0, R39, R2, 0x1 ;  /* 0x0000000227267211 */ /* 0x000fc400078008ff */
[----:B------:R-:W-:Y:S01]  /*0810*/  LEA R44, P1, R41, R2, 0x1 ;  /* 0x00000002292c7211 */ /* 0x000fe200078208ff */
[----:B------:R0:W2:Y:S01]  /*0820*/  LDG.E.U16 R28, [R42.64] ;  /* 0x000000062a1c7981 */ /* 0x0000a2000c1e1500 */
[----:B------:R-:W-:-:S03]  /*0830*/  LEA.HI.X.SX32 R39, R39, R0, 0x1, P0 ;  /* 0x0000000027277211 */ /* 0x000fc600000f0eff */
[----:B------:R0:W2:Y:S01]  /*0840*/  LDG.E.U16 R30, [R36.64] ;  /* 0x00000006241e7981 */ /* 0x0000a2000c1e1500 */
[----:B-1----:R-:W-:Y:S01]  /*0850*/  IMAD R33, R11, 0x2, R47 ;  /* 0x000000020b217824 */ /* 0x002fe200078e022f */
[----:B------:R-:W-:Y:S02]  /*0860*/  LEA R46, P0, R47, R2, 0x1 ;  /* 0x000000022f2e7211 */ /* 0x000fe400078008ff */
[----:B------:R1:W2:Y:S02]  /*0870*/  LDG.E.U16 R31, [R38.64] ;  /* 0x00000006261f7981 */ /* 0x0002a4000c1e1500 */
[----:B0-----:R-:W-:Y:S02]  /*0880*/  LEA R35, R11, R33, 0x1 ;  /* 0x000000210b237211 */ /* 0x001fe400078e08ff */
[-C--:B------:R-:W-:Y:S02]  /*0890*/  LEA.HI.X.SX32 R47, R47, R0.reuse, 0x1, P0 ;  /* 0x000000002f2f7211 */ /* 0x080fe400000f0eff */
[----:B------:R-:W-:Y:S01]  /*08a0*/  LEA.HI.X.SX32 R45, R41, R0, 0x1, P1 ;  /* 0x00000000292d7211 */ /* 0x000fe200008f0eff */
[----:B------:R-:W-:Y:S01]  /*08b0*/  IMAD R41, R11, 0x2, R35 ;  /* 0x000000020b297824 */ /* 0x000fe200078e0223 */
[----:B------:R-:W-:-:S03]  /*08c0*/  LEA R42, P0, R33, R2, 0x1 ;  /* 0x00000002212a7211 */ /* 0x000fc600078008ff */
[----:B------:R-:W-:Y:S01]  /*08d0*/  IMAD R37, R11, 0x2, R41 ;  /* 0x000000020b257824 */ /* 0x000fe200078e0229 */
[----:B------:R-:W-:Y:S01]  /*08e0*/  LEA.HI.X.SX32 R43, R33, R0, 0x1, P0 ;  /* 0x00000000212b7211 */ /* 0x000fe200000f0eff */
[----:B------:R0:W2:Y:S01]  /*08f0*/  LDG.E.U16 R32, [R44.64] ;  /* 0x000000062c207981 */ /* 0x0000a2000c1e1500 */
[-C--:B------:R-:W-:Y:S02]  /*0900*/  LEA R48, P0, R35, R2.reuse, 0x1 ;  /* 0x0000000223307211 */ /* 0x080fe400078008ff */
[----:B------:R-:W-:Y:S01]  /*0910*/  LEA R50, P1, R41, R2, 0x1 ;  /* 0x0000000229327211 */ /* 0x000fe200078208ff */
[----:B------:R0:W2:Y:S01]  /*0920*/  LDG.E.U16 R34, [R42.64] ;  /* 0x000000062a227981 */ /* 0x0000a2000c1e1500 */
[----:B------:R-:W-:Y:S02]  /*0930*/  LEA.HI.X.SX32 R49, R35, R0, 0x1, P0 ;  /* 0x0000000023317211 */ /* 0x000fe400000f0eff */
[----:B------:R-:W-:Y:S01]  /*0940*/  LEA R52, P0, R37, R2, 0x1 ;  /* 0x0000000225347211 */ /* 0x000fe200078008ff */
[----:B------:R0:W2:Y:S01]  /*0950*/  LDG.E.U16 R33, [R46.64] ;  /* 0x000000062e217981 */ /* 0x0000a2000c1e1500 */
[----:B-1----:R-:W-:-:S02]  /*0960*/  LEA R39, R11, R37, 0x1 ;  /* 0x000000250b277211 */ /* 0x002fc400078e08ff */
[-C--:B------:R-:W-:Y:S01]  /*0970*/  LEA.HI.X.SX32 R53, R37, R0.reuse, 0x1, P0 ;  /* 0x0000000025357211 */ /* 0x080fe200000f0eff */
[----:B------:R1:W2:Y:S01]  /*0980*/  LDG.E.U16 R35, [R48.64] ;  /* 0x0000000630237981 */ /* 0x0002a2000c1e1500 */
[----:B------:R-:W-:Y:S01]  /*0990*/  LEA.HI.X.SX32 R51, R41, R0, 0x1, P1 ;  /* 0x0000000029337211 */ /* 0x000fe200008f0eff */
[----:B------:R-:W-:Y:S01]  /*09a0*/  IMAD R41, R11, 0x2, R39 ;  /* 0x000000020b297824 */ /* 0x000fe200078e0227 */
[C---:B0-----:R-:W-:Y:S01]  /*09b0*/  LEA R44, P0, R39.reuse, R2, 0x1 ;  /* 0x00000002272c7211 */ /* 0x041fe200078008ff */
[----:B------:R0:W2:Y:S03]  /*09c0*/  LDG.E.U16 R37, [R52.64] ;  /* 0x0000000634257981 */ /* 0x0000a6000c1e1500 */
[----:B------:R-:W-:Y:S01]  /*09d0*/  LEA.HI.X.SX32 R45, R39, R0, 0x1, P0 ;  /* 0x00000000272d7211 */ /* 0x000fe200000f0eff */
[----:B------:R-:W-:Y:S01]  /*09e0*/  IMAD R39, R11, 0x2, R41 ;  /* 0x000000020b277824 */ /* 0x000fe200078e0229 */
[----:B------:R-:W-:Y:S01]  /*09f0*/  LEA R46, P0, R41, R2, 0x1 ;  /* 0x00000002292e7211 */ /* 0x000fe200078008ff */
[----:B------:R0:W2:Y:S03]  /*0a00*/  LDG.E.U16 R36, [R50.64] ;  /* 0x0000000632247981 */ /* 0x0000a6000c1e1500 */
[C---:B------:R-:W-:Y:S01]  /*0a10*/  LEA R43, R11.reuse, R39, 0x1 ;  /* 0x000000270b2b7211 */ /* 0x040fe200078e08ff */
[----:B------:R0:W2:Y:S04]  /*0a20*/  LDG.E.U16 R38, [R44.64] ;  /* 0x000000062c267981 */ /* 0x0000a8000c1e1500 */
[----:B------:R-:W-:-:S04]  /*0a30*/  IMAD R57, R11, 0x2, R43 ;  /* 0x000000020b397824 */ /* 0x000fc800078e022b */
[----:B------:R-:W-:-:S05]  /*0a40*/  IMAD R59, R11, 0x2, R57 ;  /* 0x000000020b3b7824 */ /* 0x000fca00078e0239 */
[----:B------:R-:W-:Y:S02]  /*0a50*/  LEA R61, R11, R59, 0x1 ;  /* 0x0000003b0b3d7211 */ /* 0x000fe400078e08ff */
[----:B------:R-:W-:-:S03]  /*0a60*/  LEA R54, P1, R39, R2, 0x1 ;  /* 0x0000000227367211 */ /* 0x000fc600078208ff */
[----:B0-----:R-:W-:Y:S01]  /*0a70*/  IMAD R45, R11, 0x2, R61 ;  /* 0x000000020b2d7824 */ /* 0x001fe200078e023d */
[----:B------:R-:W-:-:S03]  /*0a80*/  LEA.HI.X.SX32 R47, R41, R0, 0x1, P0 ;  /* 0x00000000292f7211 */ /* 0x000fc600000f0eff */
[----:B------:R-:W-:Y:S01]  /*0a90*/  IMAD R63, R11, 0x2, R45 ;  /* 0x000000020b3f7824 */ /* 0x000fe200078e022d */
[----:B------:R-:W-:Y:S02]  /*0aa0*/  LEA.HI.X.SX32 R55, R39, R0, 0x1, P1 ;  /* 0x0000000027377211 */ /* 0x000fe400008f0eff */
[C---:B-1----:R-:W-:Y:S01]  /*0ab0*/  LEA R48, P0, R43.reuse, R2, 0x1 ;  /* 0x000000022b307211 */ /* 0x042fe200078008ff */
[----:B------:R0:W2:Y:S03]  /*0ac0*/  LDG.E.U16 R39, [R46.64] ;  /* 0x000000062e277981 */ /* 0x0000a6000c1e1500 */
[----:B------:R-:W-:Y:S01]  /*0ad0*/  LEA.HI.X.SX32 R49, R43, R0, 0x1, P0 ;  /* 0x000000002b317211 */ /* 0x000fe200000f0eff */
[----:B------:R1:W2:Y:S01]  /*0ae0*/  LDG.E.U16 R41, [R54.64] ;  /* 0x0000000636297981 */ /* 0x0002a2000c1e1500 */
[----:B------:R-:W-:-:S03]  /*0af0*/  LEA R50, P0, R57, R2, 0x1 ;  /* 0x0000000239327211 */ /* 0x000fc600078008ff */
[----:B------:R1:W2:Y:S01]  /*0b00*/  LDG.E.U16 R42, [R48.64] ;  /* 0x00000006302a7981 */ /* 0x0002a2000c1e1500 */
[----:B0-----:R-:W-:Y:S02]  /*0b10*/  LEA R47, R11, R63, 0x1 ;  /* 0x0000003f0b2f7211 */ /* 0x001fe400078e08ff */
[----:B------:R-:W-:-:S03]  /*0b20*/  LEA.HI.X.SX32 R51, R57, R0, 0x1, P0 ;  /* 0x0000000039337211 */ /* 0x000fc600000f0eff */
[----:B------:R-:W-:Y:S01]  /*0b30*/  IMAD R65, R11, 0x2, R47 ;  /* 0x000000020b417824 */ /* 0x000fe200078e022f */
[----:B------:R-:W-:Y:S01]  /*0b40*/  LEA R52, P0, R59, R2, 0x1 ;  /* 0x000000023b347211 */ /* 0x000fe200078008ff */
[----:B------:R0:W2:Y:S02]  /*0b50*/  LDG.E.U16 R43, [R50.64] ;  /* 0x00000006322b7981 */ /* 0x0000a4000c1e1500 */
[----:B-1----:R-:W-:Y:S01]  /*0b60*/  IMAD R49, R11, 0x2, R65 ;  /* 0x000000020b317824 */ /* 0x002fe200078e0241 */
[----:B------:R-:W-:-:S05]  /*0b70*/  LEA.HI.X.SX32 R53, R59, R0, 0x1, P0 ;  /* 0x000000003b357211 */ /* 0x000fca00000f0eff */
[----:B------:R1:W2:Y:S01]  /*0b80*/  LDG.E.U16 R44, [R52.64] ;  /* 0x00000006342c7981 */ /* 0x0002a2000c1e1500 */
[----:B0-----:R-:W-:-:S05]  /*0b90*/  LEA R51, R11, R49, 0x1 ;  /* 0x000000310b337211 */ /* 0x001fca00078e08ff */
[----:B------:R-:W-:-:S04]  /*0ba0*/  IMAD R67, R11, 0x2, R51 ;  /* 0x000000020b437824 */ /* 0x000fc800078e0233 */
[----:B-1----:R-:W-:-:S05]  /*0bb0*/  IMAD R53, R11, 0x2, R67 ;  /* 0x000000020b357824 */ /* 0x002fca00078e0243 */
[----:B------:R-:W-:Y:S02]  /*0bc0*/  LEA R69, R11, R53, 0x1 ;  /* 0x000000350b457211 */ /* 0x000fe400078e08ff */
[----:B------:R-:W-:-:S03]  /*0bd0*/  LEA R54, P0, R45, R2, 0x1 ;  /* 0x000000022d367211 */ /* 0x000fc600078008ff */
[----:B------:R-:W-:Y:S01]  /*0be0*/  IMAD R71, R11, 0x2, R69 ;  /* 0x000000020b477824 */ /* 0x000fe200078e0245 */
[----:B------:R-:W-:-:S03]  /*0bf0*/  LEA.HI.X.SX32 R55, R45, R0, 0x1, P0 ;  /* 0x000000002d377211 */ /* 0x000fc600000f0eff */
[----:B------:R-:W-:Y:S01]  /*0c00*/  IMAD R73, R11, 0x2, R71 ;  /* 0x000000020b497824 */ /* 0x000fe200078e0247 */
[-C--:B------:R-:W-:Y:S01]  /*0c10*/  LEA R56, P1, R61, R2.reuse, 0x1 ;  /* 0x000000023d387211 */ /* 0x080fe200078208ff */
[----:B------:R0:W2:Y:S01]  /*0c20*/  LDG.E.U16 R46, [R54.64] ;  /* 0x00000006362e7981 */ /* 0x0000a2000c1e1500 */
[----:B------:R-:W-:Y:S02]  /*0c30*/  LEA R58, P0, R63, R2, 0x1 ;  /* 0x000000023f3a7211 */ /* 0x000fe400078008ff */
[----:B------:R-:W-:Y:S02]  /*0c40*/  LEA R75, R11, R73, 0x1 ;  /* 0x000000490b4b7211 */ /* 0x000fe400078e08ff */
[-C--:B------:R-:W-:Y:S02]  /*0c50*/  LEA.HI.X.SX32 R57, R61, R0.reuse, 0x1, P1 ;  /* 0x000000003d397211 */ /* 0x080fe400008f0eff */
[----:B------:R-:W-:Y:S02]  /*0c60*/  LEA.HI.X.SX32 R59, R63, R0, 0x1, P0 ;  /* 0x000000003f3b7211 */ /* 0x000fe400000f0eff */
[----:B------:R-:W-:Y:S01]  /*0c70*/  LEA R60, P0, R47, R2, 0x1 ;  /* 0x000000022f3c7211 */ /* 0x000fe200078008ff */
[----:B------:R-:W-:Y:S01]  /*0c80*/  IMAD R77, R11, 0x2, R75 ;  /* 0x000000020b4d7824 */ /* 0x000fe200078e024b */
[----:B------:R1:W2:Y:S02]  /*0c90*/  LDG.E.U16 R45, [R56.64] ;  /* 0x00000006382d7981 */ /* 0x0002a4000c1e1500 */
[----:B------:R-:W-:Y:S01]  /*0ca0*/  LEA.HI.X.SX32 R61, R47, R0, 0x1, P0 ;  /* 0x000000002f3d7211 */ /* 0x000fe200000f0eff */
[----:B------:R-:W-:Y:S01]  /*0cb0*/  IMAD R79, R11, 0x2, R77 ;  /* 0x000000020b4f7824 */ /* 0x000fe200078e024d */
[----:B------:R0:W2:Y:S01]  /*0cc0*/  LDG.E.U16 R47, [R58.64] ;  /* 0x000000063a2f7981 */ /* 0x0000a2000c1e1500 */
[----:B-1----:R-:W-:-:S03]  /*0cd0*/  LEA R56, P0, R49, R2, 0x1 ;  /* 0x0000000231387211 */ /* 0x002fc600078008ff */
[----:B------:R1:W2:Y:S01]  /*0ce0*/  LDG.E.U16 R48, [R60.64] ;  /* 0x000000063c307981 */ /* 0x0002a2000c1e1500 */
[----:B------:R-:W-:Y:S02]  /*0cf0*/  LEA.HI.X.SX32 R57, R49, R0, 0x1, P0 ;  /* 0x0000000031397211 */ /* 0x000fe400000f0eff */
[----:B0-----:R-:W-:Y:S02]  /*0d00*/  LEA R54, P0, R51, R2, 0x1 ;  /* 0x0000000233367211 */ /* 0x001fe400078008ff */
[----:B------:R-:W-:Y:S01]  /*0d10*/  LEA R81, R11, R79, 0x1 ;  /* 0x0000004f0b517211 */ /* 0x000fe200078e08ff */
[----:B------:R0:W2:Y:S01]  /*0d20*/  LDG.E.U16 R50, [R56.64] ;  /* 0x0000000638327981 */ /* 0x0000a2000c1e1500 */
[----:B------:R-:W-:Y:S02]  /*0d30*/  LEA.HI.X.SX32 R55, R51, R0, 0x1, P0 ;  /* 0x0000000033377211 */ /* 0x000fe400000f0eff */
[-C--:B------:R-:W-:Y:S02]  /*0d40*/  LEA R62, P1, R65, R2.reuse, 0x1 ;  /* 0x00000002413e7211 */ /* 0x080fe400078208ff */
[----:B------:R-:W-:Y:S01]  /*0d50*/  LEA R58, P0, R67, R2, 0x1 ;  /* 0x00000002433a7211 */ /* 0x000fe200078008ff */
[----:B------:R-:W-:Y:S01]  /*0d60*/  IMAD R83, R11, 0x2, R81 ;  /* 0x000000020b537824 */ /* 0x000fe200078e0251 */
[-C--:B------:R-:W-:Y:S01]  /*0d70*/  LEA.HI.X.SX32 R63, R65, R0.reuse, 0x1, P1 ;  /* 0x00000000413f7211 */ /* 0x080fe200008f0eff */
[----:B------:R0:W2:Y:S01]  /*0d80*/  LDG.E.U16 R51, [R54.64] ;  /* 0x0000000636337981 */ /* 0x0000a2000c1e1500 */
[----:B------:R-:W-:Y:S01]  /*0d90*/  LEA.HI.X.SX32 R59, R67, R0, 0x1, P0 ;  /* 0x00000000433b7211 */ /* 0x000fe200000f0eff */
[----:B------:R-:W-:Y:S01]  /*0da0*/  IMAD R85, R11, 0x2, R83 ;  /* 0x000000020b557824 */ /* 0x000fe200078e0253 */
[-C--:B-1----:R-:W-:Y:S01]  /*0db0*/  LEA R60, P0, R69, R2.reuse, 0x1 ;  /* 0x00000002453c7211 */ /* 0x082fe200078008ff */
[----:B------:R1:W2:Y:S01]  /*0dc0*/  LDG.E.U16 R49, [R62.64] ;  /* 0x000000063e317981 */ /* 0x0002a2000c1e1500 */
[----:B------:R-:W-:-:S02]  /*0dd0*/  LEA R64, P1, R53, R2, 0x1 ;  /* 0x0000000235407211 */ /* 0x000fc400078208ff */
[-C--:B------:R-:W-:Y:S01]  /*0de0*/  LEA.HI.X.SX32 R61, R69, R0.reuse, 0x1, P0 ;  /* 0x00000000453d7211 */ /* 0x080fe200000f0eff */
[----:B------:R3:W2:Y:S01]  /*0df0*/  LDG.E.U16 R52, [R58.64] ;  /* 0x000000063a347981 */ /* 0x0006a2000c1e1500 */
[----:B------:R-:W-:Y:S02]  /*0e00*/  LEA R87, R11, R85, 0x1 ;  /* 0x000000550b577211 */ /* 0x000fe400078e08ff */
[----:B------:R-:W-:Y:S01]  /*0e10*/  LEA.HI.X.SX32 R65, R53, R0, 0x1, P1 ;  /* 0x0000000035417211 */ /* 0x000fe200008f0eff */
[----:B0-----:R0:W2:Y:S01]  /*0e20*/  LDG.E.U16 R54, [R60.64] ;  /* 0x000000063c367981 */ /* 0x0010a2000c1e1500 */
[----:B-1----:R-:W-:Y:S01]  /*0e30*/  LEA R62, P0, R71, R2, 0x1 ;  /* 0x00000002473e7211 */ /* 0x002fe200078008ff */
[----:B------:R-:W-:Y:S02]  /*0e40*/  IMAD R89, R11, 0x2, R87 ;  /* 0x000000020b597824 */ /* 0x000fe400078e0257 */
[----:B------:R1:W2:Y:S01]  /*0e50*/  LDG.E.U16 R53, [R64.64] ;  /* 0x0000000640357981 */ /* 0x0002a2000c1e1500 */
[----:B------:R-:W-:-:S02]  /*0e60*/  LEA.HI.X.SX32 R63, R71, R0, 0x1, P0 ;  /* 0x00000000473f7211 */ /* 0x000fc400000f0eff */
[-C--:B------:R-:W-:Y:S01]  /*0e70*/  LEA R66, P0, R73, R2.reuse, 0x1 ;  /* 0x0000000249427211 */ /* 0x080fe200078008ff */
[----:B------:R-:W-:Y:S01]  /*0e80*/  IMAD R91, R11, 0x2, R89 ;  /* 0x000000020b5b7824 */ /* 0x000fe200078e0259 */
[----:B------:R-:W-:Y:S01]  /*0e90*/  LEA R68, P1, R75, R2, 0x1 ;  /* 0x000000024b447211 */ /* 0x000fe200078208ff */
[----:B------:R0:W2:Y:S01]  /*0ea0*/  LDG.E.U16 R55, [R62.64] ;  /* 0x000000063e377981 */ /* 0x0000a2000c1e1500 */
[----:B------:R-:W-:Y:S02]  /*0eb0*/  LEA.HI.X.SX32 R67, R73, R0, 0x1, P0 ;  /* 0x0000000049437211 */ /* 0x000fe400000f0eff */
[----:B-1----:R-:W-:Y:S02]  /*0ec0*/  LEA R64, P0, R77, R2, 0x1 ;  /* 0x000000024d407211 */ /* 0x002fe400078008ff */
[----:B------:R-:W-:Y:S01]  /*0ed0*/  LEA R93, R11, R91, 0x1 ;  /* 0x0000005b0b5d7211 */ /* 0x000fe200078e08ff */
[----:B------:R1:W2:Y:S01]  /*0ee0*/  LDG.E.U16 R56, [R66.64] ;  /* 0x0000000642387981 */ /* 0x0002a2000c1e1500 */
[----:B------:R-:W-:-:S02]  /*0ef0*/  LEA.HI.X.SX32 R65, R77, R0, 0x1, P0 ;  /* 0x000000004d417211 */ /* 0x000fc400000f0eff */
[----:B------:R-:W-:Y:S02]  /*0f00*/  LEA R70, P0, R79, R2, 0x1 ;  /* 0x000000024f467211 */ /* 0x000fe400078008ff */
[-C--:B------:R-:W-:Y:S01]  /*0f10*/  LEA.HI.X.SX32 R69, R75, R0.reuse, 0x1, P1 ;  /* 0x000000004b457211 */ /* 0x080fe200008f0eff */
[----:B---3--:R3:W2:Y:S01]  /*0f20*/  LDG.E.U16 R58, [R64.64] ;  /* 0x00000006403a7981 */ /* 0x0086a2000c1e1500 */
[----:B------:R-:W-:Y:S01]  /*0f30*/  LEA.HI.X.SX32 R71, R79, R0, 0x1, P0 ;  /* 0x000000004f477211 */ /* 0x000fe200000f0eff */
[----:B------:R-:W-:Y:S01]  /*0f40*/  IMAD R79, R11, 0x2, R93 ;  /* 0x000000020b4f7824 */ /* 0x000fe200078e025d */
[----:B------:R-:W-:Y:S01]  /*0f50*/  LEA R72, P0, R81, R2, 0x1 ;  /* 0x0000000251487211 */ /* 0x000fe200078008ff */
[----:B------:R1:W2:Y:S02]  /*0f60*/  LDG.E.U16 R57, [R68.64] ;  /* 0x0000000644397981 */ /* 0x0002a4000c1e1500 */
[----:B------:R-:W-:Y:S01]  /*0f70*/  IMAD R95, R11, 0x2, R79 ;  /* 0x000000020b5f7824 */ /* 0x000fe200078e024f */
[----:B------:R-:W-:Y:S01]  /*0f80*/  LEA.HI.X.SX32 R73, R81, R0, 0x1, P0 ;  /* 0x0000000051497211 */ /* 0x000fe200000f0eff */
[----:B------:R3:W2:Y:S01]  /*0f90*/  LDG.E.U16 R59, [R70.64] ;  /* 0x00000006463b7981 */ /* 0x0006a2000c1e1500 */
[----:B------:R-:W-:-:S02]  /*0fa0*/  LEA R74, P1, R83, R2, 0x1 ;  /* 0x00000002534a7211 */ /* 0x000fc400078208ff */
[----:B------:R-:W-:Y:S01]  /*0fb0*/  LEA R81, R11, R95, 0x1 ;  /* 0x0000005f0b517211 */ /* 0x000fe200078e08ff */
[----:B0-----:R0:W2:Y:S01]  /*0fc0*/  LDG.E.U16 R60, [R72.64] ;  /* 0x00000006483c7981 */ /* 0x0010a2000c1e1500 */
[----:B------:R-:W-:Y:S02]  /*0fd0*/  LEA.HI.X.SX32 R75, R83, R0, 0x1, P1 ;  /* 0x00000000534b7211 */ /* 0x000fe400008f0eff */
[-C--:B-1----:R-:W-:Y:S01]  /*0fe0*/  LEA R66, P0, R85, R2.reuse, 0x1 ;  /* 0x0000000255427211 */ /* 0x082fe200078008ff */
[----:B------:R-:W-:Y:S01]  /*0ff0*/  IMAD R83, R11, 0x2, R81 ;  /* 0x000000020b537824 */ /* 0x000fe200078e0251 */
[----:B------:R-:W-:Y:S01]  /*1000*/  LEA R76, P1, R91, R2, 0x1 ;  /* 0x000000025b4c7211 */ /* 0x000fe200078208ff */
[----:B------:R1:W2:Y:S01]  /*1010*/  LDG.E.U16 R61, [R74.64] ;  /* 0x000000064a3d7981 */ /* 0x0002a2000c1e1500 */
[----:B------:R-:W-:Y:S01]  /*1020*/  LEA.HI.X.SX32 R67, R85, R0, 0x1, P0 ;  /* 0x0000000055437211 */ /* 0x000fe200000f0eff */
[----:B------:R-:W-:Y:S01]  /*1030*/  IMAD R85, R11, 0x2, R83 ;  /* 0x000000020b557824 */ /* 0x000fe200078e0253 */
[----:B------:R-:W-:-:S02]  /*1040*/  LEA R68, P0, R87, R2, 0x1 ;  /* 0x0000000257447211 */ /* 0x000fc400078008ff */
[-C--:B------:R-:W-:Y:S01]  /*1050*/  LEA.HI.X.SX32 R77, R91, R0.reuse, 0x1, P1 ;  /* 0x000000005b4d7211 */ /* 0x080fe200008f0eff */
[----:B------:R0:W2:Y:S01]  /*1060*/  LDG.E.U16 R62, [R66.64] ;  /* 0x00000006423e7981 */ /* 0x0000a2000c1e1500 */
[----:B------:R-:W-:Y:S02]  /*1070*/  LEA R97, R11, R85, 0x1 ;  /* 0x000000550b617211 */ /* 0x000fe400078e08ff */
[----:B------:R-:W-:Y:S01]  /*1080*/  LEA.HI.X.SX32 R69, R87, R0, 0x1, P0 ;  /* 0x0000000057457211 */ /* 0x000fe200000f0eff */
[----:B---3--:R3:W2:Y:S02]  /*1090*/  LDG.E.U16 R65, [R76.64] ;  /* 0x000000064c417981 */ /* 0x0086a4000c1e1500 */
[----:B------:R-:W-:Y:S01]  /*10a0*/  IMAD R87, R11, 0x2, R97 ;  /* 0x000000020b577824 */ /* 0x000fe200078e0261 */
[----:B------:R-:W-:Y:S01]  /*10b0*/  LEA R70, P0, R89, R2, 0x1 ;  /* 0x0000000259467211 */ /* 0x000fe200078008ff */
[----:B------:R1:W2:Y:S02]  /*10c0*/  LDG.E.U16 R63, [R68.64] ;  /* 0x00000006443f7981 */ /* 0x0002a4000c1e1500 */
[----:B------:R-:W-:Y:S01]  /*10d0*/  IMAD R99, R11, 0x2, R87 ;  /* 0x000000020b637824 */ /* 0x000fe200078e0257 */
[----:B------:R-:W-:-:S04]  /*10e0*/  LEA.HI.X.SX32 R71, R89, R0, 0x1, P0 ;  /* 0x0000000059477211 */ /* 0x000fc800000f0eff */
[----:B------:R-:W-:Y:S01]  /*10f0*/  LEA R89, R11, R99, 0x1 ;  /* 0x000000630b597211 */ /* 0x000fe200078e08ff */
[----:B------:R3:W2:Y:S01]  /*1100*/  LDG.E.U16 R64, [R70.64] ;  /* 0x0000000646407981 */ /* 0x0006a2000c1e1500 */
[----:B0-----:R-:W-:-:S03]  /*1110*/  LEA R72, P0, R93, R2, 0x1 ;  /* 0x000000025d487211 */ /* 0x001fc600078008ff */
[----:B------:R-:W-:Y:S01]  /*1120*/  IMAD R91, R11, 0x2, R89 ;  /* 0x000000020b5b7824 */ /* 0x000fe200078e0259 */
[----:B------:R-:W-:-:S03]  /*1130*/  LEA.HI.X.SX32 R73, R93, R0, 0x1, P0 ;  /* 0x000000005d497211 */ /* 0x000fc600000f0eff */
[----:B------:R-:W-:Y:S01]  /*1140*/  IMAD R93, R11, 0x2, R91 ;  /* 0x000000020b5d7824 */ /* 0x000fe200078e025b */
[----:B-1----:R-:W-:Y:S01]  /*1150*/  LEA R74, P0, R79, R2, 0x1 ;  /* 0x000000024f4a7211 */ /* 0x002fe200078008ff */
[----:B------:R0:W2:Y:S03]  /*1160*/  LDG.E.U16 R66, [R72.64] ;  /* 0x0000000648427981 */ /* 0x0000a6000c1e1500 */
[----:B------:R-:W-:Y:S02]  /*1170*/  LEA R101, R11, R93, 0x1 ;  /* 0x0000005d0b657211 */ /* 0x000fe400078e08ff */
[----:B------:R-:W-:Y:S02]  /*1180*/  LEA.HI.X.SX32 R75, R79, R0, 0x1, P0 ;  /* 0x000000004f4b7211 */ /* 0x000fe400000f0eff */
[-C--:B------:R-:W-:Y:S01]  /*1190*/  LEA R78, P0, R95, R2.reuse, 0x1 ;  /* 0x000000025f4e7211 */ /* 0x080fe200078008ff */
[----:B------:R-:W-:Y:S01]  /*11a0*/  IMAD R103, R11, 0x2, R101 ;  /* 0x000000020b677824 */ /* 0x000fe200078e0265 */
[----:B------:R-:W-:Y:S01]  /*11b0*/  LEA R80, P1, R81, R2, 0x1 ;  /* 0x0000000251507211 */ /* 0x000fe200078208ff */
[----:B------:R1:W2:Y:S01]  /*11c0*/  LDG.E.U16 R67, [R74.64] ;  /* 0x000000064a437981 */ /* 0x0002a2000c1e1500 */
[----:B------:R-:W-:Y:S01]  /*11d0*/  LEA.HI.X.SX32 R79, R95, R0, 0x1, P0 ;  /* 0x000000005f4f7211 */ /* 0x000fe200000f0eff */
[----:B------:R-:W-:Y:S01]  /*11e0*/  IMAD R95, R11, 0x2, R103 ;  /* 0x000000020b5f7824 */ /* 0x000fe200078e0267 */
[----:B---3--:R-:W-:-:S02]  /*11f0*/  LEA R76, P0, R83, R2, 0x1 ;  /* 0x00000002534c7211 */ /* 0x008fc400078008ff */
[-C--:B------:R-:W-:Y:S01]  /*1200*/  LEA.HI.X.SX32 R81, R81, R0.reuse, 0x1, P1 ;  /* 0x0000000051517211 */ /* 0x080fe200008f0eff */
[----:B------:R3:W2:Y:S01]  /*1210*/  LDG.E.U16 R68, [R78.64] ;  /* 0x000000064e447981 */ /* 0x0006a2000c1e1500 */
[----:B------:R-:W-:Y:S02]  /*1220*/  LEA R105, R11, R95, 0x1 ;  /* 0x0000005f0b697211 */ /* 0x000fe400078e08ff */
[----:B------:R-:W-:Y:S01]  /*1230*/  LEA.HI.X.SX32 R77, R83, R0, 0x1, P0 ;  /* 0x00000000534d7211 */ /* 0x000fe200000f0eff */
[----:B------:R0:W2:Y:S02]  /*1240*/  LDG.E.U16 R69, [R80.64] ;  /* 0x0000000650457981 */ /* 0x0000a4000c1e1500 */
[----:B------:R-:W-:Y:S01]  /*1250*/  IMAD R107, R11, 0x2, R105 ;  /* 0x000000020b6b7824 */ /* 0x000fe200078e0269 */
[----:B------:R-:W-:Y:S01]  /*1260*/  LEA R82, P0, R85, R2, 0x1 ;  /* 0x0000000255527211 */ /* 0x000fe200078008ff */
[----:B------:R0:W2:Y:S02]  /*1270*/  LDG.E.U16 R70, [R76.64] ;  /* 0x000000064c467981 */ /* 0x0000a4000c1e1500 */
[----:B------:R-:W-:-:S05]  /*1280*/  IMAD R109, R11, 0x2, R107 ;  /* 0x000000020b6d7824 */ /* 0x000fca00078e026b */
[----:B------:R-:W-:-:S05]  /*1290*/  LEA R111, R11, R109, 0x1 ;  /* 0x0000006d0b6f7211 */ /* 0x000fca00078e08ff */
[----:B------:R-:W-:-:S04]  /*12a0*/  IMAD R113, R11, 0x2, R111 ;  /* 0x000000020b717824 */ /* 0x000fc800078e026f */
[----:B------:R-:W-:Y:S01]  /*12b0*/  IMAD R115, R11, 0x2, R113 ;  /* 0x000000020b737824 */ /* 0x000fe200078e0271 */
[----:B------:R-:W-:-:S04]  /*12c0*/  LEA.HI.X.SX32 R83, R85, R0, 0x1, P0 ;  /* 0x0000000055537211 */ /* 0x000fc800000f0eff */
[----:B------:R-:W-:Y:S01]  /*12d0*/  LEA R117, R11, R115, 0x1 ;  /* 0x000000730b757211 */ /* 0x000fe200078e08ff */
[----:B------:R0:W2:Y:S01]  /*12e0*/  LDG.E.U16 R71, [R82.64] ;  /* 0x0000000652477981 */ /* 0x0000a2000c1e1500 */
[----:B------:R-:W-:-:S03]  /*12f0*/  LEA R84, P0, R97, R2, 0x1 ;  /* 0x0000000261547211 */ /* 0x000fc600078008ff */
[----:B------:R-:W-:Y:S01]  /*1300*/  IMAD R119, R11, 0x2, R117 ;  /* 0x000000020b777824 */ /* 0x000fe200078e0275 */
[----:B------:R-:W-:Y:S02]  /*1310*/  LEA.HI.X.SX32 R85, R97, R0, 0x1, P0 ;  /* 0x0000000061557211 */ /* 0x000fe400000f0eff */
[----:B---3--:R-:W-:Y:S01]  /*1320*/  LEA R78, P0, R99, R2, 0x1 ;  /* 0x00000002634e7211 */ /* 0x008fe200078008ff */
[----:B------:R-:W-:Y:S02]  /*1330*/  IMAD R121, R11, 0x2, R119 ;  /* 0x000000020b797824 */ /* 0x000fe400078e0277 */
[----:B0-----:R0:W3:Y:S01]  /*1340*/  LDG.E.U16 R72, [R84.64] ;  /* 0x0000000654487981 */ /* 0x0010e2000c1e1500 */
[----:B------:R-:W-:Y:S02]  /*1350*/  LEA.HI.X.SX32 R79, R99, R0, 0x1, P0 ;  /* 0x00000000634f7211 */ /* 0x000fe400000f0eff */
[----:B------:R-:W-:Y:S02]  /*1360*/  LEA R80, P0, R89, R2, 0x1 ;  /* 0x0000000259507211 */ /* 0x000fe400078008ff */
[----:B------:R-:W-:Y:S01]  /*1370*/  LEA R123, R11, R121, 0x1 ;  /* 0x000000790b7b7211 */ /* 0x000fe200078e08ff */
[----:B-1----:R1:W2:Y:S01]  /*1380*/  LDG.E.U16 R74, [R78.64] ;  /* 0x000000064e4a7981 */ /* 0x0022a2000c1e1500 */
[----:B------:R-:W-:-:S02]  /*1390*/  LEA.HI.X.SX32 R81, R89, R0, 0x1, P0 ;  /* 0x0000000059517211 */ /* 0x000fc400000f0eff */
[----:B------:R-:W-:Y:S01]  /*13a0*/  LEA R82, P0, R91, R2, 0x1 ;  /* 0x000000025b527211 */ /* 0x000fe200078008ff */
[----:B------:R-:W-:Y:S02]  /*13b0*/  IMAD R125, R11, 0x2, R123 ;  /* 0x000000020b7d7824 */ /* 0x000fe400078e027b */
[----:B------:R1:W2:Y:S01]  /*13c0*/  LDG.E.U16 R75, [R80.64] ;  /* 0x00000006504b7981 */ /* 0x0002a2000c1e1500 */
[----:B------:R-:W-:Y:S01]  /*13d0*/  LEA.HI.X.SX32 R83, R91, R0, 0x1, P0 ;  /* 0x000000005b537211 */ /* 0x000fe200000f0eff */
[----:B------:R-:W-:Y:S01]  /*13e0*/  IMAD R127, R11, 0x2, R125 ;  /* 0x000000020b7f7824 */ /* 0x000fe200078e027d */
[-C--:B0-----:R-:W-:Y:S02]  /*13f0*/  LEA R84, P0, R101, R2.reuse, 0x1 ;  /* 0x0000000265547211 */ /* 0x081fe400078008ff */
[----:B------:R-:W-:Y:S01]  /*1400*/  LEA R86, P1, R87, R2, 0x1 ;  /* 0x0000000257567211 */ /* 0x000fe200078208ff */
[----:B------:R0:W2:Y:S01]  /*1410*/  LDG.E.U16 R76, [R82.64] ;  /* 0x00000006524c7981 */ /* 0x0000a2000c1e1500 */
[----:B------:R-:W-:-:S02]  /*1420*/  LEA.HI.X.SX32 R85, R101, R0, 0x1, P0 ;  /* 0x0000000065557211 */ /* 0x000fc400000f0eff */
[----:B------:R-:W-:Y:S02]  /*1430*/  LEA R101, R11, R127, 0x1 ;  /* 0x0000007f0b657211 */ /* 0x000fe400078e08ff */
[----:B-1----:R-:W-:Y:S01]  /*1440*/  LEA R78, P0, R103, R2, 0x1 ;  /* 0x00000002674e7211 */ /* 0x002fe200078008ff */
[----:B------:R1:W2:Y:S02]  /*1450*/  LDG.E.U16 R88, [R84.64] ;  /* 0x0000000654587981 */ /* 0x0002a4000c1e1500 */
[----:B------:R-:W-:Y:S01]  /*1460*/  IMAD R129, R11, 0x2, R101 ;  /* 0x000000020b817824 */ /* 0x000fe200078e0265 */
[----:B------:R-:W-:Y:S02]  /*1470*/  LEA.HI.X.SX32 R79, R103, R0, 0x1, P0 ;  /* 0x00000000674f7211 */ /* 0x000fe400000f0eff */
[----:B------:R-:W-:Y:S01]  /*1480*/  LEA R80, P0, R95, R2, 0x1 ;  /* 0x000000025f507211 */ /* 0x000fe200078008ff */
[----:B------:R-:W-:Y:S01]  /*1490*/  IMAD R131, R11, 0x2, R129 ;  /* 0x000000020b837824 */ /* 0x000fe200078e0281 */
[-C--:B------:R-:W-:Y:S01]  /*14a0*/  LEA.HI.X.SX32 R87, R87, R0.reuse, 0x1, P1 ;  /* 0x0000000057577211 */ /* 0x080fe200008f0eff */
[----:B------:R0:W2:Y:S01]  /*14b0*/  LDG.E.U16 R89, [R78.64] ;  /* 0x000000064e597981 */ /* 0x0000a2000c1e1500 */
[----:B------:R-:W-:-:S02]  /*14c0*/  LEA.HI.X.SX32 R81, R95, R0, 0x1, P0 ;  /* 0x000000005f517211 */ /* 0x000fc400000f0eff */
[C---:B------:R-:W-:Y:S01]  /*14d0*/  LEA R95, R11.reuse, R131, 0x1 ;  /* 0x000000830b5f7211 */ /* 0x040fe200078e08ff */
[----:B------:R0:W2:Y:S04]  /*14e0*/  LDG.E.U16 R73, [R86.64] ;  /* 0x0000000656497981 */ /* 0x0000a8000c1e1500 */
[----:B------:R-:W-:Y:S01]  /*14f0*/  IMAD R133, R11, 0x2, R95 ;  /* 0x000000020b857824 */ /* 0x000fe200078e025f */
[----:B------:R-:W-:Y:S01]  /*1500*/  LEA R90, P1, R93, R2, 0x1 ;  /* 0x000000025d5a7211 */ /* 0x000fe200078208ff */
[----:B------:R1:W3:Y:S02]  /*1510*/  LDG.E.U16 R92, [R80.64] ;  /* 0x00000006505c7981 */ /* 0x0002e4000c1e1500 */
[----:B------:R-:W-:Y:S01]  /*1520*/  IMAD R135, R11, 0x2, R133 ;  /* 0x000000020b877824 */ /* 0x000fe200078e0285 */
[----:B------:R-:W-:-:S02]  /*1530*/  LEA.HI.X.SX32 R91, R93, R0, 0x1, P1 ;  /* 0x000000005d5b7211 */ /* 0x000fc400008f0eff */
[-C--:B0-----:R-:W-:Y:S02]  /*1540*/  LEA R86, P0, R107, R2.reuse, 0x1 ;  /* 0x000000026b567211 */ /* 0x081fe400078008ff */
[----:B------:R-:W-:Y:S01]  /*1550*/  LEA R82, P1, R105, R2, 0x1 ;  /* 0x0000000269527211 */ /* 0x000fe200078208ff */
[----:B------:R0:W3:Y:S01]  /*1560*/  LDG.E.U16 R77, [R90.64] ;  /* 0x000000065a4d7981 */ /* 0x0000e2000c1e1500 */
[----:B------:R-:W-:Y:S02]  /*1570*/  LEA R137, R11, R135, 0x1 ;  /* 0x000000870b897211 */ /* 0x000fe400078e08ff */
[-C--:B------:R-:W-:Y:S02]  /*1580*/  LEA.HI.X.SX32 R87, R107, R0.reuse, 0x1, P0 ;  /* 0x000000006b577211 */ /* 0x080fe400000f0eff */
[----:B------:R-:W-:Y:S01]  /*1590*/  LEA.HI.X.SX32 R83, R105, R0, 0x1, P1 ;  /* 0x0000000069537211 */ /* 0x000fe200008f0eff */
[----:B------:R-:W-:Y:S01]  /*15a0*/  IMAD R105, R11, 0x2, R137 ;  /* 0x000000020b697824 */ /* 0x000fe200078e0289 */
[----:B-1----:R-:W-:Y:S01]  /*15b0*/  LEA R84, P0, R109, R2, 0x1 ;  /* 0x000000026d547211 */ /* 0x002fe200078008ff */
[----:B------:R1:W3:Y:S02]  /*15c0*/  LDG.E.U16 R96, [R86.64] ;  /* 0x0000000656607981 */ /* 0x0002e4000c1e1500 */
[----:B------:R-:W-:Y:S01]  /*15d0*/  IMAD R139, R11, 0x2, R105 ;  /* 0x000000020b8b7824 */ /* 0x000fe200078e0269 */
[----:B------:R-:W-:Y:S01]  /*15e0*/  LEA.HI.X.SX32 R85, R109, R0, 0x1, P0 ;  /* 0x000000006d557211 */ /* 0x000fe200000f0eff */
[----:B------:R1:W3:Y:S01]  /*15f0*/  LDG.E.U16 R93, [R82.64] ;  /* 0x00000006525d7981 */ /* 0x0002e2000c1e1500 */
[----:B------:R-:W-:-:S02]  /*1600*/  LEA R78, P0, R111, R2, 0x1 ;  /* 0x000000026f4e7211 */ /* 0x000fc400078008ff */
[----:B------:R-:W-:Y:S01]  /*1610*/  LEA R141, R11, R139, 0x1 ;  /* 0x0000008b0b8d7211 */ /* 0x000fe200078e08ff */
[----:B------:R4:W3:Y:S01]  /*1620*/  LDG.E.U16 R97, [R84.64] ;  /* 0x0000000654617981 */ /* 0x0008e2000c1e1500 */
[----:B------:R-:W-:Y:S02]  /*1630*/  LEA.HI.X.SX32 R79, R111, R0, 0x1, P0 ;  /* 0x000000006f4f7211 */ /* 0x000fe400000f0eff */
[-C--:B------:R-:W-:Y:S02]  /*1640*/  LEA R80, P0, R115, R2.reuse, 0x1 ;  /* 0x0000000273507211 */ /* 0x080fe400078008ff */
[----:B0-----:R-:W-:Y:S01]  /*1650*/  LEA R90, P1, R113, R2, 0x1 ;  /* 0x00000002715a7211 */ /* 0x001fe200078208ff */
[----:B------:R0:W3:Y:S01]  /*1660*/  LDG.E.U16 R98, [R78.64] ;  /* 0x000000064e627981 */ /* 0x0000e2000c1e1500 */
[----:B------:R-:W-:Y:S01]  /*1670*/  LEA.HI.X.SX32 R81, R115, R0, 0x1, P0 ;  /* 0x0000000073517211 */ /* 0x000fe200000f0eff */
[----:B------:R-:W-:Y:S01]  /*1680*/  IMAD R115, R11, 0x2, R141 ;  /* 0x000000020b737824 */ /* 0x000fe200078e028d */
[----:B-1----:R-:W-:-:S03]  /*1690*/  LEA R82, P0, R117, R2, 0x1 ;  /* 0x0000000275527211 */ /* 0x002fc600078008ff */
[----:B------:R-:W-:Y:S01]  /*16a0*/  IMAD R109, R11, 0x2, R115 ;  /* 0x000000020b6d7824 */ /* 0x000fe200078e0273 */
[----:B------:R-:W-:Y:S01]  /*16b0*/  LEA.HI.X.SX32 R83, R117, R0, 0x1, P0 ;  /* 0x0000000075537211 */ /* 0x000fe200000f0eff */
[----:B------:R1:W3:Y:S03]  /*16c0*/  LDG.E.U16 R102, [R80.64] ;  /* 0x0000000650667981 */ /* 0x0002e6000c1e1500 */
[----:B------:R-:W-:Y:S01]  /*16d0*/  LEA R117, R11, R109, 0x1 ;  /* 0x0000006d0b757211 */ /* 0x000fe200078e08ff */
[----:B------:R0:W3:Y:S01]  /*16e0*/  LDG.E.U16 R103, [R82.64] ;  /* 0x0000000652677981 */ /* 0x0000e2000c1e1500 */
[----:B----4-:R-:W-:-:S03]  /*16f0*/  LEA R84, P0, R119, R2, 0x1 ;  /* 0x0000000277547211 */ /* 0x010fc600078008ff */
[----:B------:R-:W-:Y:S01]  /*1700*/  IMAD R143, R11, 0x2, R117 ;  /* 0x000000020b8f7824 */ /* 0x000fe200078e0275 */
[-C--:B------:R-:W-:Y:S02]  /*1710*/  LEA.HI.X.SX32 R91, R113, R0.reuse, 0x1, P1 ;  /* 0x00000000715b7211 */ /* 0x080fe400008f0eff */
[----:B------:R-:W-:Y:S01]  /*1720*/  LEA.HI.X.SX32 R85, R119, R0, 0x1, P0 ;  /* 0x0000000077557211 */ /* 0x000fe200000f0eff */
[----:B------:R-:W-:Y:S01]  /*1730*/  IMAD R119, R11, 0x2, R143 ;  /* 0x000000020b777824 */ /* 0x000fe200078e028f */
[-C--:B------:R-:W-:Y:S01]  /*1740*/  LEA R86, P1, R121, R2.reuse, 0x1 ;  /* 0x0000000279567211 */ /* 0x080fe200078208ff */
[----:B------:R4:W3:Y:S01]  /*1750*/  LDG.E.U16 R99, [R90.64] ;  /* 0x000000065a637981 */ /* 0x0008e2000c1e1500 */
[----:B0-----:R-:W-:Y:S02]  /*1760*/  LEA R78, P0, R123, R2, 0x1 ;  /* 0x000000027b4e7211 */ /* 0x001fe400078008ff */
[----:B------:R-:W-:Y:S01]  /*1770*/  LEA.HI.X.SX32 R87, R121, R0, 0x1, P1 ;  /* 0x0000000079577211 */ /* 0x000fe200008f0eff */
[----:B------:R0:W3:Y:S01]  /*1780*/  LDG.E.U16 R104, [R84.64] ;  /* 0x0000000654687981 */ /* 0x0000e2000c1e1500 */
[----:B------:R-:W-:-:S02]  /*1790*/  LEA R121, R11, R119, 0x1 ;  /* 0x000000770b797211 */ /* 0x000fc400078e08ff */
[----:B------:R-:W-:Y:S01]  /*17a0*/  LEA.HI.X.SX32 R79, R123, R0, 0x1, P0 ;  /* 0x000000007b4f7211 */ /* 0x000fe200000f0eff */
[----:B------:R4:W3:Y:S01]  /*17b0*/  LDG.E.U16 R106, [R86.64] ;  /* 0x00000006566a7981 */ /* 0x0008e2000c1e1500 */
[----:B-1----:R-:W-:Y:S01]  /*17c0*/  LEA R80, P0, R125, R2, 0x1 ;  /* 0x000000027d507211 */ /* 0x002fe200078008ff */
[----:B------:R-:W-:Y:S02]  /*17d0*/  IMAD R123, R11, 0x2, R121 ;  /* 0x000000020b7b7824 */ /* 0x000fe400078e0279 */
[----:B------:R1:W3:Y:S01]  /*17e0*/  LDG.E.U16 R107, [R78.64] ;  /* 0x000000064e6b7981 */ /* 0x0002e2000c1e1500 */
[----:B------:R-:W-:Y:S01]  /*17f0*/  LEA.HI.X.SX32 R81, R125, R0, 0x1, P0 ;  /* 0x000000007d517211 */ /* 0x000fe200000f0eff */
[----:B------:R-:W-:Y:S01]  /*1800*/  IMAD R125, R11, 0x2, R123 ;  /* 0x000000020b7d7824 */ /* 0x000fe200078e027b */
[-C--:B------:R-:W-:Y:S02]  /*1810*/  LEA R82, P0, R127, R2.reuse, 0x1 ;  /* 0x000000027f527211 */ /* 0x080fe400078008ff */
[----:B0-----:R-:W-:Y:S01]  /*1820*/  LEA R84, P1, R101, R2, 0x1 ;  /* 0x0000000265547211 */ /* 0x001fe200078208ff */
[----:B------:R0:W5:Y:S01]  /*1830*/  LDG.E.U16 R108, [R80.64] ;  /* 0x00000006506c7981 */ /* 0x000162000c1e1500 */
[----:B------:R-:W-:-:S02]  /*1840*/  LEA R145, R11, R125, 0x1 ;  /* 0x0000007d0b917211 */ /* 0x000fc400078e08ff */
[----:B------:R-:W-:-:S03]  /*1850*/  LEA.HI.X.SX32 R83, R127, R0, 0x1, P0 ;  /* 0x000000007f537211 */ /* 0x000fc600000f0eff */
[----:B------:R-:W-:Y:S01]  /*1860*/  IMAD R127, R11, 0x2, R145 ;  /* 0x000000020b7f7824 */ /* 0x000fe200078e0291 */
[----:B------:R-:W-:Y:S01]  /*1870*/  LEA.HI.X.SX32 R85, R101, R0, 0x1, P1 ;  /* 0x0000000065557211 */ /* 0x000fe200008f0eff */
[----:B------:R0:W5:Y:S01]  /*1880*/  LDG.E.U16 R110, [R82.64] ;  /* 0x00000006526e7981 */ /* 0x000162000c1e1500 */
[-C--:B----4-:R-:W-:Y:S01]  /*1890*/  LEA R86, P0, R129, R2.reuse, 0x1 ;  /* 0x0000000281567211 */ /* 0x090fe200078008ff */
[----:B------:R-:W-:Y:S01]  /*18a0*/  IMAD R101, R11, 0x2, R127 ;  /* 0x000000020b657824 */ /* 0x000fe200078e027f */
[----:B-1----:R-:W-:Y:S01]  /*18b0*/  LEA R78, P1, R95, R2, 0x1 ;  /* 0x000000025f4e7211 */ /* 0x002fe200078208ff */
[----:B------:R1:W4:Y:S01]  /*18c0*/  LDG.E.U16 R111, [R84.64] ;  /* 0x00000006546f7981 */ /* 0x000322000c1e1500 */
[----:B------:R-:W-:Y:S02]  /*18d0*/  LEA.HI.X.SX32 R87, R129, R0, 0x1, P0 ;  /* 0x0000000081577211 */ /* 0x000fe400000f0eff */
[----:B------:R-:W-:Y:S02]  /*18e0*/  LEA R129, R11, R101, 0x1 ;  /* 0x000000650b817211 */ /* 0x000fe400078e08ff */
[----:B------:R-:W-:Y:S01]  /*18f0*/  LEA R90, P0, R131, R2, 0x1 ;  /* 0x00000002835a7211 */ /* 0x000fe200078008ff */
[----:B------:R1:W5:Y:S02]  /*1900*/  LDG.E.U16 R112, [R86.64] ;  /* 0x0000000656707981 */ /* 0x000364000c1e1500 */
[----:B------:R-:W-:Y:S01]  /*1910*/  IMAD R147, R11, 0x2, R129 ;  /* 0x000000020b937824 */ /* 0x000fe200078e0281 */
[----:B------:R-:W-:-:S03]  /*1920*/  LEA.HI.X.SX32 R91, R131, R0, 0x1, P0 ;  /* 0x00000000835b7211 */ /* 0x000fc600000f0eff */
[----:B------:R-:W-:Y:S01]  /*1930*/  IMAD R131, R11, 0x2, R147 ;  /* 0x000000020b837824 */ /* 0x000fe200078e0293 */
[----:B------:R-:W-:Y:S01]  /*1940*/  LEA.HI.X.SX32 R79, R95, R0, 0x1, P1 ;  /* 0x000000005f4f7211 */ /* 0x000fe200008f0eff */
[----:B------:R1:W5:Y:S01]  /*1950*/  LDG.E.U16 R113, [R90.64] ;  /* 0x000000065a717981 */ /* 0x000362000c1e1500 */
[----:B0-----:R-:W-:Y:S02]  /*1960*/  LEA R80, P0, R133, R2, 0x1 ;  /* 0x0000000285507211 */ /* 0x001fe400078008ff */
[----:B------:R-:W-:Y:S01]  /*1970*/  LEA R95, R11, R131, 0x1 ;  /* 0x000000830b5f7211 */ /* 0x000fe200078e08ff */
[----:B------:R0:W5:Y:S01]  /*1980*/  LDG.E.U16 R114, [R78.64] ;  /* 0x000000064e727981 */ /* 0x000162000c1e1500 */
[----:B------:R-:W-:-:S03]  /*1990*/  LEA.HI.X.SX32 R81, R133, R0, 0x1, P0 ;  /* 0x0000000085517211 */ /* 0x000fc600000f0eff */
[----:B------:R-:W-:Y:S01]  /*19a0*/  IMAD R133, R11, 0x2, R95 ;  /* 0x000000020b857824 */ /* 0x000fe200078e025f */
[----:B-1----:R-:W-:Y:S01]  /*19b0*/  LEA R84, P0, R135, R2, 0x1 ;  /* 0x0000000287547211 */ /* 0x002fe200078008ff */
[----:B------:R1:W5:Y:S02]  /*19c0*/  LDG.E.U16 R116, [R80.64] ;  /* 0x0000000650747981 */ /* 0x000364000c1e1500 */
[----:B------:R-:W-:Y:S01]  /*19d0*/  IMAD R149, R11, 0x2, R133 ;  /* 0x000000020b957824 */ /* 0x000fe200078e0285 */
[----:B------:R-:W-:Y:S02]  /*19e0*/  LEA.HI.X.SX32 R85, R135, R0, 0x1, P0 ;  /* 0x0000000087557211 */ /* 0x000fe400000f0eff */
[----:B------:R-:W-:Y:S02]  /*19f0*/  LEA R82, P1, R137, R2, 0x1 ;  /* 0x0000000289527211 */ /* 0x000fe400078208ff */
[----:B------:R-:W-:Y:S01]  /*1a00*/  LEA R135, R11, R149, 0x1 ;  /* 0x000000950b877211 */ /* 0x000fe200078e08ff */
[----:B------:R0:W5:Y:S01]  /*1a10*/  LDG.E.U16 R118, [R84.64] ;  /* 0x0000000654767981 */ /* 0x000162000c1e1500 */
[----:B------:R-:W-:-:S02]  /*1a20*/  LEA.HI.X.SX32 R83, R137, R0, 0x1, P1 ;  /* 0x0000000089537211 */ /* 0x000fc400008f0eff */
[-C--:B------:R-:W-:Y:S01]  /*1a30*/  LEA R86, P0, R139, R2.reuse, 0x1 ;  /* 0x000000028b567211 */ /* 0x080fe200078008ff */
[----:B------:R-:W-:Y:S01]  /*1a40*/  IMAD R137, R11, 0x2, R135 ;  /* 0x000000020b897824 */ /* 0x000fe200078e0287 */
[----:B-1----:R-:W-:Y:S01]  /*1a50*/  LEA R80, P1, R123, R2, 0x1 ;  /* 0x000000027b507211 */ /* 0x002fe200078208ff */
[----:B------:R1:W5:Y:S01]  /*1a60*/  LDG.E.U16 R120, [R82.64] ;  /* 0x0000000652787981 */ /* 0x000362000c1e1500 */
[----:B------:R-:W-:Y:S01]  /*1a70*/  LEA.HI.X.SX32 R87, R139, R0, 0x1, P0 ;  /* 0x000000008b577211 */ /* 0x000fe200000f0eff */
[----:B------:R-:W-:Y:S01]  /*1a80*/  IMAD R139, R11, 0x2, R137 ;  /* 0x000000020b8b7824 */ /* 0x000fe200078e0289 */
[----:B0-----:R-:W-:Y:S02]  /*1a90*/  LEA R78, P0, R117, R2, 0x1 ;  /* 0x00000002754e7211 */ /* 0x001fe400078008ff */
[----:B------:R-:W-:Y:S01]  /*1aa0*/  LEA.HI.X.SX32 R81, R123, R0, 0x1, P1 ;  /* 0x000000007b517211 */ /* 0x000fe200008f0eff */
[----:B------:R0:W5:Y:S01]  /*1ab0*/  LDG.E.U16 R122, [R86.64] ;  /* 0x00000006567a7981 */ /* 0x000162000c1e1500 */
[----:B------:R-:W-:-:S02]  /*1ac0*/  LEA R151, R11, R139, 0x1 ;  /* 0x0000008b0b977211 */ /* 0x000fc400078e08ff */
[----:B------:R-:W-:Y:S01]  /*1ad0*/  LEA.HI.X.SX32 R79, R117, R0, 0x1, P0 ;  /* 0x00000000754f7211 */ /* 0x000fe200000f0eff */
[----:B------:R0:W5:Y:S02]  /*1ae0*/  LDG.E.U16 R126, [R80.64] ;  /* 0x00000006507e7981 */ /* 0x000164000c1e1500 */
[----:B------:R-:W-:Y:S01]  /*1af0*/  IMAD R117, R11, 0x2, R151 ;  /* 0x000000020b757824 */ /* 0x000fe200078e0297 */
[----:B------:R-:W-:Y:S01]  /*1b00*/  LEA R84, P0, R101, R2, 0x1 ;  /* 0x0000000265547211 */ /* 0x000fe200078008ff */
[----:B------:R0:W5:Y:S02]  /*1b10*/  LDG.E.U16 R124, [R78.64] ;  /* 0x000000064e7c7981 */ /* 0x000164000c1e1500 */
[----:B------:R-:W-:Y:S01]  /*1b20*/  IMAD R123, R11, 0x2, R117 ;  /* 0x000000020b7b7824 */ /* 0x000fe200078e0275 */
[----:B------:R-:W-:Y:S02]  /*1b30*/  LEA.HI.X.SX32 R85, R101, R0, 0x1, P0 ;  /* 0x0000000065557211 */ /* 0x000fe400000f0eff */
[----:B------:R-:W-:-:S02]  /*1b40*/  LEA R90, P0, R95, R2, 0x1 ;  /* 0x000000025f5a7211 */ /* 0x000fc400078008ff */
[----:B------:R-:W-:Y:S01]  /*1b50*/  LEA R101, R11, R123, 0x1 ;  /* 0x0000007b0b657211 */ /* 0x000fe200078e08ff */
[----:B------:R1:W5:Y:S01]  /*1b60*/  LDG.E.U16 R130, [R84.64] ;  /* 0x0000000654827981 */ /* 0x000362000c1e1500 */
[----:B------:R-:W-:Y:S02]  /*1b70*/  LEA.HI.X.SX32 R91, R95, R0, 0x1, P0 ;  /* 0x000000005f5b7211 */ /* 0x000fe400000f0eff */
[-C--:B0-----:R-:W-:Y:S01]  /*1b80*/  LEA R78, P0, R123, R2.reuse, 0x1 ;  /* 0x000000027b4e7211 */ /* 0x081fe200078008ff */
[----:B------:R-:W-:Y:S01]  /*1b90*/  IMAD R153, R11, 0x2, R101 ;  /* 0x000000020b997824 */ /* 0x000fe200078e0265 */
[----:B-1----:R-:W-:Y:S01]  /*1ba0*/  LEA R82, P1, R137, R2, 0x1 ;  /* 0x0000000289527211 */ /* 0x002fe200078208ff */
[----:B------:R0:W5:Y:S01]  /*1bb0*/  LDG.E.U16 R134, [R90.64] ;  /* 0x000000065a867981 */ /* 0x000162000c1e1500 */
[----:B------:R-:W-:Y:S01]  /*1bc0*/  LEA.HI.X.SX32 R79, R123, R0, 0x1, P0 ;  /* 0x000000007b4f7211 */ /* 0x000fe200000f0eff */
[----:B------:R-:W-:Y:S01]  /*1bd0*/  IMAD R155, R11, 0x2, R153 ;  /* 0x000000020b9b7824 */ /* 0x000fe200078e0299 */
[----:B------:R-:W-:-:S02]  /*1be0*/  LEA R86, P0, R141, R2, 0x1 ;  /* 0x000000028d567211 */ /* 0x000fc400078008ff */
[-C--:B------:R-:W-:Y:S01]  /*1bf0*/  LEA.HI.X.SX32 R83, R137, R0.reuse, 0x1, P1 ;  /* 0x0000000089537211 */ /* 0x080fe200008f0eff */
[----:B------:R1:W5:Y:S01]  /*1c00*/  LDG.E.U16 R142, [R78.64] ;  /* 0x000000064e8e7981 */ /* 0x000362000c1e1500 */
[----:B------:R-:W-:Y:S02]  /*1c10*/  LEA.HI.X.SX32 R87, R141, R0, 0x1, P0 ;  /* 0x000000008d577211 */ /* 0x000fe400000f0eff */
[----:B------:R-:W-:Y:S01]  /*1c20*/  LEA R94, P0, R143, R2, 0x1 ;  /* 0x000000028f5e7211 */ /* 0x000fe200078008ff */
[----:B------:R1:W5:Y:S01]  /*1c30*/  LDG.E.U16 R140, [R82.64] ;  /* 0x00000006528c7981 */ /* 0x000362000c1e1500 */
[----:B------:R-:W-:Y:S02]  /*1c40*/  LEA R137, R11, R155, 0x1 ;  /* 0x0000009b0b897211 */ /* 0x000fe400078e08ff */
[----:B------:R-:W-:Y:S01]  /*1c50*/  LEA.HI.X.SX32 R95, R143, R0, 0x1, P0 ;  /* 0x000000008f5f7211 */ /* 0x000fe200000f0eff */
[----:B------:R1:W5:Y:S01]  /*1c60*/  LDG.E.U16 R123, [R86.64] ;  /* 0x00000006567b7981 */ /* 0x000362000c1e1500 */
[----:B------:R-:W-:-:S02]  /*1c70*/  LEA R80, P1, R137, R2, 0x1 ;  /* 0x0000000289507211 */ /* 0x000fc400078208ff */
[----:B0-----:R-:W-:Y:S02]  /*1c80*/  LEA R90, P0, R129, R2, 0x1 ;  /* 0x00000002815a7211 */ /* 0x001fe400078008ff */
[-C--:B------:R-:W-:Y:S02]  /*1c90*/  LEA.HI.X.SX32 R81, R137, R0.reuse, 0x1, P1 ;  /* 0x0000000089517211 */ /* 0x080fe400008f0eff */
[----:B------:R-:W-:Y:S02]  /*1ca0*/  LEA.HI.X.SX32 R91, R129, R0, 0x1, P0 ;  /* 0x00000000815b7211 */ /* 0x000fe400000f0eff */
[-C--:B-1----:R-:W-:Y:S01]  /*1cb0*/  LEA R78, P0, R133, R2.reuse, 0x1 ;  /* 0x00000002854e7211 */ /* 0x082fe200078008ff */
[----:B------:R0:W5:Y:S01]  /*1cc0*/  LDG.E.U16 R144, [R80.64] ;  /* 0x0000000650907981 */ /* 0x000162000c1e1500 */
[----:B------:R-:W-:Y:S02]  /*1cd0*/  LEA R84, P1, R125, R2, 0x1 ;  /* 0x000000027d547211 */ /* 0x000fe400078208ff */
[-C--:B------:R-:W-:Y:S01]  /*1ce0*/  LEA.HI.X.SX32 R79, R133, R0.reuse, 0x1, P0 ;  /* 0x00000000854f7211 */ /* 0x080fe200000f0eff */
[----:B------:R1:W5:Y:S01]  /*1cf0*/  LDG.E.U16 R132, [R90.64] ;  /* 0x000000065a847981 */ /* 0x000362000c1e1500 */
[----:B------:R-:W-:-:S03]  /*1d00*/  LEA.HI.X.SX32 R85, R125, R0, 0x1, P1 ;  /* 0x000000007d557211 */ /* 0x000fc600008f0eff */
[----:B------:R1:W5:Y:S01]  /*1d10*/  LDG.E.U16 R125, [R94.64] ;  /* 0x000000065e7d7981 */ /* 0x000362000c1e1500 */
[-C--:B0-----:R-:W-:Y:S01]  /*1d20*/  LEA R80, P0, R101, R2.reuse, 0x1 ;  /* 0x0000000265507211 */ /* 0x081fe200078008ff */
[----:B------:R-:W-:Y:S01]  /*1d30*/  IMAD R137, R11, 0x2, R137 ;  /* 0x000000020b897824 */ /* 0x000fe200078e0289 */
[----:B------:R-:W-:Y:S01]  /*1d40*/  LEA R82, P1, R139, R2, 0x1 ;  /* 0x000000028b527211 */ /* 0x000fe200078208ff */
[----:B------:R0:W5:Y:S01]  /*1d50*/  LDG.E.U16 R136, [R78.64] ;  /* 0x000000064e887981 */ /* 0x000162000c1e1500 */
[----:B------:R-:W-:-:S03]  /*1d60*/  LEA.HI.X.SX32 R81, R101, R0, 0x1, P0 ;  /* 0x0000000065517211 */ /* 0x000fc600000f0eff */
[----:B------:R0:W5:Y:S01]  /*1d70*/  LDG.E.U16 R128, [R84.64] ;  /* 0x0000000654807981 */ /* 0x000162000c1e1500 */
[----:B-1----:R-:W-:Y:S02]  /*1d80*/  LEA R94, P0, R115, R2, 0x1 ;  /* 0x00000002735e7211 */ /* 0x002fe400078008ff */
[-C--:B------:R-:W-:Y:S01]  /*1d90*/  LEA.HI.X.SX32 R83, R139, R0.reuse, 0x1, P1 ;  /* 0x000000008b537211 */ /* 0x080fe200008f0eff */
[----:B------:R1:W5:Y:S01]  /*1da0*/  LDG.E.U16 R143, [R80.64] ;  /* 0x00000006508f7981 */ /* 0x000362000c1e1500 */
[----:B------:R-:W-:Y:S02]  /*1db0*/  LEA.HI.X.SX32 R95, R115, R0, 0x1, P0 ;  /* 0x00000000735f7211 */ /* 0x000fe400000f0eff */
[-C--:B------:R-:W-:Y:S01]  /*1dc0*/  LEA R90, P0, R145, R2.reuse, 0x1 ;  /* 0x00000002915a7211 */ /* 0x080fe200078008ff */
[----:B------:R1:W5:Y:S01]  /*1dd0*/  LDG.E.U16 R139, [R82.64] ;  /* 0x00000006528b7981 */ /* 0x000362000c1e1500 */
[----:B------:R-:W-:Y:S02]  /*1de0*/  LEA R86, P1, R137, R2, 0x1 ;  /* 0x0000000289567211 */ /* 0x000fe400078208ff */
[----:B------:R-:W-:Y:S01]  /*1df0*/  LEA.HI.X.SX32 R91, R145, R0, 0x1, P0 ;  /* 0x00000000915b7211 */ /* 0x000fe200000f0eff */
[----:B------:R1:W5:Y:S01]  /*1e00*/  LDG.E.U16 R115, [R94.64] ;  /* 0x000000065e737981 */ /* 0x000362000c1e1500 */
[----:B0-----:R-:W-:-:S02]  /*1e10*/  LEA R78, P0, R149, R2, 0x1 ;  /* 0x00000002954e7211 */ /* 0x001fc400078008ff */
[-C--:B------:R-:W-:Y:S01]  /*1e20*/  LEA.HI.X.SX32 R87, R137, R0.reuse, 0x1, P1 ;  /* 0x0000000089577211 */ /* 0x080fe200008f0eff */
[----:B------:R-:W-:Y:S01]  /*1e30*/  IMAD R137, R11, 0x2, R137 ;  /* 0x000000020b897824 */ /* 0x000fe200078e0289 */
[----:B------:R-:W-:Y:S01]  /*1e40*/  LEA.HI.X.SX32 R79, R149, R0, 0x1, P0 ;  /* 0x00000000954f7211 */ /* 0x000fe200000f0eff */
[----:B------:R0:W5:Y:S01]  /*1e50*/  LDG.E.U16 R129, [R90.64] ;  /* 0x000000065a817981 */ /* 0x000162000c1e1500 */
[-C--:B------:R-:W-:Y:S02]  /*1e60*/  LEA R84, P1, R119, R2.reuse, 0x1 ;  /* 0x0000000277547211 */ /* 0x080fe400078208ff */
[----:B-1----:R-:W-:Y:S01]  /*1e70*/  LEA R82, P0, R151, R2, 0x1 ;  /* 0x0000000297527211 */ /* 0x002fe200078008ff */
[----:B------:R1:W5:Y:S01]  /*1e80*/  LDG.E.U16 R146, [R86.64] ;  /* 0x0000000656927981 */ /* 0x000362000c1e1500 */
[-C--:B------:R-:W-:Y:S02]  /*1e90*/  LEA.HI.X.SX32 R85, R119, R0.reuse, 0x1, P1 ;  /* 0x0000000077557211 */ /* 0x080fe400008f0eff */
[----:B------:R-:W-:Y:S01]  /*1ea0*/  LEA.HI.X.SX32 R83, R151, R0, 0x1, P0 ;  /* 0x0000000097537211 */ /* 0x000fe200000f0eff */
[----:B------:R0:W5:Y:S01]  /*1eb0*/  LDG.E.U16 R138, [R78.64] ;  /* 0x000000064e8a7981 */ /* 0x000162000c1e1500 */
[----:B------:R-:W-:-:S03]  /*1ec0*/  LEA R100, P1, R147, R2, 0x1 ;  /* 0x0000000293647211 */ /* 0x000fc600078208ff */
[----:B------:R0:W5:Y:S01]  /*1ed0*/  LDG.E.U16 R119, [R84.64] ;  /* 0x0000000654777981 */ /* 0x000162000c1e1500 */
[----:B-1----:R-:W-:Y:S02]  /*1ee0*/  LEA R86, P0, R137, R2, 0x1 ;  /* 0x0000000289567211 */ /* 0x002fe400078008ff */
[-C--:B------:R-:W-:Y:S01]  /*1ef0*/  LEA.HI.X.SX32 R101, R147, R0.reuse, 0x1, P1 ;  /* 0x0000000093657211 */ /* 0x080fe200008f0eff */
[----:B------:R1:W5:Y:S01]  /*1f00*/  LDG.E.U16 R141, [R82.64] ;  /* 0x00000006528d7981 */ /* 0x000362000c1e1500 */
[----:B------:R-:W-:Y:S02]  /*1f10*/  LEA.HI.X.SX32 R87, R137, R0, 0x1, P0 ;  /* 0x0000000089577211 */ /* 0x000fe400000f0eff */
[-C--:B------:R-:W-:Y:S01]  /*1f20*/  LEA R80, P1, R153, R2.reuse, 0x1 ;  /* 0x0000000299507211 */ /* 0x080fe200078208ff */
[----:B------:R1:W5:Y:S01]  /*1f30*/  LDG.E.U16 R133, [R100.64] ;  /* 0x0000000664857981 */ /* 0x000362000c1e1500 */
[----:B0-----:R-:W-:Y:S02]  /*1f40*/  LEA R84, P0, R105, R2, 0x1 ;  /* 0x0000000269547211 */ /* 0x001fe400078008ff */
[----:B------:R-:W-:-:S02]  /*1f50*/  LEA R11, R11, R137, 0x1 ;  /* 0x000000890b0b7211 */ /* 0x000fc400078e08ff */
[-C--:B------:R-:W-:Y:S02]  /*1f60*/  LEA.HI.X.SX32 R81, R153, R0.reuse, 0x1, P1 ;  /* 0x0000000099517211 */ /* 0x080fe400008f0eff */
[----:B------:R-:W-:Y:S02]  /*1f70*/  LEA.HI.X.SX32 R85, R105, R0, 0x1, P0 ;  /* 0x0000000069557211 */ /* 0x000fe400000f0eff */
[-C--:B------:R-:W-:Y:S01]  /*1f80*/  LEA R90, P1, R11, R2.reuse, 0x1 ;  /* 0x000000020b5a7211 */ /* 0x080fe200078208ff */
[----:B------:R0:W5:Y:S01]  /*1f90*/  LDG.E.U16 R137, [R80.64] ;  /* 0x0000000650897981 */ /* 0x000162000c1e1500 */
[----:B-1----:R-:W-:Y:S02]  /*1fa0*/  LEA R100, P0, R109, R2, 0x1 ;  /* 0x000000026d647211 */ /* 0x002fe400078008ff */
[-C--:B------:R-:W-:Y:S01]  /*1fb0*/  LEA.HI.X.SX32 R91, R11, R0.reuse, 0x1, P1 ;  /* 0x000000000b5b7211 */ /* 0x080fe200008f0eff */
[----:B------:R-:W5:Y:S01]  /*1fc0*/  LDG.E.U16 R84, [R84.64] ;  /* 0x0000000654547981 */ /* 0x000f62000c1e1500 */
[----:B------:R-:W-:-:S02]  /*1fd0*/  LEA.HI.X.SX32 R101, R109, R0, 0x1, P0 ;  /* 0x000000006d657211 */ /* 0x000fc400000f0eff */
[-C--:B------:R-:W-:Y:S01]  /*1fe0*/  LEA R94, P1, R121, R2.reuse, 0x1 ;  /* 0x00000002795e7211 */ /* 0x080fe200078208ff */
[----:B------:R1:W5:Y:S01]  /*1ff0*/  LDG.E.U16 R11, [R86.64] ;  /* 0x00000006560b7981 */ /* 0x000362000c1e1500 */
[----:B------:R-:W-:Y:S02]  /*2000*/  LEA R78, P0, R127, R2, 0x1 ;  /* 0x000000027f4e7211 */ /* 0x000fe400078008ff */
[-C--:B------:R-:W-:Y:S01]  /*2010*/  LEA.HI.X.SX32 R95, R121, R0.reuse, 0x1, P1 ;  /* 0x00000000795f7211 */ /* 0x080fe200008f0eff */
[----:B------:R1:W5:Y:S01]  /*2020*/  LDG.E.U16 R105, [R90.64] ;  /* 0x000000065a697981 */ /* 0x000362000c1e1500 */
[----:B------:R-:W-:Y:S02]  /*2030*/  LEA.HI.X.SX32 R79, R127, R0, 0x1, P0 ;  /* 0x000000007f4f7211 */ /* 0x000fe400000f0eff */
[-C--:B0-----:R-:W-:Y:S01]  /*2040*/  LEA R80, P0, R131, R2.reuse, 0x1 ;  /* 0x0000000283507211 */ /* 0x081fe200078008ff */
[----:B------:R-:W5:Y:S01]  /*2050*/  LDG.E.U16 R100, [R100.64] ;  /* 0x0000000664647981 */ /* 0x000f62000c1e1500 */
[----:B------:R-:W-:-:S02]  /*2060*/  LEA R82, P1, R135, R2, 0x1 ;  /* 0x0000000287527211 */ /* 0x000fc400078208ff */
[-C--:B------:R-:W-:Y:S01]  /*2070*/  LEA.HI.X.SX32 R81, R131, R0.reuse, 0x1, P0 ;  /* 0x0000000083517211 */ /* 0x080fe200000f0eff */
[----:B------:R-:W5:Y:S01]  /*2080*/  LDG.E.U16 R94, [R94.64] ;  /* 0x000000065e5e7981 */ /* 0x000f62000c1e1500 */
[----:B------:R-:W-:Y:S02]  /*2090*/  LEA.HI.X.SX32 R83, R135, R0, 0x1, P1 ;  /* 0x0000000087537211 */ /* 0x000fe400008f0eff */
[-C--:B-1----:R-:W-:Y:S01]  /*20a0*/  LEA R86, P0, R117, R2.reuse, 0x1 ;  /* 0x0000000275567211 */ /* 0x082fe200078008ff */
[----:B------:R0:W5:Y:S01]  /*20b0*/  LDG.E.U16 R78, [R78.64] ;  /* 0x000000064e4e7981 */ /* 0x000162000c1e1500 */
[----:B------:R-:W-:Y:S02]  /*20c0*/  LEA R90, P1, R155, R2, 0x1 ;  /* 0x000000029b5a7211 */ /* 0x000fe400078208ff */
[-C--:B------:R-:W-:Y:S01]  /*20d0*/  LEA.HI.X.SX32 R87, R117, R0.reuse, 0x1, P0 ;  /* 0x0000000075577211 */ /* 0x080fe200000f0eff */
[----:B------:R-:W5:Y:S01]  /*20e0*/  LDG.E.U16 R80, [R80.64] ;  /* 0x0000000650507981 */ /* 0x000f62000c1e1500 */
[----:B------:R-:W-:-:S03]  /*20f0*/  LEA.HI.X.SX32 R91, R155, R0, 0x1, P1 ;  /* 0x000000009b5b7211 */ /* 0x000fc600008f0eff */
[----:B------:R-:W5:Y:S04]  /*2100*/  LDG.E.U16 R82, [R82.64] ;  /* 0x0000000652527981 */ /* 0x000f68000c1e1500 */
[----:B------:R-:W5:Y:S04]  /*2110*/  LDG.E.U16 R86, [R86.64] ;  /* 0x0000000656567981 */ /* 0x000f68000c1e1500 */
[----:B------:R-:W5:Y:S01]  /*2120*/  LDG.E.U16 R90, [R90.64] ;  /* 0x000000065a5a7981 */ /* 0x000f62000c1e1500 */
[----:B------:R-:W-:Y:S02]  /*2130*/  LOP3.LUT R0, R150, 0x7f, RZ, 0xc0, !PT ;  /* 0x0000007f96007812 */ /* 0x000fe400078ec0ff */
[----:B------:R-:W-:-:S03]  /*2140*/  SHF.R.S32.HI R2, RZ, 0x7, R150 ;  /* 0x00000007ff027819 */ /* 0x000fc60000011496 */
[----:B0-----:R-:W-:Y:S01]  /*2150*/  IMAD.SHL.U32 R79, R0, 0x2, RZ ;  /* 0x00000002004f7824 */ /* 0x001fe200078e00ff */
[----:B------:R-:W-:Y:S02]  /*2160*/  SGXT R2, R2, 0x1 ;  /* 0x000000010202781a */ /* 0x000fe40000000200 */
[----:B------:R-:W-:Y:S02]  /*2170*/  IADD3 R152, R40, 0x80, RZ ;  /* 0x0000008028987810 */ /* 0x000fe40007ffe0ff */
[----:B------:R-:W-:Y:S02]  /*2180*/  LOP3.LUT R79, R79, 0x110, R2, 0x78, !PT ;  /* 0x000001104f4f7812 */ /* 0x000fe400078e7802 */
[----:B------:R-:W-:-:S03]  /*2190*/  ISETP.GE.AND P0, PT, R152, 0x1, PT ;  /* 0x000000019800780c */ /* 0x000fc60003f06270 */
[----:B--2---:R0:W-:Y:S01]  /*21a0*/  STS.U16 [R79], R3 ;  /* 0x000000034f007388 */ /* 0x0041e20000000400 */
[----:B------:R-:W-:-:S03]  /*21b0*/  LOP3.LUT R0, R79, 0x40, RZ, 0x3c, !PT ;  /* 0x000000404f007812 */ /* 0x000fc600078e3cff */
[----:B------:R-:W-:Y:S01]  /*21c0*/  STS.U16 [R79+0x800], R7 ;  /* 0x000800074f007388 */ /* 0x000fe20000000400 */
[----:B0-----:R-:W-:-:S03]  /*21d0*/  LOP3.LUT R3, R79, 0x20, RZ, 0x3c, !PT ;  /* 0x000000204f037812 */ /* 0x001fc600078e3cff */
[----:B------:R-:W-:Y:S04]  /*21e0*/  STS.U16 [R79+0x1000], R12 ;  /* 0x0010000c4f007388 */ /* 0x000fe80000000400 */
        /* <DEDUP_REMOVED lines=15> */
[----:B---3--:R-:W-:Y:S04]  /*22e0*/  STS.U16 [R79+0x9000], R77 ;  /* 0x0090004d4f007388 */ /* 0x008fe80000000400 */
[----:B------:R-:W-:Y:S04]  /*22f0*/  STS.U16 [R79+0x9800], R93 ;  /* 0x0098005d4f007388 */ /* 0x000fe80000000400 */
[----:B------:R-:W-:Y:S04]  /*2300*/  STS.U16 [R79+0xa000], R99 ;  /* 0x00a000634f007388 */ /* 0x000fe80000000400 */
[----:B------:R-:W-:Y:S04]  /*2310*/  STS.U16 [R79+0xa800], R106 ;  /* 0x00a8006a4f007388 */ /* 0x000fe80000000400 */
[----:B----4-:R-:W-:Y:S01]  /*2320*/  STS.U16 [R79+0xb000], R111 ;  /* 0x00b0006f4f007388 */ /* 0x010fe20000000400 */
[----:B------:R-:W-:Y:S01]  /*2330*/  IMAD.MOV.U32 R229, RZ, RZ, 0x3f800000 ;  /* 0x3f800000ffe57424 */ /* 0x000fe200078e00ff */
[----:B------:R-:W-:Y:S01]  /*2340*/  MOV R181, 0xff800000 ;  /* 0xff80000000b57802 */ /* 0x000fe20000000f00 */
[----:B------:R-:W-:Y:S01]  /*2350*/  IMAD.MOV.U32 R180, RZ, RZ, -0x800000 ;  /* 0xff800000ffb47424 */ /* 0x000fe200078e00ff */
        /* <DEDUP_REMOVED lines=11> */
[----:B-----5:R0:W-:Y:S01]  /*2410*/  STS.U16 [R79+0xb800], R116 ;  /* 0x00b800744f007388 */ /* 0x0201e20000000400 */
[----:B------:R-:W-:Y:S01]  /*2420*/  IMAD.MOV.U32 R163, RZ, RZ, -0x800000 ;  /* 0xff800000ffa37424 */ /* 0x000fe200078e00ff */
[----:B------:R-:W-:Y:S01]  /*2430*/  MOV R223, 0x3f800000 ;  /* 0x3f80000000df7802 */ /* 0x000fe20000000f00 */
[----:B------:R-:W-:Y:S01]  /*2440*/  IMAD.MOV.U32 R162, RZ, RZ, -0x800000 ;  /* 0xff800000ffa27424 */ /* 0x000fe200078e00ff */
[----:B------:R-:W-:Y:S01]  /*2450*/  MOV R220, 0x3f800000 ;  /* 0x3f80000000dc7802 */ /* 0x000fe20000000f00 */
[----:B------:R-:W-:Y:S01]  /*2460*/  IMAD.MOV.U32 R160, RZ, RZ, -0x800000 ;  /* 0xff800000ffa07424 */ /* 0x000fe200078e00ff */
[----:B------:R-:W-:Y:S01]  /*2470*/  MOV R217, 0x3f800000 ;  /* 0x3f80000000d97802 */ /* 0x000fe20000000f00 */
[----:B------:R-:W-:Y:S01]  /*2480*/  IMAD.MOV.U32 R228, RZ, RZ, 0x3f800000 ;  /* 0x3f800000ffe47424 */ /* 0x000fe200078e00ff */
[----:B------:R-:W-:Y:S01]  /*2490*/  MOV R214, 0x3f800000 ;  /* 0x3f80000000d67802 */ /* 0x000fe20000000f00 */
[----:B------:R-:W-:Y:S01]  /*24a0*/  IMAD.MOV.U32 R227, RZ, RZ, 0x3f800000 ;  /* 0x3f800000ffe37424 */ /* 0x000fe200078e00ff */
[----:B0-----:R-:W-:Y:S01]  /*24b0*/  CS2R R116, SRZ ;  /* 0x0000000000747805 */ /* 0x001fe2000001ff00 */
[----:B------:R-:W-:Y:S01]  /*24c0*/  IMAD.MOV.U32 R225, RZ, RZ, 0x3f800000 ;  /* 0x3f800000ffe17424 */ /* 0x000fe200078e00ff */
[----:B------:R-:W-:Y:S01]  /*24d0*/  LOP3.LUT R41, R150, 0xff, RZ, 0xc0, !PT ;  /* 0x000000ff96297812 */ /* 0x000fe200078ec0ff */
[----:B------:R-:W-:Y:S01]  /*24e0*/  IMAD.MOV.U32 R224, RZ, RZ, 0x3f800000 ;  /* 0x3f800000ffe07424 */ /* 0x000fe200078e00ff */
[----:B------:R-:W-:Y:S04]  /*24f0*/  STS.U16 [R79+0xc000], R122 ;  /* 0x00c0007a4f007388 */ /* 0x000fe80000000400 */
[----:B------:R-:W-:Y:S04]  /*2500*/  STS.U16 [R79+0xd000], R126 ;  /* 0x00d0007e4f007388 */ /* 0x000fe80000000400 */
[----:B------:R-:W-:Y:S01]  /*2510*/  STS.U16 [R79+0xc800], R124 ;  /* 0x00c8007c4f007388 */ /* 0x000fe20000000400 */
[----:B------:R-:W-:-:S03]  /*2520*/  IMAD.MOV.U32 R222, RZ, RZ, 0x3f800000 ;  /* 0x3f800000ffde7424 */ /* 0x000fc600078e00ff */
[----:B------:R-:W-:Y:S04]  /*2530*/  STS.U16 [R79+0xd800], R130 ;  /* 0x00d800824f007388 */ /* 0x000fe80000000400 */
[----:B------:R0:W-:Y:S04]  /*2540*/  STS.U16 [R79+0xe000], R134 ;  /* 0x00e000864f007388 */ /* 0x0001e80000000400 */
[----:B------:R-:W-:Y:S04]  /*2550*/  STS.U16 [R79+0xf000], R142 ;  /* 0x00f0008e4f007388 */ /* 0x000fe80000000400 */
[----:B------:R-:W-:Y:S01]  /*2560*/  STS.U16 [R79+0xe800], R140 ;  /* 0x00e8008c4f007388 */ /* 0x000fe20000000400 */
[----:B------:R-:W-:Y:S01]  /*2570*/  IMAD.MOV.U32 R221, RZ, RZ, 0x3f800000 ;  /* 0x3f800000ffdd7424 */ /* 0x000fe200078e00ff */
[----:B0-----:R-:W-:Y:S01]  /*2580*/  CS2R R134, SRZ ;  /* 0x0000000000867805 */ /* 0x001fe2000001ff00 */
[----:B------:R-:W-:Y:S01]  /*2590*/  IMAD.MOV.U32 R219, RZ, RZ, 0x3f800000 ;  /* 0x3f800000ffdb7424 */ /* 0x000fe200078e00ff */
[----:B------:R-:W-:Y:S01]  /*25a0*/  CS2R R130, SRZ ;  /* 0x0000000000827805 */ /* 0x000fe2000001ff00 */
[----:B------:R-:W-:Y:S01]  /*25b0*/  IMAD.MOV.U32 R218, RZ, RZ, 0x3f800000 ;  /* 0x3f800000ffda7424 */ /* 0x000fe200078e00ff */
[----:B------:R-:W-:Y:S01]  /*25c0*/  CS2R R126, SRZ ;  /* 0x00000000007e7805 */ /* 0x000fe2000001ff00 */
[----:B------:R-:W-:Y:S01]  /*25d0*/  IMAD.MOV.U32 R216, RZ, RZ, 0x3f800000 ;  /* 0x3f800000ffd87424 */ /* 0x000fe200078e00ff */
[----:B------:R0:W-:Y:S04]  /*25e0*/  STS.U16 [R79+0xf800], R144 ;  /* 0x00f800904f007388 */ /* 0x0001e80000000400 */
[----:B------:R-:W-:Y:S04]  /*25f0*/  STS.U16 [R3+0x200], R4 ;  /* 0x0002000403007388 */ /* 0x000fe80000000400 */
        /* <DEDUP_REMOVED lines=25> */
[----:B------:R0:W-:Y:S04]  /*2790*/  STS.U16 [R3+0xca00], R125 ;  /* 0x00ca007d03007388 */ /* 0x0001e80000000400 */
[----:B------:R-:W-:Y:S04]  /*27a0*/  STS.U16 [R3+0xd200], R128 ;  /* 0x00d2008003007388 */ /* 0x000fe80000000400 */
[----:B------:R-:W-:Y:S04]  /*27b0*/  STS.U16 [R3+0xda00], R132 ;  /* 0x00da008403007388 */ /* 0x000fe80000000400 */
[----:B------:R-:W-:Y:S04]  /*27c0*/  STS.U16 [R3+0xe200], R136 ;  /* 0x00e2008803007388 */ /* 0x000fe80000000400 */
[----:B------:R-:W-:Y:S04]  /*27d0*/  STS.U16 [R3+0xea00], R139 ;  /* 0x00ea008b03007388 */ /* 0x000fe80000000400 */
[----:B------:R1:W-:Y:S04]  /*27e0*/  STS.U16 [R3+0xf200], R143 ;  /* 0x00f2008f03007388 */ /* 0x0003e80000000400 */
[----:B------:R2:W-:Y:S01]  /*27f0*/  STS.U16 [R3+0xfa00], R146 ;  /* 0x00fa009203007388 */ /* 0x0005e20000000400 */
[----:B------:R-:W-:Y:S01]  /*2800*/  IMAD.MOV.U32 R215, RZ, RZ, 0x3f800000 ;  /* 0x3f800000ffd77424 */ /* 0x000fe200078e00ff */
[----:B0-----:R-:W-:-:S02]  /*2810*/  CS2R R124, SRZ ;  /* 0x00000000007c7805 */ /* 0x001fc4000001ff00 */
[----:B------:R-:W-:Y:S01]  /*2820*/  STS.U16 [R0+0x400], R5 ;  /* 0x0004000500007388 */ /* 0x000fe20000000400 */
[----:B------:R-:W-:Y:S01]  /*2830*/  CS2R R122, SRZ ;  /* 0x00000000007a7805 */ /* 0x000fe2000001ff00 */
[----:B-1----:R-:W-:Y:S02]  /*2840*/  CS2R R142, SRZ ;  /* 0x00000000008e7805 */ /* 0x002fe4000001ff00 */
[----:B------:R0:W-:Y:S01]  /*2850*/  STS.U16 [R0+0xc00], R9 ;  /* 0x000c000900007388 */ /* 0x0001e20000000400 */
[----:B--2---:R-:W-:-:S03]  /*2860*/  SHF.R.S32.HI R3, RZ, 0x4, R150 ;  /* 0x00000004ff037819 */ /* 0x004fc60000011496 */
[----:B------:R-:W-:Y:S01]  /*2870*/  STS.U16 [R0+0x1400], R14 ;  /* 0x0014000e00007388 */ /* 0x000fe20000000400 */
[----:B------:R-:W-:Y:S01]  /*2880*/  CS2R R106, SRZ ;  /* 0x00000000006a7805 */ /* 0x000fe2000001ff00 */
[----:B------:R-:W-:Y:S02]  /*2890*/  CS2R R36, SRZ ;  /* 0x0000000000247805 */ /* 0x000fe4000001ff00 */
[----:B------:R-:W-:Y:S01]  /*28a0*/  STS.U16 [R0+0x1c00], R18 ;  /* 0x001c001200007388 */ /* 0x000fe20000000400 */
[----:B------:R-:W-:Y:S01]  /*28b0*/  CS2R R12, SRZ ;  /* 0x00000000000c7805 */ /* 0x000fe2000001ff00 */
[----:B0-----:R-:W-:Y:S02]  /*28c0*/  CS2R R8, SRZ ;  /* 0x0000000000087805 */ /* 0x001fe4000001ff00 */
[----:B------:R-:W-:Y:S01]  /*28d0*/  STS.U16 [R0+0x2400], R22 ;  /* 0x0024001600007388 */ /* 0x000fe20000000400 */
[----:B------:R-:W-:Y:S01]  /*28e0*/  CS2R R28, SRZ ;  /* 0x00000000001c7805 */ /* 0x000fe2000001ff00 */
[----:B------:R-:W-:-:S02]  /*28f0*/  CS2R R16, SRZ ;  /* 0x0000000000107805 */ /* 0x000fc4000001ff00 */
[----:B------:R-:W-:Y:S01]  /*2900*/  STS.U16 [R0+0x2c00], R26 ;  /* 0x002c001a00007388 */ /* 0x000fe20000000400 */
[----:B------:R-:W-:Y:S01]  /*2910*/  CS2R R20, SRZ ;  /* 0x0000000000147805 */ /* 0x000fe2000001ff00 */
[----:B------:R-:W-:Y:S02]  /*2920*/  CS2R R24, SRZ ;  /* 0x0000000000187805 */ /* 0x000fe4000001ff00 */
[----:B------:R-:W-:Y:S01]  /*2930*/  STS.U16 [R0+0x3400], R30 ;  /* 0x0034001e00007388 */ /* 0x000fe20000000400 */
[----:B------:R-:W-:Y:S01]  /*2940*/  CS2R R32, SRZ ;  /* 0x0000000000207805 */ /* 0x000fe2000001ff00 */
[C---:B------:R-:W-:Y:S02]  /*2950*/  LOP3.LUT R42, R150.reuse, 0x1c, RZ, 0xc0, !PT ;  /* 0x0000001c962a7812 */ /* 0x040fe400078ec0ff */
[----:B------:R-:W-:Y:S01]  /*2960*/  STS.U16 [R0+0x3c00], R34 ;  /* 0x003c002200007388 */ /* 0x000fe20000000400 */
[----:B------:R-:W-:-:S03]  /*2970*/  LOP3.LUT R4, R150, 0xf, RZ, 0xc0, !PT ;  /* 0x0000000f96047812 */ /* 0x000fc600078ec0ff */
[----:B------:R-:W-:Y:S04]  /*2980*/  STS.U16 [R0+0x4400], R38 ;  /* 0x0044002600007388 */ /* 0x000fe80000000400 */
[----:B------:R0:W-:Y:S04]  /*2990*/  STS.U16 [R0+0x4c00], R43 ;  /* 0x004c002b00007388 */ /* 0x0001e80000000400 */
[----:B------:R-:W-:Y:S04]  /*29a0*/  STS.U16 [R0+0x5400], R47 ;  /* 0x0054002f00007388 */ /* 0x000fe80000000400 */
[----:B------:R1:W-:Y:S01]  /*29b0*/  STS.U16 [R0+0x5c00], R51 ;  /* 0x005c003300007388 */ /* 0x0003e20000000400 */
[----:B0-----:R-:W-:-:S03]  /*29c0*/  LOP3.LUT R43, R150, 0x3, RZ, 0xc0, !PT ;  /* 0x00000003962b7812 */ /* 0x001fc600078ec0ff */
[----:B------:R0:W-:Y:S04]  /*29d0*/  STS.U16 [R0+0x6400], R55 ;  /* 0x0064003700007388 */ /* 0x0001e80000000400 */
[----:B------:R2:W-:Y:S01]  /*29e0*/  STS.U16 [R0+0x6c00], R59 ;  /* 0x006c003b00007388 */ /* 0x0005e20000000400 */
[----:B-1----:R-:W-:-:S03]  /*29f0*/  CS2R R50, SRZ ;  /* 0x0000000000327805 */ /* 0x002fc6000001ff00 */
[----:B------:R1:W-:Y:S01]  /*2a00*/  STS.U16 [R0+0x7400], R63 ;  /* 0x0074003f00007388 */ /* 0x0003e20000000400 */
[----:B0-----:R-:W-:-:S03]  /*2a10*/  CS2R R54, SRZ ;  /* 0x0000000000367805 */ /* 0x001fc6000001ff00 */
[----:B------:R0:W-:Y:S01]  /*2a20*/  STS.U16 [R0+0x7c00], R67 ;  /* 0x007c004300007388 */ /* 0x0001e20000000400 */
[----:B--2---:R-:W-:-:S03]  /*2a30*/  CS2R R58, SRZ ;  /* 0x00000000003a7805 */ /* 0x004fc6000001ff00 */
        /* <DEDUP_REMOVED lines=16> */
[----:B------:R-:W-:Y:S01]  /*2b40*/  STS.U16 [R0+0xc400], R115 ;  /* 0x00c4007300007388 */ /* 0x000fe20000000400 */
[----:B--2---:R-:W-:-:S03]  /*2b50*/  CS2R R112, SRZ ;  /* 0x0000000000707805 */ /* 0x004fc6000001ff00 */
[----:B------:R0:W-:Y:S01]  /*2b60*/  STS.U16 [R0+0xcc00], R119 ;  /* 0x00cc007700007388 */ /* 0x0001e20000000400 */
[----:B-1----:R-:W-:-:S03]  /*2b70*/  CS2R R120, SRZ ;  /* 0x0000000000787805 */ /* 0x002fc6000001ff00 */
[----:B------:R1:W-:Y:S04]  /*2b80*/  STS.U16 [R0+0xd400], R129 ;  /* 0x00d4008100007388 */ /* 0x0003e80000000400 */
[----:B------:R2:W-:Y:S01]  /*2b90*/  STS.U16 [R0+0xdc00], R133 ;  /* 0x00dc008500007388 */ /* 0x0005e20000000400 */
[----:B0-----:R-:W-:-:S03]  /*2ba0*/  CS2R R118, SRZ ;  /* 0x0000000000767805 */ /* 0x001fc6000001ff00 */
[----:B------:R0:W-:Y:S01]  /*2bb0*/  STS.U16 [R0+0xe400], R138 ;  /* 0x00e4008a00007388 */ /* 0x0001e20000000400 */
[----:B-1----:R-:W-:-:S03]  /*2bc0*/  CS2R R128, SRZ ;  /* 0x0000000000807805 */ /* 0x002fc6000001ff00 */
[----:B------:R1:W-:Y:S01]  /*2bd0*/  STS.U16 [R0+0xec00], R141 ;  /* 0x00ec008d00007388 */ /* 0x0003e20000000400 */
[----:B--2---:R-:W-:-:S03]  /*2be0*/  CS2R R132, SRZ ;  /* 0x0000000000847805 */ /* 0x004fc6000001ff00 */
[----:B------:R2:W-:Y:S01]  /*2bf0*/  STS.U16 [R0+0xf400], R137 ;  /* 0x00f4008900007388 */ /* 0x0005e20000000400 */
[----:B0-----:R-:W-:-:S03]  /*2c00*/  CS2R R138, SRZ ;  /* 0x00000000008a7805 */ /* 0x001fc6000001ff00 */
[----:B------:R0:W-:Y:S01]  /*2c10*/  STS.U16 [R0+0xfc00], R11 ;  /* 0x00fc000b00007388 */ /* 0x0001e20000000400 */
[----:B-1----:R-:W-:-:S03]  /*2c20*/  CS2R R140, SRZ ;  /* 0x00000000008c7805 */ /* 0x002fc6000001ff00 */
[----:B------:R-:W-:Y:S01]  /*2c30*/  STS.U16 [R79+0x600], R6 ;  /* 0x000600064f007388 */ /* 0x000fe20000000400 */
[----:B--2---:R-:W-:-:S03]  /*2c40*/  CS2R R136, SRZ ;  /* 0x0000000000887805 */ /* 0x004fc6000001ff00 */
[----:B------:R1:W-:Y:S01]  /*2c50*/  STS.U16 [R79+0xe00], R10 ;  /* 0x000e000a4f007388 */ /* 0x0003e20000000400 */
[----:B0-----:R-:W-:-:S03]  /*2c60*/  IMAD.MOV.U32 R0, RZ, RZ, -0x800000 ;  /* 0xff800000ff007424 */ /* 0x001fc600078e00ff */
[----:B------:R0:W-:Y:S04]  /*2c70*/  STS.U16 [R79+0x1600], R15 ;  /* 0x0016000f4f007388 */ /* 0x0001e80000000400 */
[----:B------:R2:W-:Y:S01]  /*2c80*/  STS.U16 [R79+0x1e00], R19 ;  /* 0x001e00134f007388 */ /* 0x0005e20000000400 */
[----:B-1----:R-:W-:-:S03]  /*2c90*/  CS2R R10, SRZ ;  /* 0x00000000000a7805 */ /* 0x002fc6000001ff00 */
[----:B------:R1:W-:Y:S01]  /*2ca0*/  STS.U16 [R79+0x2600], R23 ;  /* 0x002600174f007388 */ /* 0x0003e20000000400 */
[----:B0-----:R-:W-:-:S03]  /*2cb0*/  CS2R R14, SRZ ;  /* 0x00000000000e7805 */ /* 0x001fc6000001ff00 */
[----:B------:R0:W-:Y:S01]  /*2cc0*/  STS.U16 [R79+0x2e00], R27 ;  /* 0x002e001b4f007388 */ /* 0x0001e20000000400 */
[----:B--2---:R-:W-:-:S03]  /*2cd0*/  CS2R R18, SRZ ;  /* 0x0000000000127805 */ /* 0x004fc6000001ff00 */
[----:B------:R-:W-:Y:S01]  /*2ce0*/  STS.U16 [R79+0xfe00], R105 ;  /* 0x00fe00694f007388 */ /* 0x000fe20000000400 */
[----:B-1----:R-:W-:-:S03]  /*2cf0*/  CS2R R22, SRZ ;  /* 0x0000000000167805 */ /* 0x002fc6000001ff00 */
[----:B------:R1:W-:Y:S01]  /*2d00*/  STS.U16 [R79+0x3600], R31 ;  /* 0x0036001f4f007388 */ /* 0x0003e20000000400 */
[----:B0-----:R-:W-:-:S03]  /*2d10*/  CS2R R26, SRZ ;  /* 0x00000000001a7805 */ /* 0x001fc6000001ff00 */
        /* <DEDUP_REMOVED lines=8> */
[----:B-1----:R-:W-:-:S03]  /*2da0*/  SGXT R44, R3, 0x1 ;  /* 0x00000001032c781a */ /* 0x002fc60000000200 */
        /* <DEDUP_REMOVED lines=36> */
[----:B0-----:R-:W-:Y:S01]  /*2ff0*/  CS2R R82, SRZ ;  /* 0x0000000000527805 */ /* 0x001fe2000001ff00 */
[----:B--2---:R-:W-:Y:S01]  /*3000*/  CS2R R86, SRZ ;  /* 0x0000000000567805 */ /* 0x004fe2000001ff00 */
[----:B-1----:R-:W-:Y:S01]  /*3010*/  CS2R R90, SRZ ;  /* 0x00000000005a7805 */ /* 0x002fe2000001ff00 */
[----:B------:R-:W-:Y:S01]  /*3020*/  CS2R R78, SRZ ;  /* 0x00000000004e7805 */ /* 0x000fe2000001ff00 */
[----:B------:R-:W-:Y:S05]  /*3030*/  @!P0 BRA `(.L_x_0) ;  /* 0x00006a1000008947 */ /* 0x000fea0003800000 */
[----:B------:R-:W-:Y:S01]  /*3040*/  IMAD R0, R148, c[0x0][0x1a0], RZ ;  /* 0x0000680094007a24 */ /* 0x000fe200078e02ff */
[----:B------:R-:W-:Y:S01]  /*3050*/  SHF.R.S32.HI R8, RZ, 0x2, R150 ;  /* 0x00000002ff087819 */ /* 0x000fe20000011496 */
[----:B------:R-:W-:Y:S01]  /*3060*/  IMAD R3, R41, c[0x0][0x1a8], RZ ;  /* 0x00006a0029037a24 */ /* 0x000fe200078e02ff */
[----:B------:R-:W-:Y:S01]  /*3070*/  LEA.HI R153, R42, 0x68, RZ, 0x1e ;  /* 0x000000682a997811 */ /* 0x000fe200078ff0ff */
[----:B------:R-:W-:Y:S01]  /*3080*/  IMAD.SHL.U32 R144, R0, 0x2, RZ ;  /* 0x0000000200907824 */ /* 0x000fe200078e00ff */
[----:B------:R-:W-:Y:S01]  /*3090*/  SGXT R8, R8, 0x1 ;  /* 0x000000010808781a */ /* 0x000fe20000000200 */
[----:B------:R-:W-:Y:S01]  /*30a0*/  IMAD.SHL.U32 R145, R3, 0x2, RZ ;  /* 0x0000000203917824 */ /* 0x000fe200078e00ff */
[----:B------:R-:W-:Y:S01]  /*30b0*/  LEA.HI R156, R42, 0x50, RZ, 0x1e ;  /* 0x000000502a9c7811 */ /* 0x000fe200078ff0ff */
[----:B------:R-:W-:Y:S01]  /*30c0*/  IMAD R2, R148, c[0x0][0x1b0], RZ ;  /* 0x00006c0094027a24 */ /* 0x000fe200078e02ff */
[----:B------:R-:W-:Y:S01]  /*30d0*/  LOP3.LUT R8, R8, 0x90, RZ, 0xc0, !PT ;  /* 0x0000009008087812 */ /* 0x000fe200078ec0ff */
[----:B------:R-:W-:Y:S01]  /*30e0*/  IMAD R5, R4, c[0x0][0x1b4], RZ ;  /* 0x00006d0004057a24 */ /* 0x000fe200078e02ff */
[----:B------:R-:W-:Y:S01]  /*30f0*/  IADD3 R144, P0, P1, R145, c[0x0][0x168], R144 ;  /* 0x00005a0091907a10 */ /* 0x000fe2000791e090 */
[----:B------:R-:W-:Y:S01]  /*3100*/  IMAD.HI R0, R0, 0x2, RZ ;  /* 0x0000000200007827 */ /* 0x000fe200078e02ff */
[----:B------:R-:W-:Y:S01]  /*3110*/  SHF.L.U32 R4, R2, 0x1, RZ ;  /* 0x0000000102047819 */ /* 0x000fe200000006ff */
[----:B------:R-:W-:Y:S01]  /*3120*/  CS2R R140, SRZ ;  /* 0x00000000008c7805 */ /* 0x000fe2000001ff00 */
[C---:B------:R-:W-:Y:S01]  /*3130*/  LEA.HI R159, R42.reuse, 0x38, RZ, 0x1e ;  /* 0x000000382a9f7811 */ /* 0x040fe200078ff0ff */
[----:B------:R-:W-:Y:S01]  /*3140*/  IMAD.HI R3, R3, 0x2, RZ ;  /* 0x0000000203037827 */ /* 0x000fe200078e02ff */
[C---:B------:R-:W-:Y:S01]  /*3150*/  LEA.HI R162, R42.reuse, 0x20, RZ, 0x1e ;  /* 0x000000202aa27811 */ /* 0x040fe200078ff0ff */
[----:B------:R-:W-:Y:S01]  /*3160*/  CS2R R142, SRZ ;  /* 0x00000000008e7805 */ /* 0x000fe2000001ff00 */
[----:B------:R-:W-:Y:S01]  /*3170*/  LEA.HI R165, R42, 0x8, RZ, 0x1e ;  /* 0x000000082aa57811 */ /* 0x000fe200078ff0ff */
[----:B------:R-:W-:Y:S01]  /*3180*/  IMAD.SHL.U32 R7, R5, 0x2, RZ ;  /* 0x0000000205077824 */ /* 0x000fe200078e00ff */
[----:B------:R-:W-:Y:S01]  /*3190*/  IADD3.X R145, R3, c[0x0][0x16c], R0, P0, P1 ;  /* 0x00005b0003917a10 */ /* 0x000fe200007e2400 */
[----:B------:R-:W-:Y:S01]  /*31a0*/  IMAD.HI R2, R2, 0x2, RZ ;  /* 0x0000000202027827 */ /* 0x000fe200078e02ff */
[----:B------:R-:W-:Y:S01]  /*31b0*/  SHF.R.U32.HI R0, RZ, 0x4, R150 ;  /* 0x00000004ff007819 */ /* 0x000fe20000011696 */
[----:B------:R-:W-:Y:S01]  /*31c0*/  CS2R R136, SRZ ;  /* 0x0000000000887805 */ /* 0x000fe2000001ff00 */
[----:B------:R-:W-:Y:S01]  /*31d0*/  IADD3 R233, P2, P3, R7, c[0x0][0x170], R4 ;  /* 0x00005c0007e97a10 */ /* 0x000fe20007b5e004 */
[----:B------:R-:W-:Y:S01]  /*31e0*/  IMAD.HI R5, R5, 0x2, RZ ;  /* 0x0000000205057827 */ /* 0x000fe200078e02ff */
[----:B------:R-:W-:Y:S01]  /*31f0*/  LOP3.LUT R7, R150, 0x7, RZ, 0xc0, !PT ;  /* 0x0000000796077812 */ /* 0x000fe200078ec0ff */
[----:B------:R-:W-:Y:S01]  /*3200*/  CS2R R138, SRZ ;  /* 0x00000000008a7805 */ /* 0x000fe2000001ff00 */
[----:B------:R-:W-:Y:S01]  /*3210*/  SGXT.U32 R0, R0, 0x4 ;  /* 0x000000040000781a */ /* 0x000fe20000000000 */
[----:B------:R-:W-:Y:S01]  /*3220*/  IMAD.MOV.U32 R17, RZ, RZ, c[0x0][0x1b8] ;  /* 0x00006e00ff117624 */ /* 0x000fe200078e00ff */
[----:B------:R-:W-:Y:S01]  /*3230*/  IADD3.X R15, R5, c[0x0][0x174], R2, P2, P3 ;  /* 0x00005d00050f7a10 */ /* 0x000fe200017e6402 */
[----:B------:R-:W-:Y:S01]  /*3240*/  IMAD.SHL.U32 R2, R7, 0x10, RZ ;  /* 0x0000001007027824 */ /* 0x000fe200078e00ff */
[----:B------:R-:W-:Y:S01]  /*3250*/  SHF.R.S32.HI R5, RZ, 0x6, R150 ;  /* 0x00000006ff057819 */ /* 0x000fe20000011496 */
[----:B------:R-:W-:Y:S01]  /*3260*/  IMAD R0, R0, c[0x0][0x1b8], RZ ;  /* 0x00006e0000007a24 */ /* 0x000fe200078e02ff */
[C---:B------:R-:W-:Y:S01]  /*3270*/  SHF.L.U32 R3, R150.reuse, 0x1, RZ ;  /* 0x0000000196037819 */ /* 0x040fe200000006ff */
[----:B------:R-:W-:Y:S01]  /*3280*/  IMAD.SHL.U32 R147, R150, 0x20, RZ ;  /* 0x0000002096937824 */ /* 0x000fe200078e00ff */
[----:B------:R-:W-:Y:S01]  /*3290*/  SGXT R5, R5, 0x1 ;  /* 0x000000010505781a */ /* 0x000fe20000000200 */
[----:B------:R-:W-:Y:S01]  /*32a0*/  IMAD R4, R7, 0x110, RZ ;  /* 0x0000011007047824 */ /* 0x000fe200078e02ff */
[----:B------:R-:W-:Y:S01]  /*32b0*/  LOP3.LUT R13, R2, 0x30, R3, 0x78, !PT ;  /* 0x00000030020d7812 */ /* 0x000fe200078e7803 */
[----:B------:R-:W-:Y:S01]  /*32c0*/  IMAD.SHL.U32 R10, R150, 0x8, RZ ;  /* 0x00000008960a7824 */ /* 0x000fe200078e00ff */
[----:B------:R-:W-:Y:S01]  /*32d0*/  LOP3.LUT R6, R5, 0x90, RZ, 0xc0, !PT ;  /* 0x0000009005067812 */ /* 0x000fe200078ec0ff */
[----:B------:R-:W-:Y:S01]  /*32e0*/  IMAD.SHL.U32 R230, R41, 0x2, RZ ;  /* 0x0000000229e67824 */ /* 0x000fe200078e00ff */
[C---:B------:R-:W-:Y:S01]  /*32f0*/  LEA R2, R17.reuse, R0, 0x4 ;  /* 0x0000000011027211 */ /* 0x040fe200078e20ff */
[----:B------:R-:W-:Y:S01]  /*3300*/  IMAD.MOV.U32 R229, RZ, RZ, 0x3f800000 ;  /* 0x3f800000ffe57424 */ /* 0x000fe200078e00ff */
[C---:B------:R-:W-:Y:S01]  /*3310*/  LOP3.LUT R147, R8.reuse, 0x160, R147, 0xf8, !PT ;  /* 0x0000016008937812 */ /* 0x040fe200078ef893 */
[----:B------:R-:W-:Y:S01]  /*3320*/  IMAD.MOV.U32 R146, RZ, RZ, RZ ;  /* 0x000000ffff927224 */ /* 0x000fe200078e00ff */
[--C-:B------:R-:W-:Y:S01]  /*3330*/  LOP3.LUT R16, R8, 0x10, R3.reuse, 0x78, !PT ;  /* 0x0000001008107812 */ /* 0x100fe200078e7803 */
[----:B------:R-:W-:Y:S01]  /*3340*/  IMAD.MOV.U32 R191, RZ, RZ, -0x800000 ;  /* 0xff800000ffbf7424 */ /* 0x000fe200078e00ff */
[--C-:B------:R-:W-:Y:S01]  /*3350*/  LOP3.LUT R12, R4, 0x10, R3.reuse, 0x78, !PT ;  /* 0x00000010040c7812 */ /* 0x100fe200078e7803 */
[----:B------:R-:W-:Y:S01]  /*3360*/  IMAD.MOV.U32 R190, RZ, RZ, -0x800000 ;  /* 0xff800000ffbe7424 */ /* 0x000fe200078e00ff */
[----:B------:R-:W-:Y:S01]  /*3370*/  LOP3.LUT R8, R150, 0x10, RZ, 0xc0, !PT ;  /* 0x0000001096087812 */ /* 0x000fe200078ec0ff */
[----:B------:R-:W-:Y:S01]  /*3380*/  IMAD.MOV.U32 R188, RZ, RZ, -0x800000 ;  /* 0xff800000ffbc7424 */ /* 0x000fe200078e00ff */
[----:B------:R-:W-:Y:S01]  /*3390*/  LOP3.LUT R4, R6, 0x17e, R3, 0x78, !PT ;  /* 0x0000017e06047812 */ /* 0x000fe200078e7803 */
[----:B------:R-:W-:Y:S01]  /*33a0*/  IMAD R3, R17, 0x10, R2 ;  /* 0x0000001011037824 */ /* 0x000fe200078e0202 */
[----:B------:R-:W-:Y:S01]  /*33b0*/  LOP3.LUT R6, R150, 0x20, RZ, 0xc0, !PT ;  /* 0x0000002096067812 */ /* 0x000fe200078ec0ff */
[----:B------:R-:W-:Y:S01]  /*33c0*/  IMAD.SHL.U32 R11, R8, 0x80, RZ ;  /* 0x00000080080b7824 */ /* 0x000fe200078e00ff */
[----:B------:R-:W-:Y:S01]  /*33d0*/  SHF.L.U32 R5, R43, 0x1, RZ ;  /* 0x000000012b057819 */ /* 0x000fe200000006ff */
[----:B------:R-:W-:Y:S01]  /*33e0*/  IMAD R8, R17, 0x10, R3 ;  /* 0x0000001011087824 */ /* 0x000fe200078e0203 */
[----:B------:R-:W-:Y:S01]  /*33f0*/  LEA R18, R7, R6, 0x2 ;  /* 0x0000000607127211 */ /* 0x000fe200078e10ff */
[----:B------:R-:W-:Y:S01]  /*3400*/  IMAD.MOV.U32 R189, RZ, RZ, -0x800000 ;  /* 0xff800000ffbd7424 */ /* 0x000fe200078e00ff */
[----:B------:R-:W-:Y:S01]  /*3410*/  LEA.HI R7, R6, R5, RZ, 0x1e ;  /* 0x0000000506077211 */ /* 0x000fe200078ff0ff */
[C---:B------:R-:W-:Y:S01]  /*3420*/  IMAD R9, R17.reuse, 0x10, R8 ;  /* 0x0000001011097824 */ /* 0x040fe200078e0208 */
[C---:B------:R-:W-:Y:S01]  /*3430*/  LOP3.LUT R5, R10.reuse, 0x60, RZ, 0xc0, !PT ;  /* 0x000000600a057812 */ /* 0x040fe200078ec0ff */
[----:B------:R-:W-:Y:S01]  /*3440*/  IMAD.MOV.U32 R195, RZ, RZ, -0x800000 ;  /* 0xff800000ffc37424 */ /* 0x000fe200078e00ff */
[----:B------:R-:W-:Y:S01]  /*3450*/  LOP3.LUT R231, R10, 0x700, RZ, 0xc0, !PT ;  /* 0x000007000ae77812 */ /* 0x000fe200078ec0ff */
[----:B------:R-:W-:Y:S01]  /*3460*/  IMAD.MOV.U32 R194, RZ, RZ, -0x800000 ;  /* 0xff800000ffc27424 */ /* 0x000fe200078e00ff */
[----:B------:R-:W-:Y:S01]  /*3470*/  LEA R10, R17, R9, 0x4 ;  /* 0x00000009110a7211 */ /* 0x000fe200078e20ff */
[C---:B------:R-:W-:Y:S01]  /*3480*/  IMAD R14, R43.reuse, 0x4, R5 ;  /* 0x000000042b0e7824 */ /* 0x040fe200078e0205 */
[----:B------:R-:W-:Y:S01]  /*3490*/  LOP3.LUT R5, R12, R11, RZ, 0xfc, !PT ;  /* 0x0000000b0c057212 */ /* 0x000fe200078efcff */
[----:B------:R-:W-:Y:S01]  /*34a0*/  IMAD R12, R43, 0x20, R11 ;  /* 0x000000202b0c7824 */ /* 0x000fe200078e020b */
[----:B------:R-:W-:Y:S01]  /*34b0*/  SHF.R.U32.HI R6, RZ, 0x1, R6 ;  /* 0x00000001ff067819 */ /* 0x000fe20000011606 */
[C---:B------:R-:W-:Y:S01]  /*34c0*/  IMAD R11, R17.reuse, 0x10, R10 ;  /* 0x00000010110b7824 */ /* 0x040fe200078e020a */
[-C--:B------:R-:W-:Y:S01]  /*34d0*/  LEA R24, P0, R0, R233.reuse, 0x1 ;  /* 0x000000e900187211 */ /* 0x080fe200078008ff */
[----:B------:R-:W-:Y:S01]  /*34e0*/  IMAD.MOV.U32 R210, RZ, RZ, -0x800000 ;  /* 0xff800000ffd27424 */ /* 0x000fe200078e00ff */
[----:B------:R-:W-:Y:S01]  /*34f0*/  IADD3 R231, R16, R12, R231 ;  /* 0x0000000c10e77210 */ /* 0x000fe20007ffe0e7 */
[----:B------:R-:W-:Y:S01]  /*3500*/  IMAD R12, R17, 0x10, R11 ;  /* 0x00000010110c7824 */ /* 0x000fe200078e020b */
[----:B------:R-:W-:Y:S01]  /*3510*/  LOP3.LUT R7, R6, 0x90, R44, 0x78, !PT ;  /* 0x0000009006077812 */ /* 0x000fe200078e782c */
[----:B------:R-:W-:Y:S01]  /*3520*/  IMAD.MOV.U32 R209, RZ, RZ, -0x800000 ;  /* 0xff800000ffd17424 */ /* 0x000fe200078e00ff */
[----:B------:R-:W-:Y:S01]  /*3530*/  LEA R22, P1, R2, R233, 0x1 ;  /* 0x000000e902167211 */ /* 0x000fe200078208ff */
[----:B------:R-:W-:Y:S01]  /*3540*/  IMAD.MOV.U32 R211, RZ, RZ, -0x800000 ;  /* 0xff800000ffd37424 */ /* 0x000fe200078e00ff */
[----:B------:R-:W-:Y:S01]  /*3550*/  LEA R6, R18, R13, 0x7 ;  /* 0x0000000d12067211 */ /* 0x000fe200078e38ff */
[----:B------:R-:W-:Y:S01]  /*3560*/  IMAD.IADD R7, R7, 0x1, R14 ;  /* 0x0000000107077824 */ /* 0x000fe200078e020e */
[----:B------:R-:W-:Y:S01]  /*3570*/  LEA R20, P2, R3, R233, 0x1 ;  /* 0x000000e903147211 */ /* 0x000fe200078408ff */
[----:B------:R-:W-:Y:S01]  /*3580*/  IMAD.MOV.U32 R213, RZ, RZ, -0x800000 ;  /* 0xff800000ffd57424 */ /* 0x000fe200078e00ff */
[C---:B------:R-:W-:Y:S01]  /*3590*/  LEA R13, R17.reuse, R12, 0x4 ;  /* 0x0000000c110d7211 */ /* 0x040fe200078e20ff */
[----:B------:R-:W-:Y:S01]  /*35a0*/  IMAD.MOV.U32 R227, RZ, RZ, 0x3f800000 ;  /* 0x3f800000ffe37424 */ /* 0x000fe200078e00ff */
[-C--:B------:R-:W-:Y:S01]  /*35b0*/  LEA.HI.X.SX32 R25, R0, R15.reuse, 0x1, P0 ;  /* 0x0000000f00197211 */ /* 0x080fe200000f0eff */
[----:B------:R-:W-:Y:S01]  /*35c0*/  IMAD.MOV.U32 R226, RZ, RZ, 0x3f800000 ;  /* 0x3f800000ffe27424 */ /* 0x000fe200078e00ff */
[-C--:B------:R-:W-:Y:S01]  /*35d0*/  LEA.HI.X.SX32 R23, R2, R15.reuse, 0x1, P1 ;  /* 0x0000000f02177211 */ /* 0x080fe200008f0eff */
[----:B------:R-:W-:Y:S01]  /*35e0*/  IMAD R0, R17, 0x10, R13 ;  /* 0x0000001011007824 */ /* 0x000fe200078e020d */
[----:B------:R-:W-:Y:S01]  /*35f0*/  LEA.HI.X.SX32 R21, R3, R15, 0x1, P2 ;  /* 0x0000000f03157211 */ /* 0x000fe200010f0eff */
[----:B------:R-:W-:Y:S01]  /*3600*/  STL.64 [R1+0x68], R24 ;  /* 0x0000681801007387 */ /* 0x000fe20000100a00 */
[----:B------:R-:W-:Y:S01]  /*3610*/  LEA R18, P2, R10, R233, 0x1 ;  /* 0x000000e90a127211 */ /* 0x000fe200078408ff */
[C---:B------:R-:W-:Y:S01]  /*3620*/  IMAD R2, R17.reuse, 0x10, R0 ;  /* 0x0000001011027824 */ /* 0x040fe200078e0200 */
[----:B------:R-:W-:Y:S01]  /*3630*/  LEA.HI R152, R42, 0x70, RZ, 0x1e ;  /* 0x000000702a987811 */ /* 0x000fe200078ff0ff */
[----:B------:R0:W-:Y:S01]  /*3640*/  STL.64 [R1+0x60], R22 ;  /* 0x0000601601007387 */ /* 0x0001e20000100a00 */
[----:B------:R-:W-:Y:S01]  /*3650*/  LEA.HI.X.SX32 R19, R10, R15, 0x1, P2 ;  /* 0x0000000f0a137211 */ /* 0x000fe200010f0eff */
[----:B------:R-:W-:Y:S01]  /*3660*/  IMAD.MOV.U32 R224, RZ, RZ, 0x3f800000 ;  /* 0x3f800000ffe07424 */ /* 0x000fe200078e00ff */
[----:B------:R-:W-:Y:S01]  /*3670*/  LEA R3, R17, R2, 0x4 ;  /* 0x0000000211037211 */ /* 0x000fe200078e20ff */
[----:B------:R1:W-:Y:S01]  /*3680*/  STL.64 [R1+0x58], R20 ;  /* 0x0000581401007387 */ /* 0x0003e20000100a00 */
[----:B------:R-:W-:Y:S01]  /*3690*/  LEA.HI R155, R42, 0x58, RZ, 0x1e ;  /* 0x000000582a9b7811 */ /* 0x000fe200078ff0ff */
[----:B------:R-:W-:Y:S01]  /*36a0*/  IMAD.SHL.U32 R235, R152, 0x8, RZ ;  /* 0x0000000898eb7824 */ /* 0x000fe200078e00ff */
[C---:B------:R-:W-:Y:S01]  /*36b0*/  LEA.HI R158, R42.reuse, 0x40, RZ, 0x1e ;  /* 0x000000402a9e7811 */ /* 0x040fe200078ff0ff */
[----:B------:R-:W-:Y:S01]  /*36c0*/  IMAD.MOV.U32 R223, RZ, RZ, 0x3f800000 ;  /* 0x3f800000ffdf7424 */ /* 0x000fe200078e00ff */
[C---:B------:R-:W-:Y:S01]  /*36d0*/  LEA.HI R151, R42.reuse, 0x78, RZ, 0x1e ;  /* 0x000000782a977811 */ /* 0x040fe200078ff0ff */
[----:B------:R-:W-:Y:S01]  /*36e0*/  IMAD.SHL.U32 R238, R155, 0x8, RZ ;  /* 0x000000089bee7824 */ /* 0x000fe200078e00ff */
[----:B------:R-:W-:Y:S01]  /*36f0*/  LEA.HI R154, R42, 0x60, RZ, 0x1e ;  /* 0x000000602a9a7811 */ /* 0x000fe200078ff0ff */
[----:B------:R-:W-:Y:S01]  /*3700*/  IMAD.SHL.U32 R241, R158, 0x8, RZ ;  /* 0x000000089ef17824 */ /* 0x000fe200078e00ff */
[-C--:B0-----:R-:W-:Y:S01]  /*3710*/  LEA R22, P0, R8, R233.reuse, 0x1 ;  /* 0x000000e908167211 */ /* 0x081fe200078008ff */
[----:B------:R-:W-:Y:S01]  /*3720*/  IMAD.SHL.U32 R234, R151, 0x8, RZ ;  /* 0x0000000897ea7824 */ /* 0x000fe200078e00ff */
[----:B------:R-:W-:Y:S01]  /*3730*/  LEA.HI R161, R42, 0x28, RZ, 0x1e ;  /* 0x000000282aa17811 */ /* 0x000fe200078ff0ff */
[----:B------:R-:W-:Y:S01]  /*3740*/  IMAD.SHL.U32 R237, R154, 0x8, RZ ;  /* 0x000000089aed7824 */ /* 0x000fe200078e00ff */
[----:B-1----:R-:W-:Y:S01]  /*3750*/  LEA R20, P1, R9, R233, 0x1 ;  /* 0x000000e909147211 */ /* 0x002fe200078208ff */
[----:B------:R-:W-:Y:S01]  /*3760*/  IMAD.MOV.U32 R221, RZ, RZ, 0x3f800000 ;  /* 0x3f800000ffdd7424 */ /* 0x000fe200078e00ff */
[-C--:B------:R-:W-:Y:S01]  /*3770*/  LEA.HI.X.SX32 R23, R8, R15.reuse, 0x1, P0 ;  /* 0x0000000f08177211 */ /* 0x080fe200000f0eff */
[----:B------:R-:W-:Y:S01]  /*3780*/  IMAD R8, R17, 0x10, R3 ;  /* 0x0000001011087824 */ /* 0x000fe200078e0203 */
[----:B------:R-:W-:Y:S01]  /*3790*/  LEA.HI.X.SX32 R21, R9, R15, 0x1, P1 ;  /* 0x0000000f09157211 */ /* 0x000fe200008f0eff */
[----:B------:R-:W-:Y:S01]  /*37a0*/  IMAD.SHL.U32 R244, R161, 0x8, RZ ;  /* 0x00000008a1f47824 */ /* 0x000fe200078e00ff */
[C---:B------:R-:W-:Y:S01]  /*37b0*/  LEA.HI R157, R42.reuse, 0x48, RZ, 0x1e ;  /* 0x000000482a9d7811 */ /* 0x040fe200078ff0ff */
[----:B------:R0:W-:Y:S01]  /*37c0*/  STL.64 [R1+0x50], R22 ;  /* 0x0000501601007387 */ /* 0x0001e20000100a00 */
[----:B------:R-:W-:Y:S01]  /*37d0*/  IMAD R9, R17, 0x10, R8 ;  /* 0x0000001011097824 */ /* 0x000fe200078e0208 */
[C---:B------:R-:W-:Y:S01]  /*37e0*/  LEA.HI R160, R42.reuse, 0x30, RZ, 0x1e ;  /* 0x000000302aa07811 */ /* 0x040fe200078ff0ff */
[----:B------:R-:W-:Y:S01]  /*37f0*/  IMAD.MOV.U32 R220, RZ, RZ, 0x3f800000 ;  /* 0x3f800000ffdc7424 */ /* 0x000fe200078e00ff */
[----:B------:R1:W-:Y:S01]  /*3800*/  STL.64 [R1+0x48], R20 ;  /* 0x0000481401007387 */ /* 0x0003e20000100a00 */
[C---:B------:R-:W-:Y:S01]  /*3810*/  LEA.HI R164, R42.reuse, 0x10, RZ, 0x1e ;  /* 0x000000102aa47811 */ /* 0x040fe200078ff0ff */
[----:B------:R-:W-:Y:S01]  /*3820*/  IMAD.SHL.U32 R240, R157, 0x8, RZ ;  /* 0x000000089df07824 */ /* 0x000fe200078e00ff */
[----:B------:R-:W-:Y:S01]  /*3830*/  LEA R10, R17, R9, 0x4 ;  /* 0x00000009110a7211 */ /* 0x000fe200078e20ff */
[----:B------:R2:W-:Y:S01]  /*3840*/  STL.64 [R1+0x40], R18 ;  /* 0x0000401201007387 */ /* 0x0005e20000100a00 */
[----:B------:R-:W-:Y:S01]  /*3850*/  LEA.HI R163, R42, 0x18, RZ, 0x1e ;  /* 0x000000182aa37811 */ /* 0x000fe200078ff0ff */
[----:B------:R-:W-:Y:S01]  /*3860*/  IMAD.SHL.U32 R243, R160, 0x8, RZ ;  /* 0x00000008a0f37824 */ /* 0x000fe200078e00ff */
[----:B------:R-:W-:Y:S01]  /*3870*/  SHF.L.U32 R242, R159, 0x3, RZ ;  /* 0x000000039ff27819 */ /* 0x000fe200000006ff */
[----:B------:R-:W-:Y:S01]  /*3880*/  IMAD.SHL.U32 R247, R164, 0x8, RZ ;  /* 0x00000008a4f77824 */ /* 0x000fe200078e00ff */
[-C--:B0-----:R-:W-:Y:S01]  /*3890*/  LEA R22, P0, R11, R233.reuse, 0x1 ;  /* 0x000000e90b167211 */ /* 0x081fe200078008ff */
[----:B------:R-:W-:Y:S01]  /*38a0*/  IMAD.SHL.U32 R246, R163, 0x8, RZ ;  /* 0x00000008a3f67824 */ /* 0x000fe200078e00ff */
[----:B------:R-:W-:Y:S01]  /*38b0*/  SHF.L.U32 R239, R156, 0x3, RZ ;  /* 0x000000039cef7819 */ /* 0x000fe200000006ff */
[----:B------:R-:W-:Y:S01]  /*38c0*/  IMAD.MOV.U32 R218, RZ, RZ, 0x3f800000 ;  /* 0x3f800000ffda7424 */ /* 0x000fe200078e00ff */
[C---:B-1----:R-:W-:Y:S01]  /*38d0*/  LEA R20, P1, R12.reuse, R233, 0x1 ;  /* 0x000000e90c147211 */ /* 0x042fe200078208ff */
[----:B------:R-:W-:Y:S01]  /*38e0*/  IMAD.MOV.U32 R217, RZ, RZ, 0x3f800000 ;  /* 0x3f800000ffd97424 */ /* 0x000fe200078e00ff */
[----:B------:R-:W-:Y:S01]  /*38f0*/  LEA.HI.X.SX32 R23, R11, R15, 0x1, P0 ;  /* 0x0000000f0b177211 */ /* 0x000fe200000f0eff */
[----:B------:R-:W-:Y:S01]  /*3900*/  IMAD.MOV.U32 R215, RZ, RZ, 0x3f800000 ;  /* 0x3f800000ffd77424 */ /* 0x000fe200078e00ff */
[C---:B--2---:R-:W-:Y:S01]  /*3910*/  LEA R18, P2, R13.reuse, R233, 0x1 ;  /* 0x000000e90d127211 */ /* 0x044fe200078408ff */
[----:B------:R-:W-:Y:S01]  /*3920*/  IMAD.MOV.U32 R214, RZ, RZ, 0x3f800000 ;  /* 0x3f800000ffd67424 */ /* 0x000fe200078e00ff */
[-C--:B------:R-:W-:Y:S01]  /*3930*/  LEA.HI.X.SX32 R21, R12, R15.reuse, 0x1, P1 ;  /* 0x0000000f0c157211 */ /* 0x080fe200008f0eff */
[----:B------:R0:W-:Y:S01]  /*3940*/  STL.64 [R1+0x38], R22 ;  /* 0x0000381601007387 */ /* 0x0001e20000100a00 */
[----:B------:R-:W-:Y:S01]  /*3950*/  LEA.HI.X.SX32 R19, R13, R15, 0x1, P2 ;  /* 0x0000000f0d137211 */ /* 0x000fe200010f0eff */
[----:B------:R-:W-:Y:S01]  /*3960*/  CS2R R132, SRZ ;  /* 0x0000000000847805 */ /* 0x000fe2000001ff00 */
[----:B------:R-:W-:Y:S01]  /*3970*/  SHF.L.U32 R236, R153, 0x3, RZ ;  /* 0x0000000399ec7819 */ /* 0x000fe200000006ff */
[----:B------:R1:W-:Y:S01]  /*3980*/  STL.64 [R1+0x30], R20 ;  /* 0x0000301401007387 */ /* 0x0003e20000100a00 */
[----:B------:R-:W-:Y:S01]  /*3990*/  SHF.L.U32 R149, R42, 0x1, RZ ;  /* 0x000000012a957819 */ /* 0x000fe200000006ff */
[----:B------:R-:W-:Y:S01]  /*39a0*/  CS2R R134, SRZ ;  /* 0x0000000000867805 */ /* 0x000fe2000001ff00 */
[----:B------:R-:W-:Y:S01]  /*39b0*/  SHF.R.U32.HI R249, RZ, 0x3, R150 ;  /* 0x00000003fff97819 */ /* 0x000fe20000011696 */
[----:B------:R2:W-:Y:S01]  /*39c0*/  STL.64 [R1+0x28], R18 ;  /* 0x0000281201007387 */ /* 0x0005e20000100a00 */
[----:B------:R-:W-:Y:S01]  /*39d0*/  SHF.L.U32 R248, R165, 0x3, RZ ;  /* 0x00000003a5f87819 */ /* 0x000fe200000006ff */
[----:B------:R-:W-:Y:S01]  /*39e0*/  CS2R R128, SRZ ;  /* 0x0000000000807805 */ /* 0x000fe2000001ff00 */
[----:B------:R-:W-:Y:S01]  /*39f0*/  LOP3.LUT R249, R249, 0x4, RZ, 0xc0, !PT ;  /* 0x00000004f9f97812 */ /* 0x000fe200078ec0ff */
[----:B------:R-:W-:Y:S01]  /*3a00*/  CS2R R130, SRZ ;  /* 0x0000000000827805 */ /* 0x000fe2000001ff00 */
[----:B0-----:R-:W-:Y:S01]  /*3a10*/  LEA R22, P0, R0, R233, 0x1 ;  /* 0x000000e900167211 */ /* 0x001fe200078008ff */
[----:B------:R-:W-:Y:S01]  /*3a20*/  CS2R R124, SRZ ;  /* 0x00000000007c7805 */ /* 0x000fe2000001ff00 */
[----:B------:R-:W-:Y:S01]  /*3a30*/  SHF.L.U32 R245, R162, 0x3, RZ ;  /* 0x00000003a2f57819 */ /* 0x000fe200000006ff */
[----:B------:R-:W-:Y:S01]  /*3a40*/  IMAD.IADD R247, R249, 0x1, R247 ;  /* 0x00000001f9f77824 */ /* 0x000fe200078e02f7 */
[----:B------:R-:W-:Y:S01]  /*3a50*/  LEA.HI.X.SX32 R23, R0, R15, 0x1, P0 ;  /* 0x0000000f00177211 */ /* 0x000fe200000f0eff */
[----:B------:R-:W-:Y:S01]  /*3a60*/  IMAD R0, R17, 0x10, R10 ;  /* 0x0000001011007824 */ /* 0x000fe200078e020a */
[-C--:B-1----:R-:W-:Y:S01]  /*3a70*/  LEA R20, P1, R2, R233.reuse, 0x1 ;  /* 0x000000e902147211 */ /* 0x082fe200078208ff */
[----:B------:R-:W-:Y:S01]  /*3a80*/  IMAD.IADD R246, R249, 0x1, R246 ;  /* 0x00000001f9f67824 */ /* 0x000fe200078e02f6 */
[-C--:B--2---:R-:W-:Y:S01]  /*3a90*/  LEA R18, P2, R3, R233.reuse, 0x1 ;  /* 0x000000e903127211 */ /* 0x084fe200078408ff */
[----:B------:R0:W-:Y:S01]  /*3aa0*/  STL.64 [R1+0x20], R22 ;  /* 0x0000201601007387 */ /* 0x0001e20000100a00 */
[----:B------:R-:W-:Y:S01]  /*3ab0*/  LEA R232, P3, R0, R233, 0x1 ;  /* 0x000000e900e87211 */ /* 0x000fe200078608ff */
[----:B------:R-:W-:Y:S01]  /*3ac0*/  IMAD.IADD R244, R249, 0x1, R244 ;  /* 0x00000001f9f47824 */ /* 0x000fe200078e02f4 */
[-C--:B------:R-:W-:Y:S01]  /*3ad0*/  LEA.HI.X.SX32 R19, R3, R15.reuse, 0x1, P2 ;  /* 0x0000000f03137211 */ /* 0x080fe200010f0eff */
[C---:B------:R-:W-:Y:S01]  /*3ae0*/  IMAD.IADD R243, R249.reuse, 0x1, R243 ;  /* 0x00000001f9f37824 */ /* 0x040fe200078e02f3 */
[----:B------:R-:W-:Y:S01]  /*3af0*/  LEA.HI.X.SX32 R21, R2, R15, 0x1, P1 ;  /* 0x0000000f02157211 */ /* 0x000fe200008f0eff */
[----:B------:R-:W-:Y:S01]  /*3b00*/  IMAD.IADD R241, R249, 0x1, R241 ;  /* 0x00000001f9f17824 */ /* 0x000fe200078e02f1 */
[-C--:B------:R-:W-:Y:S01]  /*3b10*/  LEA R12, P1, R9, R233.reuse, 0x1 ;  /* 0x000000e9090c7211 */ /* 0x080fe200078208ff */
[----:B------:R1:W-:Y:S01]  /*3b20*/  STL.64 [R1+0x10], R18 ;  /* 0x0000101201007387 */ /* 0x0003e20000100a00 */
[----:B------:R-:W-:Y:S01]  /*3b30*/  LEA R250, P2, R10, R233, 0x1 ;  /* 0x000000e90afa7211 */ /* 0x000fe200078408ff */
[C---:B------:R-:W-:Y:S01]  /*3b40*/  IMAD.IADD R240, R249.reuse, 0x1, R240 ;  /* 0x00000001f9f07824 */ /* 0x040fe200078e02f0 */
[----:B------:R-:W-:Y:S01]  /*3b50*/  LEA.HI R2, R42, R40, RZ, 0x1e ;  /* 0x000000282a027211 */ /* 0x000fe200078ff0ff */
[C---:B------:R-:W-:Y:S01]  /*3b60*/  IMAD.IADD R2, R40.reuse, 0x1, R153 ;  /* 0x0000000128027824 */ /* 0x040fe200078e0299 */
[----:B------:R2:W-:Y:S01]  /*3b70*/  STL.64 [R1+0x18], R20 ;  /* 0x0000181401007387 */ /* 0x0005e20000100a00 */
[C---:B------:R-:W-:Y:S01]  /*3b80*/  IMAD.IADD R2, R40.reuse, 0x1, R156 ;  /* 0x0000000128027824 */ /* 0x040fe200078e029c */
[C---:B0-----:R-:W-:Y:S01]  /*3b90*/  IADD3 R22, R40.reuse, R151, RZ ;  /* 0x0000009728167210 */ /* 0x041fe20007ffe0ff */
[C---:B------:R-:W-:Y:S01]  /*3ba0*/  IMAD.IADD R2, R40.reuse, 0x1, R159 ;  /* 0x0000000128027824 */ /* 0x040fe200078e029f */
[C---:B------:R-:W-:Y:S01]  /*3bb0*/  IADD3 R22, R40.reuse, R154, RZ ;  /* 0x0000009a28167210 */ /* 0x040fe20007ffe0ff */
[C---:B------:R-:W-:Y:S01]  /*3bc0*/  IMAD.IADD R2, R40.reuse, 0x1, R162 ;  /* 0x0000000128027824 */ /* 0x040fe200078e02a2 */
[C---:B------:R-:W-:Y:S01]  /*3bd0*/  IADD3 R22, R40.reuse, R157, RZ ;  /* 0x0000009d28167210 */ /* 0x040fe20007ffe0ff */
[----:B------:R-:W-:Y:S01]  /*3be0*/  IMAD.IADD R2, R40, 0x1, R165 ;  /* 0x0000000128027824 */ /* 0x000fe200078e02a5 */
[----:B-1----:R-:W-:Y:S01]  /*3bf0*/  LEA R18, P0, R8, R233, 0x1 ;  /* 0x000000e908127211 */ /* 0x002fe200078008ff */
[----:B------:R-:W-:Y:S01]  /*3c00*/  IMAD.IADD R238, R249, 0x1, R238 ;  /* 0x00000001f9ee7824 */ /* 0x000fe200078e02ee */
[-C--:B------:R-:W-:Y:S01]  /*3c10*/  LEA.HI.X.SX32 R233, R0, R15.reuse, 0x1, P3 ;  /* 0x0000000f00e97211 */ /* 0x080fe200018f0eff */
[----:B------:R-:W-:Y:S01]  /*3c20*/  IMAD.MOV.U32 R0, RZ, RZ, c[0x0][0x1a4] ;  /* 0x00006900ff007624 */ /* 0x000fe200078e00ff */
[-C--:B------:R-:W-:Y:S01]  /*3c30*/  LEA.HI.X.SX32 R19, R8, R15.reuse, 0x1, P0 ;  /* 0x0000000f08137211 */ /* 0x080fe200000f0eff */
[----:B--2---:R-:W-:Y:S01]  /*3c40*/  IMAD.IADD R21, R40, 0x1, R152 ;  /* 0x0000000128157824 */ /* 0x004fe200078e0298 */
[-C--:B------:R-:W-:Y:S01]  /*3c50*/  LEA.HI.X.SX32 R13, R9, R15.reuse, 0x1, P1 ;  /* 0x0000000f090d7211 */ /* 0x080fe200008f0eff */
[----:B------:R-:W-:Y:S01]  /*3c60*/  IMAD R2, R0, 0xa, RZ ;  /* 0x0000000a00027824 */ /* 0x000fe200078e02ff */
[C---:B------:R-:W-:Y:S01]  /*3c70*/  IADD3 R22, R40.reuse, R160, RZ ;  /* 0x000000a028167210 */ /* 0x040fe20007ffe0ff */
[C---:B------:R-:W-:Y:S01]  /*3c80*/  IMAD.IADD R21, R40.reuse, 0x1, R155 ;  /* 0x0000000128157824 */ /* 0x040fe200078e029b */
[----:B------:R-:W-:Y:S01]  /*3c90*/  ISETP.NE.U32.AND P0, PT, R43, RZ, PT ;  /* 0x000000ff2b00720c */ /* 0x000fe20003f05070 */
[----:B------:R-:W-:Y:S01]  /*3ca0*/  IMAD.IADD R21, R40, 0x1, R158 ;  /* 0x0000000128157824 */ /* 0x000fe200078e029e */
[-C--:B------:R-:W-:Y:S01]  /*3cb0*/  IADD3 R160, P1, R2, R144.reuse, RZ ;  /* 0x0000009002a07210 */ /* 0x080fe20007f3e0ff */
[----:B------:R-:W-:Y:S01]  /*3cc0*/  IMAD R25, R0, 0x12, RZ ;  /* 0x0000001200197824 */ /* 0x000fe200078e02ff */
[----:B------:R-:W-:Y:S01]  /*3cd0*/  LEA.HI.X.SX32 R251, R10, R15, 0x1, P2 ;  /* 0x0000000f0afb7211 */ /* 0x000fe200010f0eff */
[----:B------:R-:W-:Y:S01]  /*3ce0*/  IMAD R26, R0, 0x14, RZ ;  /* 0x00000014001a7824 */ /* 0x000fe200078e02ff */
[C---:B------:R-:W-:Y:S01]  /*3cf0*/  IADD3 R22, R40.reuse, R163, RZ ;  /* 0x000000a328167210 */ /* 0x040fe20007ffe0ff */
[C---:B------:R-:W-:Y:S01]  /*3d00*/  IMAD.IADD R21, R40.reuse, 0x1, R161 ;  /* 0x0000000128157824 */ /* 0x040fe200078e02a1 */
[-C--:B------:R-:W-:Y:S01]  /*3d10*/  IADD3 R152, P2, R25, R144.reuse, RZ ;  /* 0x0000009019987210 */ /* 0x080fe20007f5e0ff */
[----:B------:R-:W-:Y:S01]  /*3d20*/  IMAD.IADD R21, R40, 0x1, R164 ;  /* 0x0000000128157824 */ /* 0x000fe200078e02a4 */
[-C--:B------:R-:W-:Y:S01]  /*3d30*/  IADD3 R158, P5, R26, R144.reuse, RZ ;  /* 0x000000901a9e7210 */ /* 0x080fe20007fbe0ff */
[C---:B------:R-:W-:Y:S01]  /*3d40*/  IMAD R35, R0.reuse, 0x5, RZ ;  /* 0x0000000500237824 */ /* 0x040fe200078e02ff */
[----:B------:R-:W-:Y:S01]  /*3d50*/  ISETP.LT.U32.AND P0, PT, R41, 0x40, !P0 ;  /* 0x000000402900780c */ /* 0x000fe20004701070 */
[----:B------:R-:W-:Y:S01]  /*3d60*/  IMAD R21, R0, 0x6, RZ ;  /* 0x0000000600157824 */ /* 0x000fe200078e02ff */
[-C--:B------:R-:W-:Y:S01]  /*3d70*/  LEA.HI.X.SX32 R159, R2, R145.reuse, 0x1, P5 ;  /* 0x00000091029f7211 */ /* 0x080fe200028f0eff */
[C---:B------:R-:W-:Y:S01]  /*3d80*/  IMAD R34, R0.reuse, 0x9, RZ ;  /* 0x0000000900227824 */ /* 0x040fe200078e02ff */
[-C--:B------:R-:W-:Y:S01]  /*3d90*/  LEA.HI.X.SX32 R161, R35, R145.reuse, 0x1, P1 ;  /* 0x0000009123a17211 */ /* 0x080fe200008f0eff */
[C---:B------:R-:W-:Y:S01]  /*3da0*/  IMAD R27, R0.reuse, 0x16, RZ ;  /* 0x00000016001b7824 */ /* 0x040fe200078e02ff */
[-C--:B------:R-:W-:Y:S01]  /*3db0*/  IADD3 R26, P1, R21, R144.reuse, RZ ;  /* 0x00000090151a7210 */ /* 0x080fe20007f3e0ff */
[----:B------:R-:W-:Y:S01]  /*3dc0*/  IMAD R22, R0, 0xc, RZ ;  /* 0x0000000c00167824 */ /* 0x000fe200078e02ff */
[-C--:B------:R-:W-:Y:S01]  /*3dd0*/  LEA.HI.X.SX32 R153, R34, R145.reuse, 0x1, P2 ;  /* 0x0000009122997211 */ /* 0x080fe200010f0eff */
[C---:B------:R-:W-:Y:S01]  /*3de0*/  IMAD R43, R0.reuse, 0x3, RZ ;  /* 0x00000003002b7824 */ /* 0x040fe200078e02ff */
[-C--:B------:R-:W-:Y:S01]  /*3df0*/  IADD3 R156, P3, R27, R144.reuse, RZ ;  /* 0x000000901b9c7210 */ /* 0x080fe20007f7e0ff */
[----:B------:R-:W-:Y:S01]  /*3e00*/  IMAD R41, R0, 0xb, RZ ;  /* 0x0000000b00297824 */ /* 0x000fe200078e02ff */
[-C--:B------:R-:W-:Y:S01]  /*3e10*/  IADD3 R34, P5, R22, R144.reuse, RZ ;  /* 0x0000009016227210 */ /* 0x080fe20007fbe0ff */
[----:B------:R-:W-:Y:S01]  /*3e20*/  STL.64 [R1+0x8], R18 ;  /* 0x0000081201007387 */ /* 0x000fe20000100a00 */
[-C--:B------:R-:W-:Y:S01]  /*3e30*/  LEA.HI.X.SX32 R27, R43, R145.reuse, 0x1, P1 ;  /* 0x000000912b1b7211 */ /* 0x080fe200008f0eff */
[C---:B------:R-:W-:Y:S01]  /*3e40*/  IMAD R32, R0.reuse, 0x18, RZ ;  /* 0x0000001800207824 */ /* 0x040fe200078e02ff */
[-C--:B------:R-:W-:Y:S01]  /*3e50*/  LEA.HI.X.SX32 R157, R41, R145.reuse, 0x1, P3 ;  /* 0x00000091299d7211 */ /* 0x080fe200018f0eff */
[----:B------:R-:W-:Y:S01]  /*3e60*/  STL.64 [R1], R12 ;  /* 0x0000000c01007387 */ /* 0x000fe20000100a00 */
[-C--:B------:R-:W-:Y:S01]  /*3e70*/  LEA.HI.X.SX32 R35, R21, R145.reuse, 0x1, P5 ;  /* 0x0000009115237211 */ /* 0x080fe200028f0eff */
[----:B------:R-:W-:Y:S01]  /*3e80*/  IMAD R23, R0, 0xe, RZ ;  /* 0x0000000e00177824 */ /* 0x000fe200078e02ff */
[-C--:B------:R-:W-:Y:S01]  /*3e90*/  IADD3 R154, P4, R32, R144.reuse, RZ ;  /* 0x00000090209a7210 */ /* 0x080fe20007f9e0ff */
[----:B------:R0:W-:Y:S01]  /*3ea0*/  STL.64 [R1+0xa0], R152 ;  /* 0x0000a09801007387 */ /* 0x0001e20000100a00 */
[C---:B------:R-:W-:Y:S01]  /*3eb0*/  IMAD R33, R0.reuse, 0x1a, RZ ;  /* 0x0000001a00217824 */ /* 0x040fe200078e02ff */
[C---:B------:R-:W-:Y:S01]  /*3ec0*/  SHF.L.U32 R24, R0.reuse, 0x1, RZ ;  /* 0x0000000100187819 */ /* 0x040fe200000006ff */
[C---:B------:R-:W-:Y:S01]  /*3ed0*/  IMAD R40, R0.reuse, 0x1c, RZ ;  /* 0x0000001c00287824 */ /* 0x040fe200078e02ff */
[----:B------:R-:W-:Y:S01]  /*3ee0*/  STL.64 [R1+0xc0], R160 ;  /* 0x0000c0a001007387 */ /* 0x000fe20000100a00 */
[----:B------:R-:W-:Y:S01]  /*3ef0*/  IMAD R45, R0, 0x7, RZ ;  /* 0x00000007002d7824 */ /* 0x000fe200078e02ff */
[-C--:B------:R-:W-:Y:S01]  /*3f00*/  LEA.HI.X.SX32 R155, R22, R145.reuse, 0x1, P4 ;  /* 0x00000091169b7211 */ /* 0x080fe200020f0eff */
[----:B------:R-:W-:Y:S01]  /*3f10*/  IMAD R44, R0, 0xd, RZ ;  /* 0x0000000d002c7824 */ /* 0x000fe200078e02ff */
[----:B------:R-:W-:Y:S01]  /*3f20*/  STL.64 [R1+0x98], R158 ;  /* 0x0000989e01007387 */ /* 0x000fe20000100a00 */
[-C--:B------:R-:W-:Y:S01]  /*3f30*/  IADD3 R32, P3, R40, R144.reuse, RZ ;  /* 0x0000009028207210 */ /* 0x080fe20007f7e0ff */
[----:B------:R-:W-:Y:S01]  /*3f40*/  IMAD R42, R0, 0x1e, RZ ;  /* 0x0000001e002a7824 */ /* 0x000fe200078e02ff */
[----:B------:R-:W-:Y:S01]  /*3f50*/  LOP3.LUT R2, R230, 0x30, RZ, 0x3c, !PT ;  /* 0x00000030e6027812 */ /* 0x000fe200078e3cff */
[----:B------:R1:W-:Y:S01]  /*3f60*/  STL.64 [R1+0xd0], R26 ;  /* 0x0000d01a01007387 */ /* 0x0003e20000100a00 */
[-C--:B0-----:R-:W-:Y:S01]  /*3f70*/  IADD3 R152, P2, R33, R144.reuse, RZ ;  /* 0x0000009021987210 */ /* 0x081fe20007f5e0ff */
[----:B------:R-:W-:Y:S01]  /*3f80*/  IMAD.SHL.U32 R148, R0, 0x4, RZ ;  /* 0x0000000400947824 */ /* 0x000fe200078e00ff */
[-C--:B------:R-:W-:Y:S01]  /*3f90*/  LEA.HI.X.SX32 R33, R23, R145.reuse, 0x1, P3 ;  /* 0x0000009117217211 */ /* 0x080fe200018f0eff */
[----:B------:R-:W-:Y:S01]  /*3fa0*/  STL.64 [R1+0x90], R156 ;  /* 0x0000909c01007387 */ /* 0x000fe20000100a00 */
[-C--:B------:R-:W-:Y:S01]  /*3fb0*/  LEA.HI.X.SX32 R153, R44, R145.reuse, 0x1, P2 ;  /* 0x000000912c997211 */ /* 0x080fe200010f0eff */
[C---:B------:R-:W-:Y:S01]  /*3fc0*/  IMAD.SHL.U32 R47, R0.reuse, 0x8, RZ ;  /* 0x00000008002f7824 */ /* 0x040fe200078e00ff */
[C---:B------:R-:W-:Y:S01]  /*3fd0*/  LEA R40, P2, R0.reuse, R144, 0x2 ;  /* 0x0000009000287211 */ /* 0x040fe200078410ff */
[----:B------:R0:W-:Y:S01]  /*3fe0*/  STL.64 [R1+0xb8], R34 ;  /* 0x0000b82201007387 */ /* 0x0001e20000100a00 */
[----:B------:R-:W-:Y:S01]  /*3ff0*/  IMAD R46, R0, 0xf, RZ ;  /* 0x0000000f002e7824 */ /* 0x000fe200078e02ff */
[C---:B------:R-:W-:Y:S01]  /*4000*/  IADD3 R248, R249.reuse, R248, RZ ;  /* 0x000000f8f9f87210 */ /* 0x040fe20007ffe0ff */
[C---:B------:R-:W-:Y:S01]  /*4010*/  IMAD.IADD R237, R249.reuse, 0x1, R237 ;  /* 0x00000001f9ed7824 */ /* 0x040fe200078e02ed */
[-C--:B-1----:R-:W-:Y:S01]  /*4020*/  IADD3 R26, P1, R42, R144.reuse, RZ ;  /* 0x000000902a1a7210 */ /* 0x082fe20007f3e0ff */
[----:B------:R-:W-:Y:S01]  /*4030*/  STL.64 [R1+0x88], R154 ;  /* 0x0000889a01007387 */ /* 0x000fe20000100a00 */
[CC--:B------:R-:W-:Y:S01]  /*4040*/  IADD3 R42, P4, R24.reuse, R144.reuse, RZ ;  /* 0x00000090182a7210 */ /* 0x0c0fe20007f9e0ff */
[C---:B------:R-:W-:Y:S01]  /*4050*/  IMAD.IADD R235, R249.reuse, 0x1, R235 ;  /* 0x00000001f9eb7824 */ /* 0x040fe200078e02eb */
[-C--:B------:R-:W-:Y:S01]  /*4060*/  LEA.HI.X.SX32 R41, R24, R145.reuse, 0x1, P2 ;  /* 0x0000009118297211 */ /* 0x080fe200010f0eff */
[----:B------:R-:W-:Y:S01]  /*4070*/  IMAD.IADD R234, R249, 0x1, R234 ;  /* 0x00000001f9ea7824 */ /* 0x000fe200078e02ea */
[-C--:B------:R-:W-:Y:S01]  /*4080*/  LEA.HI.X.SX32 R43, R0, R145.reuse, 0x1, P4 ;  /* 0x00000091002b7211 */ /* 0x080fe200020f0eff */
[----:B------:R-:W-:Y:S01]  /*4090*/  IMAD.MOV.U32 R3, RZ, RZ, RZ ;  /* 0x000000ffff037224 */ /* 0x000fe200078e00ff */
[----:B0-----:R-:W-:Y:S01]  /*40a0*/  IADD3 R34, P5, R23, R144, RZ ;  /* 0x0000009017227210 */ /* 0x001fe20007fbe0ff */
[----:B------:R-:W-:Y:S01]  /*40b0*/  CS2R R126, SRZ ;  /* 0x00000000007e7805 */ /* 0x000fe2000001ff00 */
[-C--:B------:R-:W-:Y:S01]  /*40c0*/  LEA.HI.X.SX32 R27, R46, R145.reuse, 0x1, P1 ;  /* 0x000000912e1b7211 */ /* 0x080fe200008f0eff */
[----:B------:R-:W-:Y:S01]  /*40d0*/  CS2R R120, SRZ ;  /* 0x0000000000787805 */ /* 0x000fe2000001ff00 */
[----:B------:R-:W-:Y:S01]  /*40e0*/  LEA.HI.X.SX32 R35, R45, R145, 0x1, P5 ;  /* 0x000000912d237211 */ /* 0x000fe200028f0eff */
[----:B------:R-:W-:Y:S01]  /*40f0*/  CS2R R122, SRZ ;  /* 0x00000000007a7805 */ /* 0x000fe2000001ff00 */
[C---:B------:R-:W-:Y:S01]  /*4100*/  IADD3 R245, R249.reuse, R245, RZ ;  /* 0x000000f5f9f57210 */ /* 0x040fe20007ffe0ff */
[----:B------:R-:W-:Y:S01]  /*4110*/  CS2R R116, SRZ ;  /* 0x0000000000747805 */ /* 0x000fe2000001ff00 */
[C---:B------:R-:W-:Y:S01]  /*4120*/  IADD3 R242, R249.reuse, R242, RZ ;  /* 0x000000f2f9f27210 */ /* 0x040fe20007ffe0ff */
[----:B------:R0:W-:Y:S01]  /*4130*/  STL.64 [R1+0xb0], R34 ;  /* 0x0000b02201007387 */ /* 0x0001e20000100a00 */
[C---:B------:R-:W-:Y:S01]  /*4140*/  IADD3 R239, R249.reuse, R239, RZ ;  /* 0x000000eff9ef7210 */ /* 0x040fe20007ffe0ff */
[----:B------:R-:W-:Y:S01]  /*4150*/  CS2R R118, SRZ ;  /* 0x0000000000767805 */ /* 0x000fe2000001ff00 */
[----:B------:R-:W-:Y:S01]  /*4160*/  IADD3 R236, R249, R236, RZ ;  /* 0x000000ecf9ec7210 */ /* 0x000fe20007ffe0ff */
[----:B------:R-:W-:Y:S01]  /*4170*/  STL.64 [R1+0x80], R152 ;  /* 0x0000809801007387 */ /* 0x000fe20000100a00 */
[----:B------:R-:W-:Y:S01]  /*4180*/  LOP3.LUT R2, R230, 0x60, RZ, 0x3c, !PT ;  /* 0x00000060e6027812 */ /* 0x000fe200078e3cff */
[----:B------:R-:W-:Y:S01]  /*4190*/  CS2R R112, SRZ ;  /* 0x0000000000707805 */ /* 0x000fe2000001ff00 */
[----:B------:R-:W-:Y:S01]  /*41a0*/  LOP3.LUT P6, RZ, R150, 0x1, RZ, 0xc0, !PT ;  /* 0x0000000196ff7812 */ /* 0x000fe200078cc0ff */
[----:B------:R1:W-:Y:S01]  /*41b0*/  STL.64 [R1+0x78], R32 ;  /* 0x0000782001007387 */ /* 0x0003e20000100a00 */
[----:B------:R-:W-:Y:S01]  /*41c0*/  MOV R193, 0xff800000 ;  /* 0xff80000000c17802 */ /* 0x000fe20000000f00 */
[----:B------:R-:W-:Y:S01]  /*41d0*/  CS2R R114, SRZ ;  /* 0x0000000000727805 */ /* 0x000fe2000001ff00 */
[----:B------:R-:W-:Y:S01]  /*41e0*/  MOV R192, 0xff800000 ;  /* 0xff80000000c07802 */ /* 0x000fe20000000f00 */
[----:B------:R-:W-:Y:S01]  /*41f0*/  STL.64 [R1+0xe0], R42 ;  /* 0x0000e02a01007387 */ /* 0x000fe20000100a00 */
[-C--:B0-----:R-:W-:Y:S01]  /*4200*/  LEA R34, P5, R0, R144.reuse, 0x3 ;  /* 0x0000009000227211 */ /* 0x081fe200078a18ff */
[----:B------:R-:W-:Y:S01]  /*4210*/  CS2R R108, SRZ ;  /* 0x00000000006c7805 */ /* 0x000fe2000001ff00 */
[----:B------:R-:W-:Y:S01]  /*4220*/  MOV R187, 0xff800000 ;  /* 0xff80000000bb7802 */ /* 0x000fe20000000f00 */
[----:B------:R0:W-:Y:S01]  /*4230*/  STL.64 [R1+0xd8], R40 ;  /* 0x0000d82801007387 */ /* 0x0001e20000100a00 */
[-C--:B------:R-:W-:Y:S01]  /*4240*/  LEA.HI.X.SX32 R35, R148, R145.reuse, 0x1, P5 ;  /* 0x0000009194237211 */ /* 0x080fe200028f0eff */
[----:B------:R-:W-:Y:S01]  /*4250*/  CS2R R110, SRZ ;  /* 0x00000000006e7805 */ /* 0x000fe2000001ff00 */
[----:B------:R-:W-:Y:S01]  /*4260*/  MOV R186, 0xff800000 ;  /* 0xff80000000ba7802 */ /* 0x000fe20000000f00 */
[----:B------:R-:W-:Y:S01]  /*4270*/  CS2R R104, SRZ ;  /* 0x0000000000687805 */ /* 0x000fe2000001ff00 */
[----:B-1----:R-:W-:Y:S01]  /*4280*/  LEA R32, P3, R0, R144, 0x4 ;  /* 0x0000009000207211 */ /* 0x002fe200078620ff */
[----:B------:R-:W-:Y:S01]  /*4290*/  STL.64 [R1+0xc8], R34 ;  /* 0x0000c82201007387 */ /* 0x000fe20000100a00 */
[C---:B------:R-:W-:Y:S01]  /*42a0*/  LOP3.LUT R0, R230.reuse, 0x20, RZ, 0x3c, !PT ;  /* 0x00000020e6007812 */ /* 0x040fe200078e3cff */
[----:B------:R-:W-:Y:S01]  /*42b0*/  CS2R R106, SRZ ;  /* 0x00000000006a7805 */ /* 0x000fe2000001ff00 */
[----:B------:R-:W-:Y:S01]  /*42c0*/  LEA.HI.X.SX32 R33, R47, R145, 0x1, P3 ;  /* 0x000000912f217211 */ /* 0x000fe200018f0eff */
[----:B------:R-:W-:Y:S01]  /*42d0*/  CS2R R100, SRZ ;  /* 0x0000000000647805 */ /* 0x000fe2000001ff00 */
[C---:B------:R-:W-:Y:S01]  /*42e0*/  LOP3.LUT R0, R230.reuse, 0x50, RZ, 0x3c, !PT ;  /* 0x00000050e6007812 */ /* 0x040fe200078e3cff */
[----:B------:R-:W-:Y:S01]  /*42f0*/  CS2R R102, SRZ ;  /* 0x0000000000667805 */ /* 0x000fe2000001ff00 */
[C---:B0-----:R-:W-:Y:S01]  /*4300*/  LOP3.LUT R40, R230.reuse, 0x10, RZ, 0x3c, !PT ;  /* 0x00000010e6287812 */ /* 0x041fe200078e3cff */
[----:B------:R-:W-:Y:S01]  /*4310*/  STL.64 [R1+0xa8], R32 ;  /* 0x0000a82001007387 */ /* 0x000fe20000100a00 */
[C---:B------:R-:W-:Y:S01]  /*4320*/  LOP3.LUT R40, R230.reuse, 0x40, RZ, 0x3c, !PT ;  /* 0x00000040e6287812 */ /* 0x040fe200078e3cff */
[----:B------:R-:W-:Y:S01]  /*4330*/  CS2R R96, SRZ ;  /* 0x0000000000607805 */ /* 0x000fe2000001ff00 */
[----:B------:R-:W-:Y:S01]  /*4340*/  LOP3.LUT R0, R5, 0x20, RZ, 0x3c, !PT ;  /* 0x0000002005007812 */ /* 0x000fe200078e3cff */
[----:B------:R0:W-:Y:S01]  /*4350*/  STL.64 [R1+0x70], R26 ;  /* 0x0000701a01007387 */ /* 0x0001e20000100a00 */
[----:B------:R-:W-:Y:S01]  /*4360*/  MOV R208, 0xff800000 ;  /* 0xff80000000d07802 */ /* 0x000fe20000000f00 */
[----:B------:R-:W-:Y:S01]  /*4370*/  CS2R R98, SRZ ;  /* 0x0000000000627805 */ /* 0x000fe2000001ff00 */
        /* <DEDUP_REMOVED lines=40> */
[----:B------:R-:W-:Y:S01]  /*4600*/  IADD3 R249, R149, R249, RZ ;  /* 0x000000f995f97210 */ /* 0x000fe20007ffe0ff */
[----:B------:R-:W-:Y:S01]  /*4610*/  CS2R R20, SRZ ;  /* 0x0000000000147805 */ /* 0x000fe2000001ff00 */
[----:B------:R-:W-:Y:S01]  /*4620*/  LOP3.LUT R147, R147, 0x10, R150, 0x78, !PT ;  /* 0x0000001093937812 */ /* 0x000fe200078e7896 */
[----:B------:R-:W-:Y:S01]  /*4630*/  CS2R R22, SRZ ;  /* 0x0000000000167805 */ /* 0x000fe2000001ff00 */
[----:B------:R-:W-:Y:S01]  /*4640*/  CS2R R24, SRZ ;  /* 0x0000000000187805 */ /* 0x000fe2000001ff00 */
[----:B0-----:R-:W-:Y:S01]  /*4650*/  CS2R R26, SRZ ;  /* 0x00000000001a7805 */ /* 0x001fe2000001ff00 */
[----:B------:R-:W-:Y:S01]  /*4660*/  CS2R R32, SRZ ;  /* 0x0000000000207805 */ /* 0x000fe2000001ff00 */
[----:B------:R-:W-:Y:S01]  /*4670*/  CS2R R34, SRZ ;  /* 0x0000000000227805 */ /* 0x000fe2000001ff00 */
[----:B------:R-:W-:Y:S01]  /*4680*/  LOP3.LUT R40, R230, 0x70, RZ, 0x3c, !PT ;  /* 0x00000070e6287812 */ /* 0x000fe200078e3cff */
[----:B------:R-:W-:Y:S01]  /*4690*/  UMOV UR4, URZ ;  /* 0x0000003f00047c82 */ /* 0x000fe20008000000 */
[C---:B------:R-:W-:Y:S01]  /*46a0*/  LOP3.LUT R2, R5.reuse, 0x40, RZ, 0x3c, !PT ;  /* 0x0000004005027812 */ /* 0x040fe200078e3cff */
[----:B------:R-:W-:Y:S01]  /*46b0*/  UMOV UR5, URZ ;  /* 0x0000003f00057c82 */ /* 0x000fe20008000000 */
[----:B------:R-:W-:-:S02]  /*46c0*/  LOP3.LUT R252, R5, 0x60, RZ, 0x3c, !PT ;  /* 0x0000006005fc7812 */ /* 0x000fc400078e3cff */
[----:B------:R-:W-:Y:S02]  /*46d0*/  LOP3.LUT R0, R6, 0x40, RZ, 0x3c, !PT ;  /* 0x0000004006007812 */ /* 0x000fe400078e3cff */
.L_x_1:
[----:B------:R-:W2:Y:S04]  /*46e0*/  LDL.64 R150, [R1+0xe0] ;  /* 0x0000e00001967983 */ /* 0x000ea80000100a00 */
[----:B------:R-:W3:Y:S04]  /*46f0*/  LDL.64 R42, [R1+0xd8] ;  /* 0x0000d800012a7983 */ /* 0x000ee80000100a00 */
[----:B------:R-:W4:Y:S04]  /*4700*/  LDL.64 R44, [R1+0xd0] ;  /* 0x0000d000012c7983 */ /* 0x000f280000100a00 */
[----:B------:R-:W5:Y:S04]  /*4710*/  LDL.64 R148, [R1+0xc0] ;  /* 0x0000c00001947983 */ /* 0x000f680000100a00 */
        /* <DEDUP_REMOVED lines=10> */
[----:B------:R-:W5:Y:S01]  /*47c0*/  LDL.64 R160, [R1+0x70] ;  /* 0x0000700001a07983 */ /* 0x000f620000100a00 */
[----:B------:R-:W-:-:S05]  /*47d0*/  IMAD.WIDE R40, R146, 0x2, R144 ;  /* 0x0000000292287825 */ /* 0x000fca00078e0290 */
[----:B------:R2:W5:Y:S02]  /*47e0*/  LDG.E.U16 R0, [R40.64] ;  /* 0x0000000628007981 */ /* 0x000564000c1e1500 */
[----:B--2---:R-:W-:-:S04]  /*47f0*/  IMAD.WIDE R40, R146, 0x2, R150 ;  /* 0x0000000292287825 */ /* 0x004fc800078e0296 */
[C---:B---3--:R-:W-:Y:S01]  /*4800*/  IMAD.WIDE R42, R146.reuse, 0x2, R42 ;  /* 0x00000002922a7825 */ /* 0x048fe200078e022a */
[----:B------:R0:W2:Y:S03]  /*4810*/  LDG.E.U16 R2, [R40.64] ;  /* 0x0000000628027981 */ /* 0x0000a6000c1e1500 */
[C---:B----4-:R-:W-:Y:S01]  /*4820*/  IMAD.WIDE R44, R146.reuse, 0x2, R44 ;  /* 0x00000002922c7825 */ /* 0x050fe200078e022c */
[----:B------:R1:W3:Y:S03]  /*4830*/  LDG.E.U16 R150, [R42.64] ;  /* 0x000000062a967981 */ /* 0x0002e6000c1e1500 */
[C---:B-----5:R-:W-:Y:S01]  /*4840*/  IMAD.WIDE R148, R146.reuse, 0x2, R148 ;  /* 0x0000000292947825 */ /* 0x060fe200078e0294 */
[----:B------:R4:W5:Y:S03]  /*4850*/  LDG.E.U16 R151, [R44.64] ;  /* 0x000000062c977981 */ /* 0x000966000c1e1500 */
[C---:B0-----:R-:W-:Y:S01]  /*4860*/  IMAD.WIDE R40, R146.reuse, 0x2, R172 ;  /* 0x0000000292287825 */ /* 0x041fe200078e02ac */
[----:B------:R0:W2:Y:S03]  /*4870*/  LDG.E.U16 R153, [R148.64] ;  /* 0x0000000694997981 */ /* 0x0000a6000c1e1500 */
[----:B------:R-:W-:-:S04]  /*4880*/  IMAD.WIDE R46, R146, 0x2, R46 ;  /* 0x00000002922e7825 */ /* 0x000fc800078e022e */
[C---:B-1----:R-:W-:Y:S01]  /*4890*/  IMAD.WIDE R42, R146.reuse, 0x2, R170 ;  /* 0x00000002922a7825 */ /* 0x042fe200078e02aa */
[----:B------:R1:W2:Y:S03]  /*48a0*/  LDG.E.U16 R152, [R46.64] ;  /* 0x000000062e987981 */ /* 0x0002a6000c1e1500 */
[----:B----4-:R-:W-:-:S04]  /*48b0*/  IMAD.WIDE R44, R146, 0x2, R158 ;  /* 0x00000002922c7825 */ /* 0x010fc800078e029e */
[C---:B0-----:R-:W-:Y:S02]  /*48c0*/  IMAD.WIDE R148, R146.reuse, 0x2, R154 ;  /* 0x0000000292947825 */ /* 0x041fe400078e029a */
[----:B------:R0:W4:Y:S02]  /*48d0*/  LDG.E.U16 R154, [R40.64] ;  /* 0x00000006289a7981 */ /* 0x000124000c1e1500 */
[C---:B-1----:R-:W-:Y:S02]  /*48e0*/  IMAD.WIDE R46, R146.reuse, 0x2, R156 ;  /* 0x00000002922e7825 */ /* 0x042fe400078e029c */
[----:B------:R1:W2:Y:S04]  /*48f0*/  LDG.E.U16 R155, [R42.64] ;  /* 0x000000062a9b7981 */ /* 0x0002a8000c1e1500 */
[----:B------:R1:W3:Y:S01]  /*4900*/  LDG.E.U16 R156, [R44.64] ;  /* 0x000000062c9c7981 */ /* 0x0002e2000c1e1500 */
[----:B0-----:R-:W-:-:S03]  /*4910*/  IMAD.WIDE R40, R146, 0x2, R168 ;  /* 0x0000000292287825 */ /* 0x001fc600078e02a8 */
[----:B------:R0:W3:Y:S01]  /*4920*/  LDG.E.U16 R157, [R46.64] ;  /* 0x000000062e9d7981 */ /* 0x0000e2000c1e1500 */
[----:B-1----:R-:W-:-:S03]  /*4930*/  IMAD.WIDE R42, R146, 0x2, R166 ;  /* 0x00000002922a7825 */ /* 0x002fc600078e02a6 */
[----:B------:R1:W5:Y:S01]  /*4940*/  LDG.E.U16 R158, [R148.64] ;  /* 0x00000006949e7981 */ /* 0x000362000c1e1500 */
[----:B------:R-:W-:-:S03]  /*4950*/  IMAD.WIDE R44, R146, 0x2, R164 ;  /* 0x00000002922c7825 */ /* 0x000fc600078e02a4 */
[----:B------:R-:W5:Y:S01]  /*4960*/  LDG.E.U16 R40, [R40.64] ;  /* 0x0000000628287981 */ /* 0x000f62000c1e1500 */
[----:B0-----:R-:W-:-:S03]  /*4970*/  IMAD.WIDE R46, R146, 0x2, R162 ;  /* 0x00000002922e7825 */ /* 0x001fc600078e02a2 */
[----:B------:R-:W5:Y:S01]  /*4980*/  LDG.E.U16 R42, [R42.64] ;  /* 0x000000062a2a7981 */ /* 0x000f62000c1e1500 */
[----:B-1----:R-:W-:-:S03]  /*4990*/  IMAD.WIDE R148, R146, 0x2, R160 ;  /* 0x0000000292947825 */ /* 0x002fc600078e02a0 */
[----:B------:R-:W5:Y:S04]  /*49a0*/  LDG.E.U16 R44, [R44.64] ;  /* 0x000000062c2c7981 */ /* 0x000f68000c1e1500 */
[----:B------:R-:W5:Y:S04]  /*49b0*/  LDG.E.U16 R46, [R46.64] ;  /* 0x000000062e2e7981 */ /* 0x000f68000c1e1500 */
[----:B------:R-:W5:Y:S04]  /*49c0*/  LDG.E.U16 R148, [R148.64] ;  /* 0x0000000694947981 */ /* 0x000f68000c1e1500 */
[----:B------:R-:W-:Y:S01]  /*49d0*/  BAR.SYNC.DEFER_BLOCKING 0x0 ;  /* 0x0000000000007b1d */ /* 0x000fe20000010000 */
[----:B------:R-:W-:-:S02]  /*49e0*/  LOP3.LUT R160, R230, 0x10, RZ, 0x3c, !PT ;  /* 0x00000010e6a07812 */ /* 0x000fc400078e3cff */
[C---:B------:R-:W-:Y:S02]  /*49f0*/  LOP3.LUT R159, R230.reuse, 0x20, RZ, 0x3c, !PT ;  /* 0x00000020e69f7812 */ /* 0x040fe400078e3cff */
[----:B------:R-:W-:Y:S01]  /*4a00*/  LOP3.LUT R161, R230, 0x50, RZ, 0x3c, !PT ;  /* 0x00000050e6a17812 */ /* 0x000fe200078e3cff */
[----:B------:R0:W-:Y:S02]  /*4a10*/  STS.U16 [R230+0x10000], R0 ;  /* 0x01000000e6007388 */ /* 0x0001e40000000400 */
[----:B0-----:R-:W-:Y:S02]  /*4a20*/  LOP3.LUT R0, R5, 0x20, RZ, 0x3c, !PT ;  /* 0x0000002005007812 */ /* 0x001fe400078e3cff */
[----:B------:R-:W-:Y:S01]  /*4a30*/  LOP3.LUT R184, R6, 0x40, RZ, 0x3c, !PT ;  /* 0x0000004006b87812 */ /* 0x000fe200078e3cff */
[----:B----4-:R-:W-:Y:S04]  /*4a40*/  STS.U16 [R230+0x11000], R154 ;  /* 0x0110009ae6007388 */ /* 0x010fe80000000400 */
[----:B--2---:R-:W-:Y:S04]  /*4a50*/  STS.U16 [R160+0x10200], R2 ;  /* 0x01020002a0007388 */ /* 0x004fe80000000400 */
[----:B------:R0:W-:Y:S04]  /*4a60*/  STS.U16 [R160+0x11200], R155 ;  /* 0x0112009ba0007388 */ /* 0x0001e80000000400 */
[----:B---3--:R-:W-:Y:S04]  /*4a70*/  STS.U16 [R159+0x10400], R150 ;  /* 0x010400969f007388 */ /* 0x008fe80000000400 */
[----:B------:R1:W-:Y:S01]  /*4a80*/  STS.U16 [R159+0x11400], R156 ;  /* 0x0114009c9f007388 */ /* 0x0003e20000000400 */
[----:B0-----:R-:W-:-:S05]  /*4a90*/  LOP3.LUT R160, R230, 0x30, RZ, 0x3c, !PT ;  /* 0x00000030e6a07812 */ /* 0x001fca00078e3cff */
[----:B-----5:R-:W-:Y:S01]  /*4aa0*/  STS.U16 [R160+0x10600], R151 ;  /* 0x01060097a0007388 */ /* 0x020fe20000000400 */
[----:B-1----:R-:W-:-:S03]  /*4ab0*/  LOP3.LUT R159, R230, 0x40, RZ, 0x3c, !PT ;  /* 0x00000040e69f7812 */ /* 0x002fc600078e3cff */
[----:B------:R0:W-:Y:S04]  /*4ac0*/  STS.U16 [R160+0x11600], R157 ;  /* 0x0116009da0007388 */ /* 0x0001e80000000400 */
[----:B------:R-:W-:Y:S04]  /*4ad0*/  STS.U16 [R159+0x10800], R152 ;  /* 0x010800989f007388 */ /* 0x000fe80000000400 */
[----:B------:R1:W-:Y:S01]  /*4ae0*/  STS.U16 [R159+0x11800], R158 ;  /* 0x0118009e9f007388 */ /* 0x0003e20000000400 */
[----:B0-----:R-:W-:-:S03]  /*4af0*/  LOP3.LUT R160, R230, 0x60, RZ, 0x3c, !PT ;  /* 0x00000060e6a07812 */ /* 0x001fc600078e3cff */
[----:B------:R-:W-:Y:S04]  /*4b00*/  STS.U16 [R161+0x10a00], R153 ;  /* 0x010a0099a1007388 */ /* 0x000fe80000000400 */
[----:B------:R-:W-:Y:S01]  /*4b10*/  STS.U16 [R161+0x11a00], R40 ;  /* 0x011a0028a1007388 */ /* 0x000fe20000000400 */
[----:B-1----:R-:W-:-:S03]  /*4b20*/  LOP3.LUT R159, R230, 0x70, RZ, 0x3c, !PT ;  /* 0x00000070e69f7812 */ /* 0x002fc600078e3cff */
[----:B------:R-:W-:Y:S04]  /*4b30*/  STS.U16 [R160+0x10c00], R42 ;  /* 0x010c002aa0007388 */ /* 0x000fe80000000400 */
[----:B------:R-:W-:Y:S04]  /*4b40*/  STS.U16 [R160+0x11c00], R44 ;  /* 0x011c002ca0007388 */ /* 0x000fe80000000400 */
[----:B------:R-:W-:Y:S04]  /*4b50*/  STS.U16 [R159+0x10e00], R46 ;  /* 0x010e002e9f007388 */ /* 0x000fe80000000400 */
[----:B------:R-:W-:Y:S04]  /*4b60*/  STS.U16 [R159+0x11e00], R148 ;  /* 0x011e00949f007388 */ /* 0x000fe80000000400 */
[----:B------:R-:W-:Y:S06]  /*4b70*/  BAR.SYNC.DEFER_BLOCKING 0x0 ;  /* 0x0000000000007b1d */ /* 0x000fec0000010000 */
[----:B------:R-:W-:Y:S04]  /*4b80*/  LDSM.16.MT88.4 R148, [R5] ;  /* 0x000000000594783b */ /* 0x000fe80000004200 */
[----:B------:R-:W0:Y:S04]  /*4b90*/  LDSM.16.M88.4 R40, [R6+0x10000] ;  /* 0x010000000628783b */ /* 0x000e280000000200 */
[----:B------:R-:W1:Y:S04]  /*4ba0*/  LDSM.16.MT88.4 R156, [R0] ;  /* 0x00000000009c783b */ /* 0x000e680000004200 */
[----:B------:R-:W2:Y:S04]  /*4bb0*/  LDSM.16.MT88.4 R168, [R5+0x80] ;  /* 0x0000800005a8783b */ /* 0x000ea80000004200 */
[----:B------:R-:W3:Y:S04]  /*4bc0*/  LDSM.16.MT88.4 R164, [R5+0x1000] ;  /* 0x0010000005a4783b */ /* 0x000ee80000004200 */
[----:B------:R-:W4:Y:S04]  /*4bd0*/  LDSM.16.MT88.4 R44, [R0+0x1000] ;  /* 0x00100000002c783b */ /* 0x000f280000004200 */
[----:B------:R-:W5:Y:S01]  /*4be0*/  LDSM.16.MT88.4 R152, [R5+0x1080] ;  /* 0x001080000598783b */ /* 0x000f620000004200 */
[----:B------:R-:W-:-:S03]  /*4bf0*/  LOP3.LUT R2, R5, 0x40, RZ, 0x3c, !PT ;  /* 0x0000004005027812 */ /* 0x000fc600078e3cff */
[----:B------:R-:W3:Y:S04]  /*4c00*/  LDSM.16.MT88.4 R200, [R0+0x80] ;  /* 0x0000800000c8783b */ /* 0x000ee80000004200 */
[----:B------:R-:W4:Y:S04]  /*4c10*/  LDSM.16.MT88.4 R160, [R2] ;  /* 0x0000000002a0783b */ /* 0x000f280000004200 */
[----:B------:R-:W4:Y:S04]  /*4c20*/  LDSM.16.MT88.4 R204, [R252+0x80] ;  /* 0x00008000fccc783b */ /* 0x000f280000004200 */
[----:B------:R-:W-:Y:S01]  /*4c30*/  LDSM.16.MT88.4 R196, [R0+0x1080] ;  /* 0x0010800000c4783b */ /* 0x000fe20000004200 */
[-C--:B0-----:R-:W-:Y:S03]  /*4c40*/  HMMA.16816.F32 R148, R148, R40.reuse, RZ ;  /* 0x000000289494723c */ /* 0x081fe600000018ff */
[----:B------:R-:W-:Y:S04]  /*4c50*/  LDSM.16.MT88.4 R180, [R2+0x1000] ;  /* 0x0010000002b4783b */ /* 0x000fe80000004200 */
[----:B------:R-:W-:Y:S01]  /*4c60*/  LDSM.16.MT88.4 R176, [R2+0x1080] ;  /* 0x0010800002b0783b */ /* 0x000fe20000004200 */
[-C--:B-1----:R-:W-:Y:S03]  /*4c70*/  HMMA.16816.F32 R156, R156, R40.reuse, RZ ;  /* 0x000000289c9c723c */ /* 0x082fe600000018ff */
[----:B------:R-:W-:Y:S05]  /*4c80*/  LDSM.16.MT88.4 R172, [R252+0x1000] ;  /* 0x00100000fcac783b */ /* 0x000fea0000004200 */
[----:B--2---:R-:W-:Y:S08]  /*4c90*/  HMMA.16816.F32 R168, R168, R40, RZ ;  /* 0x00000028a8a8723c */ /* 0x004ff000000018ff */
[-C--:B---3--:R-:W-:Y:S01]  /*4ca0*/  HMMA.16816.F32 R164, R164, R42.reuse, R148 ;  /* 0x0000002aa4a4723c */ /* 0x088fe20000001894 */
[----:B------:R-:W0:Y:S07]  /*4cb0*/  LDSM.16.MT88.4 R148, [R2+0x80] ;  /* 0x000080000294783b */ /* 0x000e2e0000004200 */
[-C--:B----4-:R-:W-:Y:S01]  /*4cc0*/  HMMA.16816.F32 R44, R44, R42.reuse, R156 ;  /* 0x0000002a2c2c723c */ /* 0x090fe2000000189c */
[----:B------:R-:W1:Y:S07]  /*4cd0*/  LDSM.16.MT88.4 R156, [R252] ;  /* 0x00000000fc9c783b */ /* 0x000e6e0000004200 */
[----:B-----5:R-:W-:Y:S01]  /*4ce0*/  HMMA.16816.F32 R152, R152, R42, R168 ;  /* 0x0000002a9898723c */ /* 0x020fe200000018a8 */
[----:B------:R-:W2:Y:S07]  /*4cf0*/  LDSM.16.MT88.4 R168, [R252+0x1080] ;  /* 0x00108000fca8783b */ /* 0x000eae0000004200 */
[-C--:B------:R-:W-:Y:S08]  /*4d00*/  HMMA.16816.F32 R200, R200, R40.reuse, RZ ;  /* 0x00000028c8c8723c */ /* 0x080ff000000018ff */
[-C--:B------:R-:W-:Y:S08]  /*4d10*/  HMMA.16816.F32 R160, R160, R40.reuse, RZ ;  /* 0x00000028a0a0723c */ /* 0x080ff000000018ff */
[-C--:B------:R-:W-:Y:S08]  /*4d20*/  HMMA.16816.F32 R204, R204, R40.reuse, RZ ;  /* 0x00000028cccc723c */ /* 0x080ff000000018ff */
[-C--:B0-----:R-:W-:Y:S08]  /*4d30*/  HMMA.16816.F32 R148, R148, R40.reuse, RZ ;  /* 0x000000289494723c */ /* 0x081ff000000018ff */
[----:B-1----:R-:W-:Y:S08]  /*4d40*/  HMMA.16816.F32 R156, R156, R40, RZ ;  /* 0x000000289c9c723c */ /* 0x002ff000000018ff */
[-C--:B------:R-:W-:Y:S01]  /*4d50*/  HMMA.16816.F32 R196, R196, R42.reuse, R200 ;  /* 0x0000002ac4c4723c */ /* 0x080fe200000018c8 */
[----:B------:R-:W-:Y:S07]  /*4d60*/  LDSM.16.MT88.4 R200, [R5+0x2080] ;  /* 0x0020800005c8783b */ /* 0x000fee0000004200 */
[-C--:B------:R-:W-:Y:S01]  /*4d70*/  HMMA.16816.F32 R160, R180, R42.reuse, R160 ;  /* 0x0000002ab4a0723c */ /* 0x080fe200000018a0 */
[----:B------:R-:W-:Y:S07]  /*4d80*/  LDSM.16.MT88.4 R180, [R0+0x2000] ;  /* 0x0020000000b4783b */ /* 0x000fee0000004200 */
[-C--:B------:R-:W-:Y:S01]  /*4d90*/  HMMA.16816.F32 R148, R176, R42.reuse, R148 ;  /* 0x0000002ab094723c */ /* 0x080fe20000001894 */
[----:B------:R-:W-:Y:S07]  /*4da0*/  LDSM.16.MT88.4 R176, [R0+0x2080] ;  /* 0x0020800000b0783b */ /* 0x000fee0000004200 */
[-C--:B------:R-:W-:Y:S01]  /*4db0*/  HMMA.16816.F32 R156, R172, R42.reuse, R156 ;  /* 0x0000002aac9c723c */ /* 0x080fe2000000189c */
[----:B------:R-:W-:Y:S07]  /*4dc0*/  LDSM.16.MT88.4 R172, [R2+0x2000] ;  /* 0x0020000002ac783b */ /* 0x000fee0000004200 */
[----:B--2---:R-:W-:Y:S01]  /*4dd0*/  HMMA.16816.F32 R168, R168, R42, R204 ;  /* 0x0000002aa8a8723c */ /* 0x004fe200000018cc */
[----:B------:R-:W-:Y:S04]  /*4de0*/  LDSM.16.MT88.4 R204, [R5+0x2000] ;  /* 0x0020000005cc783b */ /* 0x000fe80000004200 */
[----:B------:R-:W0:Y:S03]  /*4df0*/  LDSM.16.M88.4 R40, [R184+0x10000] ;  /* 0x01000000b828783b */ /* 0x000e260000000200 */
[-C--:B0-----:R-:W-:Y:S01]  /*4e00*/  HMMA.16816.F32 R164, R204, R40.reuse, R164 ;  /* 0x00000028cca4723c */ /* 0x081fe200000018a4 */
[----:B------:R-:W0:Y:S07]  /*4e10*/  LDSM.16.MT88.4 R204, [R2+0x2080] ;  /* 0x0020800002cc783b */ /* 0x000e2e0000004200 */
[-C--:B------:R-:W-:Y:S01]  /*4e20*/  HMMA.16816.F32 R152, R200, R40.reuse, R152 ;  /* 0x00000028c898723c */ /* 0x080fe20000001898 */
[----:B------:R-:W1:Y:S07]  /*4e30*/  LDSM.16.MT88.4 R200, [R252+0x2000] ;  /* 0x00200000fcc8783b */ /* 0x000e6e0000004200 */
[-C--:B------:R-:W-:Y:S01]  /*4e40*/  HMMA.16816.F32 R44, R180, R40.reuse, R44 ;  /* 0x00000028b42c723c */ /* 0x080fe2000000182c */
[----:B------:R-:W2:Y:S07]  /*4e50*/  LDSM.16.MT88.4 R180, [R5+0x3000] ;  /* 0x0030000005b4783b */ /* 0x000eae0000004200 */
[-C--:B------:R-:W-:Y:S01]  /*4e60*/  HMMA.16816.F32 R176, R176, R40.reuse, R196 ;  /* 0x00000028b0b0723c */ /* 0x080fe200000018c4 */
[----:B------:R-:W3:Y:S07]  /*4e70*/  LDSM.16.MT88.4 R196, [R252+0x2080] ;  /* 0x00208000fcc4783b */ /* 0x000eee0000004200 */
[-C--:B------:R-:W-:Y:S01]  /*4e80*/  HMMA.16816.F32 R160, R172, R40.reuse, R160 ;  /* 0x00000028aca0723c */ /* 0x080fe200000018a0 */
[----:B------:R-:W4:Y:S07]  /*4e90*/  LDSM.16.MT88.4 R172, [R5+0x3080] ;  /* 0x0030800005ac783b */ /* 0x000f2e0000004200 */
[-C--:B0-----:R-:W-:Y:S01]  /*4ea0*/  HMMA.16816.F32 R148, R204, R40.reuse, R148 ;  /* 0x00000028cc94723c */ /* 0x081fe20000001894 */
[----:B------:R-:W0:Y:S07]  /*4eb0*/  LDSM.16.MT88.4 R204, [R0+0x3000] ;  /* 0x0030000000cc783b */ /* 0x000e2e0000004200 */
[----:B-1----:R-:W-:Y:S01]  /*4ec0*/  HMMA.16816.F32 R156, R200, R40, R156 ;  /* 0x00000028c89c723c */ /* 0x002fe2000000189c */
[----:B------:R-:W1:Y:S07]  /*4ed0*/  LDSM.16.MT88.4 R200, [R0+0x3080] ;  /* 0x0030800000c8783b */ /* 0x000e6e0000004200 */
[----:B--2---:R-:W-:Y:S01]  /*4ee0*/  HMMA.16816.F32 R164, R180, R42, R164 ;  /* 0x0000002ab4a4723c */ /* 0x004fe200000018a4 */
[----:B------:R-:W2:Y:S07]  /*4ef0*/  LDSM.16.MT88.4 R180, [R2+0x3080] ;  /* 0x0030800002b4783b */ /* 0x000eae0000004200 */
[----:B---3--:R-:W-:Y:S01]  /*4f00*/  HMMA.16816.F32 R168, R196, R40, R168 ;  /* 0x00000028c4a8723c */ /* 0x008fe200000018a8 */
[----:B------:R-:W3:Y:S07]  /*4f10*/  LDSM.16.MT88.4 R196, [R2+0x3000] ;  /* 0x0030000002c4783b */ /* 0x000eee0000004200 */
[-C--:B----4-:R-:W-:Y:S01]  /*4f20*/  HMMA.16816.F32 R152, R172, R42.reuse, R152 ;  /* 0x0000002aac98723c */ /* 0x090fe20000001898 */
[----:B------:R-:W4:Y:S07]  /*4f30*/  LDSM.16.MT88.4 R172, [R252+0x3000] ;  /* 0x00300000fcac783b */ /* 0x000f2e0000004200 */
[-C--:B0-----:R-:W-:Y:S01]  /*4f40*/  HMMA.16816.F32 R44, R204, R42.reuse, R44 ;  /* 0x0000002acc2c723c */ /* 0x081fe2000000182c */
[----:B------:R-:W0:Y:S07]  /*4f50*/  LDSM.16.MT88.4 R204, [R252+0x3080] ;  /* 0x00308000fccc783b */ /* 0x000e2e0000004200 */
[-C--:B-1----:R-:W-:Y:S01]  /*4f60*/  HMMA.16816.F32 R176, R200, R42.reuse, R176 ;  /* 0x0000002ac8b0723c */ /* 0x082fe200000018b0 */
[----:B------:R-:W-:Y:S07]  /*4f70*/  LDSM.16.MT88.4 R200, [R5+0x4000] ;  /* 0x0040000005c8783b */ /* 0x000fee0000004200 */
[-C--:B--2---:R-:W-:Y:S01]  /*4f80*/  HMMA.16816.F32 R148, R180, R42.reuse, R148 ;  /* 0x0000002ab494723c */ /* 0x084fe20000001894 */
[----:B------:R-:W-:Y:S07]  /*4f90*/  LDSM.16.MT88.4 R180, [R0+0x4000] ;  /* 0x0040000000b4783b */ /* 0x000fee0000004200 */
[-C--:B---3--:R-:W-:Y:S01]  /*4fa0*/  HMMA.16816.F32 R160, R196, R42.reuse, R160 ;  /* 0x0000002ac4a0723c */ /* 0x088fe200000018a0 */
[----:B------:R-:W-:Y:S07]  /*4fb0*/  LDSM.16.MT88.4 R196, [R5+0x4080] ;  /* 0x0040800005c4783b */ /* 0x000fee0000004200 */
[-C--:B----4-:R-:W-:Y:S01]  /*4fc0*/  HMMA.16816.F32 R156, R172, R42.reuse, R156 ;  /* 0x0000002aac9c723c */ /* 0x090fe2000000189c */
[----:B------:R-:W1:Y:S07]  /*4fd0*/  LDSM.16.M88.4 R172, [R6+0x10080] ;  /* 0x0100800006ac783b */ /* 0x000e6e0000000200 */
[----:B0-----:R-:W-:Y:S01]  /*4fe0*/  HMMA.16816.F32 R168, R204, R42, R168 ;  /* 0x0000002acca8723c */ /* 0x001fe200000018a8 */
[----:B------:R-:W0:Y:S04]  /*4ff0*/  LDSM.16.MT88.4 R204, [R0+0x4080] ;  /* 0x0040800000cc783b */ /* 0x000e280000004200 */
[----:B------:R-:W2:Y:S03]  /*5000*/  LDSM.16.MT88.4 R40, [R252+0x4080] ;  /* 0x00408000fc28783b */ /* 0x000ea60000004200 */
[-C--:B-1----:R-:W-:Y:S01]  /*5010*/  HMMA.16816.F32 R164, R200, R172.reuse, R164 ;  /* 0x000000acc8a4723c */ /* 0x082fe200000018a4 */
[----:B------:R-:W1:Y:S07]  /*5020*/  LDSM.16.MT88.4 R200, [R2+0x4000] ;  /* 0x0040000002c8783b */ /* 0x000e6e0000004200 */
[-C--:B------:R-:W-:Y:S01]  /*5030*/  HMMA.16816.F32 R152, R196, R172.reuse, R152 ;  /* 0x000000acc498723c */ /* 0x080fe20000001898 */
[----:B------:R-:W3:Y:S07]  /*5040*/  LDSM.16.MT88.4 R196, [R2+0x4080] ;  /* 0x0040800002c4783b */ /* 0x000eee0000004200 */
[-C--:B------:R-:W-:Y:S01]  /*5050*/  HMMA.16816.F32 R44, R180, R172.reuse, R44 ;  /* 0x000000acb42c723c */ /* 0x080fe2000000182c */
[----:B------:R-:W4:Y:S07]  /*5060*/  LDSM.16.MT88.4 R180, [R252+0x4000] ;  /* 0x00400000fcb4783b */ /* 0x000f2e0000004200 */
[-C--:B0-----:R-:W-:Y:S01]  /*5070*/  HMMA.16816.F32 R176, R204, R172.reuse, R176 ;  /* 0x000000acccb0723c */ /* 0x081fe200000018b0 */
[----:B------:R-:W0:Y:S07]  /*5080*/  LDSM.16.MT88.4 R204, [R5+0x5000] ;  /* 0x0050000005cc783b */ /* 0x000e2e0000004200 */
[-C--:B--2---:R-:W-:Y:S01]  /*5090*/  HMMA.16816.F32 R40, R40, R172.reuse, R168 ;  /* 0x000000ac2828723c */ /* 0x084fe200000018a8 */
[----:B------:R-:W2:Y:S07]  /*50a0*/  LDSM.16.MT88.4 R168, [R2+0x5000] ;  /* 0x0050000002a8783b */ /* 0x000eae0000004200 */
[-C--:B-1----:R-:W-:Y:S01]  /*50b0*/  HMMA.16816.F32 R160, R200, R172.reuse, R160 ;  /* 0x000000acc8a0723c */ /* 0x082fe200000018a0 */
[----:B------:R-:W1:Y:S07]  /*50c0*/  LDSM.16.MT88.4 R200, [R5+0x5080] ;  /* 0x0050800005c8783b */ /* 0x000e6e0000004200 */
[-C--:B---3--:R-:W-:Y:S01]  /*50d0*/  HMMA.16816.F32 R148, R196, R172.reuse, R148 ;  /* 0x000000acc494723c */ /* 0x088fe20000001894 */
[----:B------:R-:W3:Y:S07]  /*50e0*/  LDSM.16.MT88.4 R196, [R0+0x5000] ;  /* 0x0050000000c4783b */ /* 0x000eee0000004200 */
[----:B----4-:R-:W-:Y:S01]  /*50f0*/  HMMA.16816.F32 R156, R180, R172, R156 ;  /* 0x000000acb49c723c */ /* 0x010fe2000000189c */
[----:B------:R-:W4:Y:S07]  /*5100*/  LDSM.16.MT88.4 R180, [R0+0x5080] ;  /* 0x0050800000b4783b */ /* 0x000f2e0000004200 */
[-C--:B0-----:R-:W-:Y:S01]  /*5110*/  HMMA.16816.F32 R164, R204, R174.reuse, R164 ;  /* 0x000000aecca4723c */ /* 0x081fe200000018a4 */
[----:B------:R-:W0:Y:S07]  /*5120*/  LDSM.16.MT88.4 R204, [R2+0x5080] ;  /* 0x0050800002cc783b */ /* 0x000e2e0000004200 */
[-C--:B--2---:R-:W-:Y:S01]  /*5130*/  HMMA.16816.F32 R168, R168, R174.reuse, R160 ;  /* 0x000000aea8a8723c */ /* 0x084fe200000018a0 */
[----:B------:R-:W-:Y:S07]  /*5140*/  LDSM.16.M88.4 R160, [R184+0x10080] ;  /* 0x01008000b8a0783b */ /* 0x000fee0000000200 */
[-C--:B-1----:R-:W-:Y:S01]  /*5150*/  HMMA.16816.F32 R152, R200, R174.reuse, R152 ;  /* 0x000000aec898723c */ /* 0x082fe20000001898 */
[----:B------:R-:W1:Y:S07]  /*5160*/  LDSM.16.MT88.4 R200, [R252+0x5000] ;  /* 0x00500000fcc8783b */ /* 0x000e6e0000004200 */
[-C--:B---3--:R-:W-:Y:S01]  /*5170*/  HMMA.16816.F32 R44, R196, R174.reuse, R44 ;  /* 0x000000aec42c723c */ /* 0x088fe2000000182c */
[----:B------:R-:W2:Y:S07]  /*5180*/  LDSM.16.MT88.4 R196, [R252+0x5080] ;  /* 0x00508000fcc4783b */ /* 0x000eae0000004200 */
[-C--:B----4-:R-:W-:Y:S01]  /*5190*/  HMMA.16816.F32 R176, R180, R174.reuse, R176 ;  /* 0x000000aeb4b0723c */ /* 0x090fe200000018b0 */
[----:B------:R-:W3:Y:S07]  /*51a0*/  LDSM.16.MT88.4 R180, [R5+0x6000] ;  /* 0x0060000005b4783b */ /* 0x000eee0000004200 */
[-C--:B0-----:R-:W-:Y:S01]  /*51b0*/  HMMA.16816.F32 R148, R204, R174.reuse, R148 ;  /* 0x000000aecc94723c */ /* 0x081fe20000001894 */
[----:B------:R-:W0:Y:S07]  /*51c0*/  LDSM.16.MT88.4 R204, [R5+0x6080] ;  /* 0x0060800005cc783b */ /* 0x000e2e0000004200 */
[-C--:B-1----:R-:W-:Y:S01]  /*51d0*/  HMMA.16816.F32 R156, R200, R174.reuse, R156 ;  /* 0x000000aec89c723c */ /* 0x082fe2000000189c */
[----:B------:R-:W1:Y:S07]  /*51e0*/  LDSM.16.MT88.4 R200, [R0+0x6000] ;  /* 0x0060000000c8783b */ /* 0x000e6e0000004200 */
[----:B--2---:R-:W-:Y:S01]  /*51f0*/  HMMA.16816.F32 R40, R196, R174, R40 ;  /* 0x000000aec428723c */ /* 0x004fe20000001828 */
[----:B------:R-:W2:Y:S04]  /*5200*/  LDSM.16.MT88.4 R196, [R0+0x6080] ;  /* 0x0060800000c4783b */ /* 0x000ea80000004200 */
[----:B------:R-:W-:Y:S03]  /*5210*/  LDSM.16.MT88.4 R172, [R2+0x6080] ;  /* 0x0060800002ac783b */ /* 0x000fe60000004200 */
[-C--:B---3--:R-:W-:Y:S01]  /*5220*/  HMMA.16816.F32 R164, R180, R160.reuse, R164 ;  /* 0x000000a0b4a4723c */ /* 0x088fe200000018a4 */
[----:B------:R-:W3:Y:S07]  /*5230*/  LDSM.16.MT88.4 R180, [R2+0x6000] ;  /* 0x0060000002b4783b */ /* 0x000eee0000004200 */
[-C--:B0-----:R-:W-:Y:S01]  /*5240*/  HMMA.16816.F32 R152, R204, R160.reuse, R152 ;  /* 0x000000a0cc98723c */ /* 0x081fe20000001898 */
[----:B------:R-:W0:Y:S07]  /*5250*/  LDSM.16.MT88.4 R204, [R252+0x6000] ;  /* 0x00600000fccc783b */ /* 0x000e2e0000004200 */
[-C--:B-1----:R-:W-:Y:S01]  /*5260*/  HMMA.16816.F32 R44, R200, R160.reuse, R44 ;  /* 0x000000a0c82c723c */ /* 0x082fe2000000182c */
[----:B------:R-:W1:Y:S07]  /*5270*/  LDSM.16.MT88.4 R200, [R252+0x6080] ;  /* 0x00608000fcc8783b */ /* 0x000e6e0000004200 */
[-C--:B--2---:R-:W-:Y:S01]  /*5280*/  HMMA.16816.F32 R176, R196, R160.reuse, R176 ;  /* 0x000000a0c4b0723c */ /* 0x084fe200000018b0 */
[----:B------:R-:W2:Y:S07]  /*5290*/  LDSM.16.MT88.4 R196, [R5+0x7000] ;  /* 0x0070000005c4783b */ /* 0x000eae0000004200 */
[-C--:B---3--:R-:W-:Y:S01]  /*52a0*/  HMMA.16816.F32 R168, R180, R160.reuse, R168 ;  /* 0x000000a0b4a8723c */ /* 0x088fe200000018a8 */
[----:B------:R-:W3:Y:S07]  /*52b0*/  LDSM.16.MT88.4 R180, [R5+0x7080] ;  /* 0x0070800005b4783b */ /* 0x000eee0000004200 */
[-C--:B------:R-:W-:Y:S01]  /*52c0*/  HMMA.16816.F32 R148, R172, R160.reuse, R148 ;  /* 0x000000a0ac94723c */ /* 0x080fe20000001894 */
[----:B------:R-:W4:Y:S07]  /*52d0*/  LDSM.16.MT88.4 R172, [R0+0x7000] ;  /* 0x0070000000ac783b */ /* 0x000f2e0000004200 */
[-C--:B0-----:R-:W-:Y:S01]  /*52e0*/  HMMA.16816.F32 R156, R204, R160.reuse, R156 ;  /* 0x000000a0cc9c723c */ /* 0x081fe2000000189c */
[----:B------:R-:W0:Y:S07]  /*52f0*/  LDSM.16.MT88.4 R204, [R0+0x7080] ;  /* 0x0070800000cc783b */ /* 0x000e2e0000004200 */
[----:B-1----:R-:W-:Y:S01]  /*5300*/  HMMA.16816.F32 R40, R200, R160, R40 ;  /* 0x000000a0c828723c */ /* 0x002fe20000001828 */
[----:B------:R-:W1:Y:S07]  /*5310*/  LDSM.16.MT88.4 R200, [R2+0x7000] ;  /* 0x0070000002c8783b */ /* 0x000e6e0000004200 */
[-C--:B--2---:R-:W-:Y:S01]  /*5320*/  HMMA.16816.F32 R164, R196, R162.reuse, R164 ;  /* 0x000000a2c4a4723c */ /* 0x084fe200000018a4 */
[----:B------:R-:W2:Y:S07]  /*5330*/  LDSM.16.MT88.4 R196, [R2+0x7080] ;  /* 0x0070800002c4783b */ /* 0x000eae0000004200 */
[-C--:B---3--:R-:W-:Y:S01]  /*5340*/  HMMA.16816.F32 R152, R180, R162.reuse, R152 ;  /* 0x000000a2b498723c */ /* 0x088fe20000001898 */
[----:B------:R-:W3:Y:S07]  /*5350*/  LDSM.16.MT88.4 R180, [R252+0x7000] ;  /* 0x00700000fcb4783b */ /* 0x000eee0000004200 */
[-C--:B----4-:R-:W-:Y:S01]  /*5360*/  HMMA.16816.F32 R44, R172, R162.reuse, R44 ;  /* 0x000000a2ac2c723c */ /* 0x090fe2000000182c */
[----:B------:R-:W4:Y:S07]  /*5370*/  LDSM.16.MT88.4 R172, [R252+0x7080] ;  /* 0x00708000fcac783b */ /* 0x000f2e0000004200 */
[-C--:B0-----:R-:W-:Y:S01]  /*5380*/  HMMA.16816.F32 R176, R204, R162.reuse, R176 ;  /* 0x000000a2ccb0723c */ /* 0x081fe200000018b0 */
[----:B------:R-:W-:Y:S07]  /*5390*/  LDSM.16.MT88.4 R204, [R5+0x8000] ;  /* 0x0080000005cc783b */ /* 0x000fee0000004200 */
[-C--:B-1----:R-:W-:Y:S01]  /*53a0*/  HMMA.16816.F32 R168, R200, R162.reuse, R168 ;  /* 0x000000a2c8a8723c */ /* 0x082fe200000018a8 */
[----:B------:R-:W-:Y:S07]  /*53b0*/  LDSM.16.MT88.4 R200, [R5+0x8080] ;  /* 0x0080800005c8783b */ /* 0x000fee0000004200 */
[-C--:B--2---:R-:W-:Y:S01]  /*53c0*/  HMMA.16816.F32 R148, R196, R162.reuse, R148 ;  /* 0x000000a2c494723c */ /* 0x084fe20000001894 */
[----:B------:R-:W-:Y:S07]  /*53d0*/  LDSM.16.MT88.4 R196, [R0+0x8000] ;  /* 0x0080000000c4783b */ /* 0x000fee0000004200 */
[-C--:B---3--:R-:W-:Y:S01]  /*53e0*/  HMMA.16816.F32 R156, R180, R162.reuse, R156 ;  /* 0x000000a2b49c723c */ /* 0x088fe2000000189c */
[----:B------:R-:W-:Y:S07]  /*53f0*/  LDSM.16.MT88.4 R180, [R0+0x8080] ;  /* 0x0080800000b4783b */ /* 0x000fee0000004200 */
[----:B----4-:R-:W-:Y:S01]  /*5400*/  HMMA.16816.F32 R172, R172, R162, R40 ;  /* 0x000000a2acac723c */ /* 0x010fe20000001828 */
[----:B------:R-:W0:Y:S04]  /*5410*/  LDSM.16.M88.4 R40, [R6+0x10100] ;  /* 0x010100000628783b */ /* 0x000e280000000200 */
[----:B------:R-:W1:Y:S03]  /*5420*/  LDSM.16.MT88.4 R160, [R2+0x8000] ;  /* 0x0080000002a0783b */ /* 0x000e660000004200 */
[-C--:B0-----:R-:W-:Y:S01]  /*5430*/  HMMA.16816.F32 R164, R204, R40.reuse, R164 ;  /* 0x00000028cca4723c */ /* 0x081fe200000018a4 */
[----:B------:R-:W0:Y:S07]  /*5440*/  LDSM.16.MT88.4 R204, [R2+0x8080] ;  /* 0x0080800002cc783b */ /* 0x000e2e0000004200 */
[-C--:B------:R-:W-:Y:S01]  /*5450*/  HMMA.16816.F32 R152, R200, R40.reuse, R152 ;  /* 0x00000028c898723c */ /* 0x080fe20000001898 */
[----:B------:R-:W2:Y:S07]  /*5460*/  LDSM.16.MT88.4 R200, [R252+0x8000] ;  /* 0x00800000fcc8783b */ /* 0x000eae0000004200 */
[-C--:B------:R-:W-:Y:S01]  /*5470*/  HMMA.16816.F32 R44, R196, R40.reuse, R44 ;  /* 0x00000028c42c723c */ /* 0x080fe2000000182c */
[----:B------:R-:W3:Y:S07]  /*5480*/  LDSM.16.MT88.4 R196, [R252+0x8080] ;  /* 0x00808000fcc4783b */ /* 0x000eee0000004200 */
[-C--:B------:R-:W-:Y:S01]  /*5490*/  HMMA.16816.F32 R176, R180, R40.reuse, R176 ;  /* 0x00000028b4b0723c */ /* 0x080fe200000018b0 */
[----:B------:R-:W4:Y:S07]  /*54a0*/  LDSM.16.MT88.4 R180, [R5+0x9000] ;  /* 0x0090000005b4783b */ /* 0x000f2e0000004200 */
[-C--:B-1----:R-:W-:Y:S01]  /*54b0*/  HMMA.16816.F32 R160, R160, R40.reuse, R168 ;  /* 0x00000028a0a0723c */ /* 0x082fe200000018a8 */
[----:B------:R-:W1:Y:S07]  /*54c0*/  LDSM.16.MT88.4 R168, [R5+0x9080] ;  /* 0x0090800005a8783b */ /* 0x000e6e0000004200 */
[-C--:B0-----:R-:W-:Y:S01]  /*54d0*/  HMMA.16816.F32 R148, R204, R40.reuse, R148 ;  /* 0x00000028cc94723c */ /* 0x081fe20000001894 */
[----:B------:R-:W0:Y:S07]  /*54e0*/  LDSM.16.MT88.4 R204, [R0+0x9000] ;  /* 0x0090000000cc783b */ /* 0x000e2e0000004200 */
[-C--:B--2---:R-:W-:Y:S01]  /*54f0*/  HMMA.16816.F32 R156, R200, R40.reuse, R156 ;  /* 0x00000028c89c723c */ /* 0x084fe2000000189c */
[----:B------:R-:W2:Y:S07]  /*5500*/  LDSM.16.MT88.4 R200, [R0+0x9080] ;  /* 0x0090800000c8783b */ /* 0x000eae0000004200 */
[----:B---3--:R-:W-:Y:S01]  /*5510*/  HMMA.16816.F32 R172, R196, R40, R172 ;  /* 0x00000028c4ac723c */ /* 0x008fe200000018ac */
[----:B------:R-:W3:Y:S07]  /*5520*/  LDSM.16.MT88.4 R196, [R2+0x9000] ;  /* 0x0090000002c4783b */ /* 0x000eee0000004200 */
[-C--:B----4-:R-:W-:Y:S01]  /*5530*/  HMMA.16816.F32 R164, R180, R42.reuse, R164 ;  /* 0x0000002ab4a4723c */ /* 0x090fe200000018a4 */
[----:B------:R-:W4:Y:S07]  /*5540*/  LDSM.16.MT88.4 R180, [R2+0x9080] ;  /* 0x0090800002b4783b */ /* 0x000f2e0000004200 */
[-C--:B-1----:R-:W-:Y:S01]  /*5550*/  HMMA.16816.F32 R152, R168, R42.reuse, R152 ;  /* 0x0000002aa898723c */ /* 0x082fe20000001898 */
[----:B------:R-:W1:Y:S07]  /*5560*/  LDSM.16.MT88.4 R168, [R252+0x9000] ;  /* 0x00900000fca8783b */ /* 0x000e6e0000004200 */
[-C--:B0-----:R-:W-:Y:S01]  /*5570*/  HMMA.16816.F32 R44, R204, R42.reuse, R44 ;  /* 0x0000002acc2c723c */ /* 0x081fe2000000182c */
[----:B------:R-:W0:Y:S07]  /*5580*/  LDSM.16.MT88.4 R204, [R252+0x9080] ;  /* 0x00908000fccc783b */ /* 0x000e2e0000004200 */
[-C--:B--2---:R-:W-:Y:S01]  /*5590*/  HMMA.16816.F32 R176, R200, R42.reuse, R176 ;  /* 0x0000002ac8b0723c */ /* 0x084fe200000018b0 */
[----:B------:R-:W-:Y:S07]  /*55a0*/  LDSM.16.MT88.4 R200, [R5+0xa000] ;  /* 0x00a0000005c8783b */ /* 0x000fee0000004200 */
[-C--:B---3--:R-:W-:Y:S01]  /*55b0*/  HMMA.16816.F32 R160, R196, R42.reuse, R160 ;  /* 0x0000002ac4a0723c */ /* 0x088fe200000018a0 */
[----:B------:R-:W-:Y:S07]  /*55c0*/  LDSM.16.MT88.4 R196, [R5+0xa080] ;  /* 0x00a0800005c4783b */ /* 0x000fee0000004200 */
[-C--:B----4-:R-:W-:Y:S01]  /*55d0*/  HMMA.16816.F32 R148, R180, R42.reuse, R148 ;  /* 0x0000002ab494723c */ /* 0x090fe20000001894 */
[----:B------:R-:W-:Y:S07]  /*55e0*/  LDSM.16.MT88.4 R180, [R0+0xa000] ;  /* 0x00a0000000b4783b */ /* 0x000fee0000004200 */
[-C--:B-1----:R-:W-:Y:S01]  /*55f0*/  HMMA.16816.F32 R156, R168, R42.reuse, R156 ;  /* 0x0000002aa89c723c */ /* 0x082fe2000000189c */
        /* <DEDUP_REMOVED lines=74> */
[-C--:B-1----:R-:W-:Y:S01]  /*5aa0*/  HMMA.16816.F32 R176, R168, R160.reuse, R176 ;  /* 0x000000a0a8b0723c */ /* 0x082fe200000018b0 */
[----:B------:R-:W1:Y:S04]  /*5ab0*/  S2R R184, SR_TID.X ;  /* 0x0000000000b87919 */ /* 0x000e680000002100 */
[----:B------:R-:W-:Y:S03]  /*5ac0*/  LDSM.16.MT88.4 R168, [R5+0xf000] ;  /* 0x00f0000005a8783b */ /* 0x000fe60000004200 */
[-C--:B0-----:R-:W-:Y:S01]  /*5ad0*/  HMMA.16816.F32 R156, R196, R160.reuse, R156 ;  /* 0x000000a0c49c723c */ /* 0x081fe2000000189c */
[----:B------:R-:W0:Y:S07]  /*5ae0*/  LDSM.16.MT88.4 R196, [R0+0xf080] ;  /* 0x00f0800000c4783b */ /* 0x000e2e0000004200 */
[-C--:B--2---:R-:W-:Y:S01]  /*5af0*/  HMMA.16816.F32 R148, R200, R160.reuse, R148 ;  /* 0x000000a0c894723c */ /* 0x084fe20000001894 */
[----:B------:R-:W2:Y:S07]  /*5b00*/  LDSM.16.MT88.4 R200, [R2+0xf000] ;  /* 0x00f0000002c8783b */ /* 0x000eae0000004200 */
[-C--:B------:R-:W-:Y:S08]  /*5b10*/  HMMA.16816.F32 R172, R204, R160.reuse, R172 ;  /* 0x000000a0ccac723c */ /* 0x080ff000000018ac */
[----:B------:R-:W-:Y:S01]  /*5b20*/  HMMA.16816.F32 R44, R180, R160, R44 ;  /* 0x000000a0b42c723c */ /* 0x000fe2000000182c */
[----:B------:R-:W3:Y:S01]  /*5b30*/  LDSM.16.MT88.4 R180, [R252+0xe080] ;  /* 0x00e08000fcb4783b */ /* 0x000ee20000004200 */
[----:B-1----:R-:W-:-:S03]  /*5b40*/  LOP3.LUT R185, R184, 0x3, RZ, 0xc0, !PT ;  /* 0x00000003b8b97812 */ /* 0x002fc600078ec0ff */
[----:B------:R-:W-:Y:S03]  /*5b50*/  LDSM.16.MT88.4 R204, [R252+0xf000] ;  /* 0x00f00000fccc783b */ /* 0x000fe60000004200 */
[-C--:B0-----:R-:W-:Y:S01]  /*5b60*/  HMMA.16816.F32 R176, R196, R162.reuse, R176 ;  /* 0x000000a2c4b0723c */ /* 0x081fe200000018b0 */
[----:B------:R-:W0:Y:S07]  /*5b70*/  S2R R199, SR_TID.X ;  /* 0x0000000000c77919 */ /* 0x000e2e0000002100 */
[----:B--2---:R-:W-:Y:S01]  /*5b80*/  HMMA.16816.F32 R172, R200, R162, R172 ;  /* 0x000000a2c8ac723c */ /* 0x004fe200000018ac */
[----:B------:R-:W1:Y:S04]  /*5b90*/  S2R R203, SR_CTAID.X ;  /* 0x0000000000cb7919 */ /* 0x000e680000002500 */
[----:B------:R-:W2:Y:S04]  /*5ba0*/  S2R R198, SR_TID.X ;  /* 0x0000000000c67919 */ /* 0x000ea80000002100 */
[----:B------:R-:W4:Y:S01]  /*5bb0*/  S2R R197, SR_CTAID.X ;  /* 0x0000000000c57919 */ /* 0x000f220000002500 */
[----:B------:R-:W-:Y:S01]  /*5bc0*/  IMAD.SHL.U32 R185, R185, 0x2, RZ ;  /* 0x00000002b9b97824 */ /* 0x000fe200078e00ff */
[----:B0-----:R-:W-:Y:S01]  /*5bd0*/  LOP3.LUT R199, R199, 0x1c, RZ, 0xc0, !PT ;  /* 0x0000001cc7c77812 */ /* 0x001fe200078ec0ff */
[----:B---3--:R-:W-:Y:S01]  /*5be0*/  HMMA.16816.F32 R40, R180, R160, R40 ;  /* 0x000000a0b428723c */ /* 0x008fe20000001828 */
[----:B------:R0:W3:Y:S02]  /*5bf0*/  LDSM.16.MT88.4 R180, [R0+0xf000] ;  /* 0x00f0000000b4783b */ /* 0x0000e40000004200 */
[----:B------:R-:W-:-:S02]  /*5c00*/  LEA.HI R199, R199, 0x78, RZ, 0x1e ;  /* 0x00000078c7c77811 */ /* 0x000fc400078ff0ff */
[----:B-1----:R-:W-:Y:S02]  /*5c10*/  SHF.L.U32 R203, R203, 0x7, RZ ;  /* 0x00000007cbcb7819 */ /* 0x002fe400000006ff */
[----:B0-----:R-:W-:-:S03]  /*5c20*/  LOP3.LUT R0, R184, 0x20, RZ, 0xc0, !PT ;  /* 0x00000020b8007812 */ /* 0x001fc600078ec0ff */
[----:B------:R-:W-:Y:S01]  /*5c30*/  IMAD.IADD R203, R203, 0x1, R199 ;  /* 0x00000001cbcb7824 */ /* 0x000fe200078e02c7 */
[C---:B--2---:R-:W-:Y:S02]  /*5c40*/  LOP3.LUT R199, R198.reuse, 0x1c, RZ, 0xc0, !PT ;  /* 0x0000001cc6c77812 */ /* 0x044fe400078ec0ff */
[----:B------:R-:W-:Y:S02]  /*5c50*/  LOP3.LUT R202, R198, 0x1c, RZ, 0xc0, !PT ;  /* 0x0000001cc6ca7812 */ /* 0x000fe400078ec0ff */
[----:B------:R-:W-:Y:S02]  /*5c60*/  LEA.HI R0, R0, R185, RZ, 0x1e ;  /* 0x000000b900007211 */ /* 0x000fe400078ff0ff */
[----:B------:R-:W0:Y:S01]  /*5c70*/  S2R R185, SR_TID.X ;  /* 0x0000000000b97919 */ /* 0x000e220000002100 */
[----:B------:R-:W-:Y:S01]  /*5c80*/  LEA.HI R201, R199, 0x70, RZ, 0x1e ;  /* 0x00000070c7c97811 */ /* 0x000fe200078ff0ff */
[----:B----4-:R-:W-:Y:S01]  /*5c90*/  IMAD.SHL.U32 R197, R197, 0x80, RZ ;  /* 0x00000080c5c57824 */ /* 0x010fe200078e00ff */
[----:B------:R-:W-:Y:S01]  /*5ca0*/  LEA.HI R199, R202, 0x68, RZ, 0x1e ;  /* 0x00000068cac77811 */ /* 0x000fe200078ff0ff */
[----:B------:R-:W1:Y:S04]  /*5cb0*/  S2R R196, SR_CTAID.X ;  /* 0x0000000000c47919 */ /* 0x000e680000002500 */
[----:B------:R-:W2:Y:S01]  /*5cc0*/  S2R R198, SR_CTAID.X ;  /* 0x0000000000c67919 */ /* 0x000ea20000002500 */
[----:B------:R-:W-:-:S03]  /*5cd0*/  IMAD.IADD R197, R197, 0x1, R199 ;  /* 0x00000001c5c57824 */ /* 0x000fc600078e02c7 */
[----:B------:R-:W4:Y:S01]  /*5ce0*/  S2R R199, SR_TID.X ;  /* 0x0000000000c77919 */ /* 0x000f220000002100 */
[----:B------:R-:W-:Y:S02]  /*5cf0*/  IADD3 R161, P2, R0, UR4, RZ ;  /* 0x0000000400a17c10 */ /* 0x000fe4000ff5e0ff */
[----:B------:R-:W-:Y:S02]  /*5d00*/  LOP3.LUT R0, R184, 0x1c, RZ, 0xc0, !PT ;  /* 0x0000001cb8007812 */ /* 0x000fe400078ec0ff */
[----:B------:R-:W5:Y:S02]  /*5d10*/  S2R R184, SR_CTAID.X ;  /* 0x0000000000b87919 */ /* 0x000f640000002500 */
[----:B------:R-:W-:Y:S01]  /*5d20*/  LEA.HI R160, R0, 0x8, RZ, 0x1e ;  /* 0x0000000800a07811 */ /* 0x000fe200078ff0ff */
[----:B------:R-:W-:Y:S01]  /*5d30*/  HMMA.16816.F32 R164, R168, R162, R164 ;  /* 0x000000a2a8a4723c */ /* 0x000fe200000018a4 */
[----:B------:R-:W-:Y:S01]  /*5d40*/  LEA.HI R202, R202, 0x60, RZ, 0x1e ;  /* 0x00000060caca7811 */ /* 0x000fe200078ff0ff */
[----:B------:R-:W-:Y:S01]  /*5d50*/  LDSM.16.MT88.4 R168, [R5+0xf080] ;  /* 0x00f0800005a8783b */ /* 0x000fe20000004200 */
[----:B0-----:R-:W-:-:S03]  /*5d60*/  LOP3.LUT R0, R185, 0x1c, RZ, 0xc0, !PT ;  /* 0x0000001cb9007812 */ /* 0x001fc600078ec0ff */
[----:B------:R-:W0:Y:S01]  /*5d70*/  S2R R185, SR_CTAID.X ;  /* 0x0000000000b97919 */ /* 0x000e220000002500 */
[----:B-1----:R-:W-:Y:S02]  /*5d80*/  SHF.L.U32 R196, R196, 0x7, RZ ;  /* 0x00000007c4c47819 */ /* 0x002fe400000006ff */
[----:B--2---:R-:W-:-:S03]  /*5d90*/  SHF.L.U32 R198, R198, 0x7, RZ ;  /* 0x00000007c6c67819 */ /* 0x004fc600000006ff */
[----:B------:R-:W-:Y:S01]  /*5da0*/  IMAD.IADD R196, R196, 0x1, R202 ;  /* 0x00000001c4c47824 */ /* 0x000fe200078e02ca */
[----:B----4-:R-:W-:Y:S01]  /*5db0*/  LOP3.LUT R202, R199, 0x1c, RZ, 0xc0, !PT ;  /* 0x0000001cc7ca7812 */ /* 0x010fe200078ec0ff */
[----:B------:R-:W-:-:S03]  /*5dc0*/  IMAD.IADD R198, R198, 0x1, R201 ;  /* 0x00000001c6c67824 */ /* 0x000fc600078e02c9 */
[----:B------:R-:W-:Y:S01]  /*5dd0*/  LEA.HI R201, R202, 0x58, RZ, 0x1e ;  /* 0x00000058cac97811 */ /* 0x000fe200078ff0ff */
[----:B-----5:R-:W-:Y:S01]  /*5de0*/  IMAD.SHL.U32 R184, R184, 0x80, RZ ;  /* 0x00000080b8b87824 */ /* 0x020fe200078e00ff */
[----:B------:R-:W1:Y:S01]  /*5df0*/  S2R R202, SR_CTAID.X ;  /* 0x0000000000ca7919 */ /* 0x000e620000002500 */
[----:B---3--:R-:W-:Y:S03]  /*5e00*/  HMMA.16816.F32 R44, R180, R162, R44 ;  /* 0x000000a2b42c723c */ /* 0x008fe6000000182c */
[----:B------:R-:W-:-:S04]  /*5e10*/  LEA.HI R184, R0, R184, RZ, 0x1e ;  /* 0x000000b800b87211 */ /* 0x000fc800078ff0ff */
[----:B------:R-:W-:Y:S01]  /*5e20*/  IMAD.X R181, RZ, RZ, UR5, P2 ;  /* 0x00000005ffb57e24 */ /* 0x000fe200090e06ff */
[----:B------:R-:W-:Y:S01]  /*5e30*/  ISETP.GT.U32.AND P3, PT, R161, R184, PT ;  /* 0x000000b8a100720c */ /* 0x000fe20003f64070 */
[----:B------:R-:W-:Y:S01]  /*5e40*/  FMUL R164, R164, c[0x0][0x188] ;  /* 0x00006200a4a47a20 */ /* 0x000fe20000400000 */
[----:B0-----:R-:W-:Y:S02]  /*5e50*/  SHF.L.U32 R185, R185, 0x7, RZ ;  /* 0x00000007b9b97819 */ /* 0x001fe400000006ff */
[----:B------:R-:W-:Y:S01]  /*5e60*/  ISETP.GT.U32.AND.EX P3, PT, R181, RZ, PT, P3 ;  /* 0x000000ffb500720c */ /* 0x000fe20003f64130 */
[----:B------:R-:W-:Y:S02]  /*5e70*/  FMUL R180, R165, c[0x0][0x188] ;  /* 0x00006200a5b47a20 */ /* 0x000fe40000400000 */
[----:B------:R-:W-:Y:S01]  /*5e80*/  IMAD.IADD R185, R185, 0x1, R160 ;  /* 0x00000001b9b97824 */ /* 0x000fe200078e02a0 */
[----:B------:R-:W-:Y:S01]  /*5e90*/  FSEL R183, R164, -INF , !P3 ;  /* 0xff800000a4b77808 */ /* 0x000fe20005800000 */
[----:B------:R-:W-:-:S02]  /*5ea0*/  FMUL R160, R166, c[0x0][0x188] ;  /* 0x00006200a6a07a20 */ /* 0x000fc40000400000 */
[----:B------:R-:W-:Y:S02]  /*5eb0*/  FMUL R0, R167, c[0x0][0x188] ;  /* 0x00006200a7007a20 */ /* 0x000fe40000400000 */
[----:B------:R-:W0:Y:S01]  /*5ec0*/  LDSM.16.MT88.4 R164, [R252+0xf080] ;  /* 0x00f08000fca4783b */ /* 0x000e220000004200 */
[----:B------:R-:W-:Y:S01]  /*5ed0*/  LOP3.LUT R199, R199, 0x1c, RZ, 0xc0, !PT ;  /* 0x0000001cc7c77812 */ /* 0x000fe200078ec0ff */
[----:B-1----:R-:W-:-:S03]  /*5ee0*/  IMAD.SHL.U32 R202, R202, 0x80, RZ ;  /* 0x00000080caca7824 */ /* 0x002fc600078e00ff */
[----:B------:R-:W-:Y:S02]  /*5ef0*/  LEA.HI R200, R199, 0x50, RZ, 0x1e ;  /* 0x00000050c7c87811 */ /* 0x000fe400078ff0ff */
[----:B------:R-:W-:Y:S01]  /*5f00*/  IADD3 R202, R202, R201, RZ ;  /* 0x000000c9caca7210 */ /* 0x000fe20007ffe0ff */
[----:B------:R-:W1:Y:S04]  /*5f10*/  S2R R199, SR_TID.X ;  /* 0x0000000000c77919 */ /* 0x000e680000002100 */
[----:B------:R-:W2:Y:S01]  /*5f20*/  S2R R201, SR_CTAID.X ;  /* 0x0000000000c97919 */ /* 0x000ea20000002500 */
[----:B-1----:R-:W-:Y:S01]  /*5f30*/  LOP3.LUT R199, R199, 0x1c, RZ, 0xc0, !PT ;  /* 0x0000001cc7c77812 */ /* 0x002fe200078ec0ff */
[----:B--2---:R-:W-:Y:S01]  /*5f40*/  IMAD.SHL.U32 R201, R201, 0x80, RZ ;  /* 0x00000080c9c97824 */ /* 0x004fe200078e00ff */
[----:B0-----:R-:W-:Y:S03]  /*5f50*/  HMMA.16816.F32 R40, R164, R162, R40 ;  /* 0x000000a2a428723c */ /* 0x001fe60000001828 */
[----:B------:R-:W-:Y:S01]  /*5f60*/  IMAD.IADD R201, R201, 0x1, R200 ;  /* 0x00000001c9c97824 */ /* 0x000fe200078e02c8 */
[----:B------:R-:W-:-:S02]  /*5f70*/  LEA.HI R200, R199, 0x48, RZ, 0x1e ;  /* 0x00000048c7c87811 */ /* 0x000fc400078ff0ff */
[----:B------:R-:W0:Y:S01]  /*5f80*/  S2R R199, SR_TID.X ;  /* 0x0000000000c77919 */ /* 0x000e220000002100 */
[----:B------:R-:W-:-:S03]  /*5f90*/  FMUL R165, R172, c[0x0][0x188] ;  /* 0x00006200aca57a20 */ /* 0x000fc60000400000 */
[----:B------:R-:W1:Y:S01]  /*5fa0*/  S2R R172, SR_CTAID.X ;  /* 0x0000000000ac7919 */ /* 0x000e620000002500 */
[----:B------:R-:W-:Y:S01]  /*5fb0*/  HMMA.16816.F32 R156, R204, R162, R156 ;  /* 0x000000a2cc9c723c */ /* 0x000fe2000000189c */
[----:B0-----:R-:W-:Y:S02]  /*5fc0*/  LOP3.LUT R199, R199, 0x1c, RZ, 0xc0, !PT ;  /* 0x0000001cc7c77812 */ /* 0x001fe400078ec0ff */
[----:B-1----:R-:W-:-:S04]  /*5fd0*/  SHF.L.U32 R172, R172, 0x7, RZ ;  /* 0x00000007acac7819 */ /* 0x002fc800000006ff */
[----:B------:R-:W-:Y:S02]  /*5fe0*/  LEA.HI R207, R199, 0x40, RZ, 0x1e ;  /* 0x00000040c7cf7811 */ /* 0x000fe400078ff0ff */
[----:B------:R-:W0:Y:S01]  /*5ff0*/  S2R R199, SR_TID.X ;  /* 0x0000000000c77919 */ /* 0x000e220000002100 */
[----:B------:R-:W-:-:S03]  /*6000*/  IMAD.IADD R172, R172, 0x1, R200 ;  /* 0x00000001acac7824 */ /* 0x000fc600078e02c8 */
[----:B------:R-:W1:Y:S01]  /*6010*/  S2R R200, SR_CTAID.X ;  /* 0x0000000000c87919 */ /* 0x000e620000002500 */
[----:B------:R-:W-:Y:S01]  /*6020*/  HMMA.16816.F32 R152, R168, R162, R152 ;  /* 0x000000a2a898723c */ /* 0x000fe20000001898 */
[----:B------:R-:W-:Y:S02]  /*6030*/  ISETP.GE.U32.AND P2, PT, R161, R184, PT ;  /* 0x000000b8a100720c */ /* 0x000fe40003f46070 */
[----:B------:R-:W2:Y:S02]  /*6040*/  LDSM.16.MT88.4 R168, [R2+0xf080] ;  /* 0x00f0800002a8783b */ /* 0x000ea40000004200 */
[----:B------:R-:W-:-:S04]  /*6050*/  ISETP.GE.U32.AND.EX P2, PT, R181, RZ, PT, P2 ;  /* 0x000000ffb500720c */ /* 0x000fc80003f46120 */
[----:B------:R-:W-:-:S04]  /*6060*/  FSEL R180, R180, -INF , !P2 ;  /* 0xff800000b4b47808 */ /* 0x000fc80005000000 */
[----:B------:R-:W-:Y:S02]  /*6070*/  FMNMX R184, R183, R180, !PT ;  /* 0x000000b4b7b87209 */ /* 0x000fe40007800000 */
[----:B0-----:R-:W-:Y:S01]  /*6080*/  LOP3.LUT R199, R199, 0x1c, RZ, 0xc0, !PT ;  /* 0x0000001cc7c77812 */ /* 0x001fe200078ec0ff */
[----:B-1----:R-:W-:-:S03]  /*6090*/  IMAD.SHL.U32 R200, R200, 0x80, RZ ;  /* 0x00000080c8c87824 */ /* 0x002fc600078e00ff */
[----:B------:R-:W-:Y:S02]  /*60a0*/  LEA.HI R206, R199, 0x38, RZ, 0x1e ;  /* 0x00000038c7ce7811 */ /* 0x000fe400078ff0ff */
[----:B------:R-:W0:Y:S01]  /*60b0*/  S2R R199, SR_CTAID.X ;  /* 0x0000000000c77919 */ /* 0x000e220000002500 */
[----:B------:R-:W-:-:S03]  /*60c0*/  IADD3 R200, R200, R207, RZ ;  /* 0x000000cfc8c87210 */ /* 0x000fc60007ffe0ff */
[----:B------:R-:W1:Y:S01]  /*60d0*/  S2R R207, SR_TID.X ;  /* 0x0000000000cf7919 */ /* 0x000e620000002100 */
[CC--:B------:R-:W-:Y:S02]  /*60e0*/  ISETP.GT.U32.AND P1, PT, R161.reuse, R185.reuse, PT ;  /* 0x000000b9a100720c */ /* 0x0c0fe40003f24070 */
[----:B------:R-:W-:Y:S02]  /*60f0*/  ISETP.GE.U32.AND P4, PT, R161, R185, PT ;  /* 0x000000b9a100720c */ /* 0x000fe40003f86070 */
[----:B------:R-:W3:Y:S01]  /*6100*/  SHFL.BFLY PT, R185, R184, 0x2, 0x1f ;  /* 0x0c401f00b8b97f89 */ /* 0x000ee200000e0000 */
[----:B--2---:R-:W-:Y:S01]  /*6110*/  HMMA.16816.F32 R148, R168, R162, R148 ;  /* 0x000000a2a894723c */ /* 0x004fe20000001894 */
[----:B0-----:R-:W-:Y:S01]  /*6120*/  IMAD.SHL.U32 R199, R199, 0x80, RZ ;  /* 0x00000080c7c77824 */ /* 0x001fe200078e00ff */
[----:B-1----:R-:W-:-:S03]  /*6130*/  LOP3.LUT R207, R207, 0x1c, RZ, 0xc0, !PT ;  /* 0x0000001ccfcf7812 */ /* 0x002fc600078ec0ff */
[----:B------:R-:W-:Y:S01]  /*6140*/  IMAD.IADD R199, R199, 0x1, R206 ;  /* 0x00000001c7c77824 */ /* 0x000fe200078e02ce */
[----:B------:R-:W-:Y:S02]  /*6150*/  LEA.HI R206, R207, 0x30, RZ, 0x1e ;  /* 0x00000030cfce7811 */ /* 0x000fe400078ff0ff */
[----:B---3--:R-:W-:Y:S01]  /*6160*/  FMNMX R162, R184, R185, !PT ;  /* 0x000000b9b8a27209 */ /* 0x008fe20007800000 */
[----:B------:R-:W0:Y:S04]  /*6170*/  S2R R207, SR_TID.X ;  /* 0x0000000000cf7919 */ /* 0x000e280000002100 */
[----:B------:R-:W1:Y:S01]  /*6180*/  S2R R185, SR_CTAID.X ;  /* 0x0000000000b97919 */ /* 0x000e620000002500 */
[----:B------:R-:W-:Y:S02]  /*6190*/  FMUL R167, R45, c[0x0][0x188] ;  /* 0x000062002da77a20 */ /* 0x000fe40000400000 */
[----:B------:R-:W-:-:S02]  /*61a0*/  FMUL R45, R159, c[0x0][0x188] ;  /* 0x000062009f2d7a20 */ /* 0x000fc40000400000 */
[----:B------:R-:W2:Y:S01]  /*61b0*/  S2R R159, SR_CTAID.X ;  /* 0x00000000009f7919 */ /* 0x000ea20000002500 */
[----:B0-----:R-:W-:Y:S02]  /*61c0*/  LOP3.LUT R207, R207, 0x1c, RZ, 0xc0, !PT ;  /* 0x0000001ccfcf7812 */ /* 0x001fe400078ec0ff */
[----:B-1----:R-:W-:-:S05]  /*61d0*/  SHF.L.U32 R185, R185, 0x7, RZ ;  /* 0x00000007b9b97819 */ /* 0x002fca00000006ff */
[----:B------:R-:W-:Y:S01]  /*61e0*/  IMAD.IADD R185, R185, 0x1, R206 ;  /* 0x00000001b9b97824 */ /* 0x000fe200078e02ce */
[----:B------:R-:W-:Y:S02]  /*61f0*/  LEA.HI R206, R207, 0x28, RZ, 0x1e ;  /* 0x00000028cfce7811 */ /* 0x000fe400078ff0ff */
[----:B------:R-:W0:Y:S01]  /*6200*/  S2R R207, SR_TID.X ;  /* 0x0000000000cf7919 */ /* 0x000e220000002100 */
[C---:B------:R-:W-:Y:S02]  /*6210*/  ISETP.GT.U32.AND.EX P1, PT, R181.reuse, RZ, PT, P1 ;  /* 0x000000ffb500720c */ /* 0x040fe40003f24110 */
[----:B------:R-:W-:Y:S02]  /*6220*/  ISETP.GE.U32.AND.EX P4, PT, R181, RZ, PT, P4 ;  /* 0x000000ffb500720c */ /* 0x000fe40003f86140 */
[----:B------:R-:W-:Y:S02]  /*6230*/  FSEL R160, R160, -INF , !P1 ;  /* 0xff800000a0a07808 */ /* 0x000fe40004800000 */
[----:B------:R-:W-:Y:S01]  /*6240*/  FSEL R0, R0, -INF , !P4 ;  /* 0xff80000000007808 */ /* 0x000fe20006000000 */
[----:B------:R-:W-:-:S03]  /*6250*/  FMUL R164, R174, c[0x0][0x188] ;  /* 0x00006200aea47a20 */ /* 0x000fc60000400000 */
[----:B------:R-:W-:Y:S01]  /*6260*/  FMNMX R2, R160, R0, !PT ;  /* 0x00000000a0027209 */ /* 0x000fe20007800000 */
[----:B------:R-:W1:Y:S01]  /*6270*/  S2R R174, SR_CTAID.X ;  /* 0x0000000000ae7919 */ /* 0x000e620000002500 */
[----:B------:R-:W-:Y:S01]  /*6280*/  ISETP.GT.U32.AND P2, PT, R161, R203, PT ;  /* 0x000000cba100720c */ /* 0x000fe20003f44070 */
[----:B--2---:R-:W-:Y:S02]  /*6290*/  IMAD.SHL.U32 R159, R159, 0x80, RZ ;  /* 0x000000809f9f7824 */ /* 0x004fe400078e00ff */
[----:B------:R-:W2:Y:S01]  /*62a0*/  SHFL.BFLY PT, R182, R2, 0x2, 0x1f ;  /* 0x0c401f0002b67f89 */ /* 0x000ea200000e0000 */
[----:B0-----:R-:W-:-:S04]  /*62b0*/  LOP3.LUT R207, R207, 0x1c, RZ, 0xc0, !PT ;  /* 0x0000001ccfcf7812 */ /* 0x001fc800078ec0ff */
[----:B------:R-:W-:Y:S01]  /*62c0*/  LEA.HI R207, R207, 0x20, RZ, 0x1e ;  /* 0x00000020cfcf7811 */ /* 0x000fe200078ff0ff */
[----:B------:R-:W-:Y:S01]  /*62d0*/  FMUL R42, R42, c[0x0][0x188] ;  /* 0x000062002a2a7a20 */ /* 0x000fe20000400000 */
[----:B------:R-:W-:-:S03]  /*62e0*/  ISETP.GT.U32.AND.EX P2, PT, R181, RZ, PT, P2 ;  /* 0x000000ffb500720c */ /* 0x000fc60003f44120 */
[----:B------:R-:W-:Y:S02]  /*62f0*/  IMAD.IADD R159, R159, 0x1, R207 ;  /* 0x000000019f9f7824 */ /* 0x000fe400078e02cf */
[----:B------:R-:W0:Y:S01]  /*6300*/  S2R R207, SR_TID.X ;  /* 0x0000000000cf7919 */ /* 0x000e220000002100 */
[----:B------:R-:W-:-:S03]  /*6310*/  FSEL R166, R42, -INF , !P2 ;  /* 0xff8000002aa67808 */ /* 0x000fc60005000000 */
[----:B------:R-:W3:Y:S01]  /*6320*/  S2R R42, SR_CTAID.X ;  /* 0x00000000002a7919 */ /* 0x000ee20000002500 */
[C---:B------:R-:W-:Y:S01]  /*6330*/  ISETP.GT.U32.AND P5, PT, R161.reuse, R196, PT ;  /* 0x000000c4a100720c */ /* 0x040fe20003fa4070 */
[----:B------:R-:W-:Y:S01]  /*6340*/  FMUL R148, R148, c[0x0][0x188] ;  /* 0x0000620094947a20 */ /* 0x000fe20000400000 */
[----:B------:R-:W-:Y:S02]  /*6350*/  ISETP.GT.U32.AND P2, PT, R161, R201, PT ;  /* 0x000000c9a100720c */ /* 0x000fe40003f44070 */
[----:B------:R-:W-:Y:S01]  /*6360*/  ISETP.GT.U32.AND.EX P5, PT, R181, RZ, PT, P5 ;  /* 0x000000ffb500720c */ /* 0x000fe20003fa4150 */
[----:B-1----:R-:W-:Y:S01]  /*6370*/  IMAD.SHL.U32 R174, R174, 0x80, RZ ;  /* 0x00000080aeae7824 */ /* 0x002fe200078e00ff */
[----:B--2---:R-:W-:Y:S01]  /*6380*/  FMNMX R163, R2, R182, !PT ;  /* 0x000000b602a37209 */ /* 0x004fe20007800000 */
[----:B------:R-:W-:Y:S01]  /*6390*/  FMUL R184, R178, c[0x0][0x188] ;  /* 0x00006200b2b87a20 */ /* 0x000fe20000400000 */
[----:B------:R-:W-:Y:S01]  /*63a0*/  FSEL R178, R148, -INF , !P5 ;  /* 0xff80000094b27808 */ /* 0x000fe20006800000 */
[----:B------:R-:W-:Y:S01]  /*63b0*/  FMUL R2, R40, c[0x0][0x188] ;  /* 0x0000620028027a20 */ /* 0x000fe20000400000 */
[----:B------:R-:W-:Y:S01]  /*63c0*/  ISETP.GT.U32.AND P3, PT, R161, R197, PT ;  /* 0x000000c5a100720c */ /* 0x000fe20003f64070 */
[----:B------:R-:W-:Y:S01]  /*63d0*/  FMUL R148, R176, c[0x0][0x188] ;  /* 0x00006200b0947a20 */ /* 0x000fe20000400000 */
[----:B------:R-:W1:Y:S01]  /*63e0*/  S2R R40, SR_CTAID.X ;  /* 0x0000000000287919 */ /* 0x000e620000002500 */
[----:B------:R-:W-:Y:S01]  /*63f0*/  ISETP.GT.U32.AND.EX P2, PT, R181, RZ, PT, P2 ;  /* 0x000000ffb500720c */ /* 0x000fe20003f44120 */
[----:B------:R-:W-:Y:S01]  /*6400*/  FMUL R150, R150, c[0x0][0x188] ;  /* 0x0000620096967a20 */ /* 0x000fe20000400000 */
[----:B------:R-:W-:-:S02]  /*6410*/  IADD3 R174, R174, R206, RZ ;  /* 0x000000ceaeae7210 */ /* 0x000fc40007ffe0ff */
[----:B------:R-:W-:Y:S02]  /*6420*/  ISETP.GT.U32.AND P4, PT, R161, R198, PT ;  /* 0x000000c6a100720c */ /* 0x000fe40003f84070 */
[----:B------:R-:W-:Y:S02]  /*6430*/  ISETP.GT.U32.AND.EX P3, PT, R181, RZ, PT, P3 ;  /* 0x000000ffb500720c */ /* 0x000fe40003f64130 */
[----:B0-----:R-:W-:Y:S02]  /*6440*/  LOP3.LUT R207, R207, 0x1c, RZ, 0xc0, !PT ;  /* 0x0000001ccfcf7812 */ /* 0x001fe400078ec0ff */
[----:B------:R-:W-:Y:S02]  /*6450*/  FSEL R148, R148, -INF , !P2 ;  /* 0xff80000094947808 */ /* 0x000fe40005000000 */
[----:B------:R-:W-:Y:S02]  /*6460*/  ISETP.GT.U32.AND P2, PT, R161, R174, PT ;  /* 0x000000aea100720c */ /* 0x000fe40003f44070 */
[----:B------:R-:W-:-:S02]  /*6470*/  ISETP.GT.U32.AND.EX P4, PT, R181, RZ, PT, P4 ;  /* 0x000000ffb500720c */ /* 0x000fc40003f84140 */
[----:B------:R-:W-:Y:S02]  /*6480*/  FSEL R182, R150, -INF , !P3 ;  /* 0xff80000096b67808 */ /* 0x000fe40005800000 */
[----:B------:R-:W-:Y:S02]  /*6490*/  LEA.HI R206, R207, 0x18, RZ, 0x1e ;  /* 0x00000018cfce7811 */ /* 0x000fe400078ff0ff */
[----:B---3--:R-:W-:Y:S02]  /*64a0*/  SHF.L.U32 R42, R42, 0x7, RZ ;  /* 0x000000072a2a7819 */ /* 0x008fe400000006ff */
[----:B------:R-:W-:Y:S01]  /*64b0*/  ISETP.GT.U32.AND P3, PT, R161, R200, PT ;  /* 0x000000c8a100720c */ /* 0x000fe20003f64070 */
[----:B------:R-:W-:Y:S01]  /*64c0*/  FMUL R169, R44, c[0x0][0x188] ;  /* 0x000062002ca97a20 */ /* 0x000fe20000400000 */
[----:B------:R-:W-:Y:S01]  /*64d0*/  ISETP.GT.U32.AND.EX P2, PT, R181, RZ, PT, P2 ;  /* 0x000000ffb500720c */ /* 0x000fe20003f44120 */
[----:B------:R-:W-:Y:S01]  /*64e0*/  FMUL R44, R152, c[0x0][0x188] ;  /* 0x00006200982c7a20 */ /* 0x000fe20000400000 */
[----:B------:R-:W-:Y:S01]  /*64f0*/  FSEL R2, R2, -INF , !P4 ;  /* 0xff80000002027808 */ /* 0x000fe20006000000 */
[----:B------:R-:W-:Y:S01]  /*6500*/  IMAD.IADD R42, R42, 0x1, R206 ;  /* 0x000000012a2a7824 */ /* 0x000fe200078e02ce */
[----:B------:R-:W-:-:S02]  /*6510*/  ISETP.GT.U32.AND P4, PT, R161, R172, PT ;  /* 0x000000aca100720c */ /* 0x000fc40003f84070 */
[----:B------:R-:W-:Y:S01]  /*6520*/  ISETP.GT.U32.AND.EX P3, PT, R181, RZ, PT, P3 ;  /* 0x000000ffb500720c */ /* 0x000fe20003f64130 */
[----:B------:R-:W-:Y:S01]  /*6530*/  FMUL R168, R47, c[0x0][0x188] ;  /* 0x000062002fa87a20 */ /* 0x000fe20000400000 */
[----:B------:R-:W-:Y:S01]  /*6540*/  FSEL R164, R164, -INF , !P2 ;  /* 0xff800000a4a47808 */ /* 0x000fe20005000000 */
[----:B------:R-:W-:Y:S01]  /*6550*/  FMUL R47, R154, c[0x0][0x188] ;  /* 0x000062009a2f7a20 */ /* 0x000fe20000400000 */
[CC--:B------:R-:W-:Y:S02]  /*6560*/  ISETP.GT.U32.AND P5, PT, R161.reuse, R199.reuse, PT ;  /* 0x000000c7a100720c */ /* 0x0c0fe40003fa4070 */
[----:B------:R-:W-:Y:S01]  /*6570*/  ISETP.GE.U32.AND P2, PT, R161, R199, PT ;  /* 0x000000c7a100720c */ /* 0x000fe20003f46070 */
[----:B------:R-:W-:Y:S01]  /*6580*/  FMUL R171, R158, c[0x0][0x188] ;  /* 0x000062009eab7a20 */ /* 0x000fe20000400000 */
[----:B------:R-:W-:Y:S02]  /*6590*/  ISETP.GT.U32.AND.EX P4, PT, R181, RZ, PT, P4 ;  /* 0x000000ffb500720c */ /* 0x000fe40003f84140 */
[----:B------:R-:W-:-:S02]  /*65a0*/  FSEL R44, R44, -INF , !P3 ;  /* 0xff8000002c2c7808 */ /* 0x000fc40005800000 */
[----:B------:R-:W-:Y:S02]  /*65b0*/  ISETP.GT.U32.AND P3, PT, R161, R42, PT ;  /* 0x0000002aa100720c */ /* 0x000fe40003f64070 */
[C---:B------:R-:W-:Y:S02]  /*65c0*/  ISETP.GT.U32.AND.EX P5, PT, R181.reuse, RZ, PT, P5 ;  /* 0x000000ffb500720c */ /* 0x040fe40003fa4150 */
[----:B------:R-:W-:Y:S01]  /*65d0*/  ISETP.GE.U32.AND.EX P2, PT, R181, RZ, PT, P2 ;  /* 0x000000ffb500720c */ /* 0x000fe20003f46120 */
[----:B------:R-:W-:Y:S01]  /*65e0*/  FMUL R46, R46, c[0x0][0x188] ;  /* 0x000062002e2e7a20 */ /* 0x000fe20000400000 */
[----:B------:R-:W-:Y:S01]  /*65f0*/  FSEL R47, R47, -INF , !P4 ;  /* 0xff8000002f2f7808 */ /* 0x000fe20006000000 */
[----:B------:R-:W-:Y:S01]  /*6600*/  FMUL R158, R43, c[0x0][0x188] ;  /* 0x000062002b9e7a20 */ /* 0x000fe20000400000 */
[----:B------:R-:W-:Y:S02]  /*6610*/  ISETP.GT.U32.AND P4, PT, R161, R159, PT ;  /* 0x0000009fa100720c */ /* 0x000fe40003f84070 */
[----:B------:R-:W-:Y:S01]  /*6620*/  ISETP.GT.U32.AND.EX P3, PT, R181, RZ, PT, P3 ;  /* 0x000000ffb500720c */ /* 0x000fe20003f64130 */
[----:B-1----:R-:W-:Y:S01]  /*6630*/  IMAD.SHL.U32 R40, R40, 0x80, RZ ;  /* 0x0000008028287824 */ /* 0x002fe200078e00ff */
[----:B------:R-:W-:-:S02]  /*6640*/  FSEL R43, R171, -INF , !P5 ;  /* 0xff800000ab2b7808 */ /* 0x000fc40006800000 */
[----:B------:R-:W-:Y:S02]  /*6650*/  FSEL R45, R45, -INF , !P2 ;  /* 0xff8000002d2d7808 */ /* 0x000fe40005000000 */
[----:B------:R-:W-:Y:S02]  /*6660*/  ISETP.GT.U32.AND P1, PT, R161, R202, PT ;  /* 0x000000caa100720c */ /* 0x000fe40003f24070 */
[----:B------:R-:W-:Y:S02]  /*6670*/  LEA.HI R207, R207, 0x10, RZ, 0x1e ;  /* 0x00000010cfcf7811 */ /* 0x000fe400078ff0ff */
[----:B------:R-:W-:Y:S02]  /*6680*/  ISETP.GT.U32.AND.EX P4, PT, R181, RZ, PT, P4 ;  /* 0x000000ffb500720c */ /* 0x000fe40003f84140 */
[----:B------:R-:W-:Y:S02]  /*6690*/  FSEL R154, R46, -INF , !P3 ;  /* 0xff8000002e9a7808 */ /* 0x000fe40005800000 */
[----:B------:R-:W-:-:S02]  /*66a0*/  FMNMX R46, R43, R45, !PT ;  /* 0x0000002d2b2e7209 */ /* 0x000fc40007800000 */
[----:B------:R-:W-:Y:S02]  /*66b0*/  ISETP.GT.U32.AND.EX P1, PT, R181, RZ, PT, P1 ;  /* 0x000000ffb500720c */ /* 0x000fe40003f24110 */
[----:B------:R-:W-:Y:S02]  /*66c0*/  IADD3 R40, R40, R207, RZ ;  /* 0x000000cf28287210 */ /* 0x000fe40007ffe0ff */
[----:B------:R-:W-:Y:S01]  /*66d0*/  FSEL R165, R165, -INF , !P4 ;  /* 0xff800000a5a57808 */ /* 0x000fe20006000000 */
[----:B------:R-:W0:Y:S01]  /*66e0*/  SHFL.BFLY PT, R171, R46, 0x2, 0x1f ;  /* 0x0c401f002eab7f89 */ /* 0x000e2200000e0000 */
[CC--:B------:R-:W-:Y:S02]  /*66f0*/  ISETP.GE.U32.AND P4, PT, R161.reuse, R185.reuse, PT ;  /* 0x000000b9a100720c */ /* 0x0c0fe40003f86070 */
[----:B------:R-:W-:Y:S02]  /*6700*/  ISETP.GE.U32.AND P2, PT, R161, R42, PT ;  /* 0x0000002aa100720c */ /* 0x000fe40003f46070 */
[----:B------:R-:W-:Y:S01]  /*6710*/  FSEL R184, R184, -INF , !P1 ;  /* 0xff800000b8b87808 */ /* 0x000fe20004800000 */
[----:B------:R-:W-:Y:S01]  /*6720*/  FMUL R157, R157, c[0x0][0x188] ;  /* 0x000062009d9d7a20 */ /* 0x000fe20000400000 */
[----:B------:R-:W-:-:S02]  /*6730*/  ISETP.GT.U32.AND P1, PT, R161, R185, PT ;  /* 0x000000b9a100720c */ /* 0x000fc40003f24070 */
[C---:B------:R-:W-:Y:S02]  /*6740*/  ISETP.GT.U32.AND P5, PT, R161.reuse, R40, PT ;  /* 0x00000028a100720c */ /* 0x040fe40003fa4070 */
[----:B------:R-:W-:Y:S01]  /*6750*/  ISETP.GE.U32.AND P3, PT, R161, R174, PT ;  /* 0x000000aea100720c */ /* 0x000fe20003f66070 */
[----:B------:R-:W-:Y:S01]  /*6760*/  FMUL R175, R175, c[0x0][0x188] ;  /* 0x00006200afaf7a20 */ /* 0x000fe20000400000 */
[C---:B------:R-:W-:Y:S01]  /*6770*/  ISETP.GE.U32.AND.EX P4, PT, R181.reuse, RZ, PT, P4 ;  /* 0x000000ffb500720c */ /* 0x040fe20003f86140 */
[----:B------:R-:W-:Y:S01]  /*6780*/  FMUL R170, R156, c[0x0][0x188] ;  /* 0x000062009caa7a20 */ /* 0x000fe20000400000 */
[C---:B------:R-:W-:Y:S02]  /*6790*/  ISETP.GE.U32.AND.EX P2, PT, R181.reuse, RZ, PT, P2 ;  /* 0x000000ffb500720c */ /* 0x040fe40003f46120 */
[C---:B------:R-:W-:Y:S02]  /*67a0*/  ISETP.GT.U32.AND.EX P1, PT, R181.reuse, RZ, PT, P1 ;  /* 0x000000ffb500720c */ /* 0x040fe40003f24110 */
[----:B------:R-:W-:-:S02]  /*67b0*/  ISETP.GT.U32.AND.EX P5, PT, R181, RZ, PT, P5 ;  /* 0x000000ffb500720c */ /* 0x000fc40003fa4150 */
[----:B------:R-:W-:Y:S01]  /*67c0*/  ISETP.GE.U32.AND.EX P3, PT, R181, RZ, PT, P3 ;  /* 0x000000ffb500720c */ /* 0x000fe20003f66130 */
[----:B------:R-:W-:Y:S01]  /*67d0*/  FMUL R156, R41, c[0x0][0x188] ;  /* 0x00006200299c7a20 */ /* 0x000fe20000400000 */
[----:B------:R-:W-:Y:S02]  /*67e0*/  FSEL R42, R157, -INF , !P4 ;  /* 0xff8000009d2a7808 */ /* 0x000fe40006000000 */
[----:B------:R-:W-:Y:S02]  /*67f0*/  FSEL R168, R168, -INF , !P2 ;  /* 0xff800000a8a87808 */ /* 0x000fe40005000000 */
[C---:B------:R-:W-:Y:S02]  /*6800*/  ISETP.GE.U32.AND P4, PT, R161.reuse, R40, PT ;  /* 0x00000028a100720c */ /* 0x040fe40003f86070 */
[----:B------:R-:W-:Y:S02]  /*6810*/  ISETP.GE.U32.AND P2, PT, R161, R172, PT ;  /* 0x000000aca100720c */ /* 0x000fe40003f46070 */
[----:B------:R-:W-:-:S02]  /*6820*/  FSEL R41, R170, -INF , !P1 ;  /* 0xff800000aa297808 */ /* 0x000fc40004800000 */
[----:B------:R-:W-:Y:S02]  /*6830*/  FSEL R169, R169, -INF , !P5 ;  /* 0xff800000a9a97808 */ /* 0x000fe40006800000 */
[----:B------:R-:W-:Y:S01]  /*6840*/  FSEL R40, R175, -INF , !P3 ;  /* 0xff800000af287808 */ /* 0x000fe20005800000 */
[----:B------:R-:W-:Y:S01]  /*6850*/  FMUL R150, R155, c[0x0][0x188] ;  /* 0x000062009b967a20 */ /* 0x000fe20000400000 */
[C---:B------:R-:W-:Y:S02]  /*6860*/  ISETP.GE.U32.AND P1, PT, R161.reuse, R203, PT ;  /* 0x000000cba100720c */ /* 0x040fe40003f26070 */
[C---:B------:R-:W-:Y:S02]  /*6870*/  ISETP.GE.U32.AND P5, PT, R161.reuse, R159, PT ;  /* 0x0000009fa100720c */ /* 0x040fe40003fa6070 */
[----:B------:R-:W-:Y:S01]  /*6880*/  ISETP.GE.U32.AND P3, PT, R161, R198, PT ;  /* 0x000000c6a100720c */ /* 0x000fe20003f66070 */
[----:B------:R-:W-:Y:S01]  /*6890*/  FMUL R173, R173, c[0x0][0x188] ;  /* 0x00006200adad7a20 */ /* 0x000fe20000400000 */
[C---:B------:R-:W-:Y:S01]  /*68a0*/  ISETP.GE.U32.AND.EX P2, PT, R181.reuse, RZ, PT, P2 ;  /* 0x000000ffb500720c */ /* 0x040fe20003f46120 */
[----:B------:R-:W1:Y:S01]  /*68b0*/  SHFL.BFLY PT, R185, R163, 0x1, 0x1f ;  /* 0x0c201f00a3b97f89 */ /* 0x000e6200000e0000 */
[----:B------:R-:W-:-:S02]  /*68c0*/  ISETP.GE.U32.AND.EX P4, PT, R181, RZ, PT, P4 ;  /* 0x000000ffb500720c */ /* 0x000fc40003f86140 */
[C---:B------:R-:W-:Y:S02]  /*68d0*/  ISETP.GE.U32.AND.EX P5, PT, R181.reuse, RZ, PT, P5 ;  /* 0x000000ffb500720c */ /* 0x040fe40003fa6150 */
[C---:B------:R-:W-:Y:S02]  /*68e0*/  ISETP.GE.U32.AND.EX P1, PT, R181.reuse, RZ, PT, P1 ;  /* 0x000000ffb500720c */ /* 0x040fe40003f26110 */
[----:B------:R-:W-:Y:S02]  /*68f0*/  ISETP.GE.U32.AND.EX P3, PT, R181, RZ, PT, P3 ;  /* 0x000000ffb500720c */ /* 0x000fe40003f66130 */
[----:B------:R-:W-:Y:S02]  /*6900*/  FSEL R150, R150, -INF , !P2 ;  /* 0xff80000096967808 */ /* 0x000fe40005000000 */
[----:B------:R-:W-:Y:S02]  /*6910*/  FSEL R157, R167, -INF , !P4 ;  /* 0xff800000a79d7808 */ /* 0x000fe40006000000 */
[----:B------:R-:W-:-:S02]  /*6920*/  ISETP.GE.U32.AND P2, PT, R161, R200, PT ;  /* 0x000000c8a100720c */ /* 0x000fc40003f46070 */
[----:B------:R-:W-:Y:S02]  /*6930*/  FSEL R159, R173, -INF , !P5 ;  /* 0xff800000ad9f7808 */ /* 0x000fe40006800000 */
[----:B------:R-:W-:Y:S02]  /*6940*/  FSEL R167, R158, -INF , !P1 ;  /* 0xff8000009ea77808 */ /* 0x000fe40004800000 */
[----:B------:R-:W-:Y:S02]  /*6950*/  FSEL R176, R156, -INF , !P3 ;  /* 0xff8000009cb07808 */ /* 0x000fe40005800000 */
[C---:B------:R-:W-:Y:S02]  /*6960*/  ISETP.GE.U32.AND P5, PT, R161.reuse, R197, PT ;  /* 0x000000c5a100720c */ /* 0x040fe40003fa6070 */
[----:B------:R-:W-:Y:S02]  /*6970*/  ISETP.GE.U32.AND P4, PT, R161, R196, PT ;  /* 0x000000c4a100720c */ /* 0x000fe40003f86070 */
[----:B------:R-:W-:-:S02]  /*6980*/  FMNMX R152, R41, R42, !PT ;  /* 0x0000002a29987209 */ /* 0x000fc40007800000 */
[C---:B------:R-:W-:Y:S02]  /*6990*/  ISETP.GE.U32.AND P1, PT, R161.reuse, R202, PT ;  /* 0x000000caa100720c */ /* 0x040fe40003f26070 */
[----:B------:R-:W-:Y:S01]  /*69a0*/  ISETP.GE.U32.AND P3, PT, R161, R201, PT ;  /* 0x000000c9a100720c */ /* 0x000fe20003f66070 */
[----:B------:R-:W-:Y:S01]  /*69b0*/  FMUL R161, R153, c[0x0][0x188] ;  /* 0x0000620099a17a20 */ /* 0x000fe20000400000 */
[----:B------:R-:W-:Y:S01]  /*69c0*/  ISETP.GE.U32.AND.EX P2, PT, R181, RZ, PT, P2 ;  /* 0x000000ffb500720c */ /* 0x000fe20003f46120 */
[----:B------:R-:W2:Y:S01]  /*69d0*/  SHFL.BFLY PT, R170, R152, 0x2, 0x1f ;  /* 0x0c401f0098aa7f89 */ /* 0x000ea200000e0000 */
[----:B------:R-:W-:Y:S02]  /*69e0*/  FMNMX R198, R169, R157, !PT ;  /* 0x0000009da9c67209 */ /* 0x000fe40007800000 */
[----:B------:R-:W-:Y:S01]  /*69f0*/  FMNMX R172, R164, R40, !PT ;  /* 0x00000028a4ac7209 */ /* 0x000fe20007800000 */
[----:B------:R-:W3:Y:S01]  /*6a00*/  SHFL.BFLY PT, R175, R162, 0x1, 0x1f ;  /* 0x0c201f00a2af7f89 */ /* 0x000ee200000e0000 */
[----:B------:R-:W-:-:S02]  /*6a10*/  FMNMX R196, R154, R168, !PT ;  /* 0x000000a89ac47209 */ /* 0x000fc40007800000 */
[----:B------:R-:W-:Y:S02]  /*6a20*/  FMNMX R155, R165, R159, !PT ;  /* 0x0000009fa59b7209 */ /* 0x000fe40007800000 */
[----:B0-----:R-:W-:Y:S02]  /*6a30*/  FMNMX R153, R46, R171, !PT ;  /* 0x000000ab2e997209 */ /* 0x001fe40007800000 */
[----:B------:R-:W-:Y:S01]  /*6a40*/  FSEL R46, R161, -INF , !P2 ;  /* 0xff800000a12e7808 */ /* 0x000fe20005000000 */
[----:B------:R-:W0:Y:S01]  /*6a50*/  SHFL.BFLY PT, R199, R198, 0x2, 0x1f ;  /* 0x0c401f00c6c77f89 */ /* 0x000e2200000e0000 */
[----:B------:R-:W-:Y:S02]  /*6a60*/  FMNMX R201, R47, R150, !PT ;  /* 0x000000962fc97209 */ /* 0x000fe40007800000 */
[----:B------:R-:W-:Y:S01]  /*6a70*/  FMNMX R200, R44, R46, !PT ;  /* 0x0000002e2cc87209 */ /* 0x000fe20007800000 */
[----:B------:R-:W4:Y:S04]  /*6a80*/  SHFL.BFLY PT, R173, R172, 0x2, 0x1f ;  /* 0x0c401f00acad7f89 */ /* 0x000f2800000e0000 */
[----:B------:R-:W5:Y:S04]  /*6a90*/  SHFL.BFLY PT, R197, R196, 0x2, 0x1f ;  /* 0x0c401f00c4c57f89 */ /* 0x000f6800000e0000 */
[----:B------:R-:W0:Y:S04]  /*6aa0*/  SHFL.BFLY PT, R174, R155, 0x2, 0x1f ;  /* 0x0c401f009bae7f89 */ /* 0x000e2800000e0000 */
[----:B------:R-:W0:Y:S01]  /*6ab0*/  SHFL.BFLY PT, R203, R200, 0x2, 0x1f ;  /* 0x0c401f00c8cb7f89 */ /* 0x000e2200000e0000 */
[----:B-1----:R-:W-:-:S03]  /*6ac0*/  FMNMX R185, R163, R185, !PT ;  /* 0x000000b9a3b97209 */ /* 0x002fc60007800000 */
[----:B------:R-:W1:Y:S01]  /*6ad0*/  SHFL.BFLY PT, R202, R201, 0x2, 0x1f ;  /* 0x0c401f00c9ca7f89 */ /* 0x000e6200000e0000 */
[----:B------:R-:W-:Y:S01]  /*6ae0*/  FMUL R163, R149, c[0x0][0x188] ;  /* 0x0000620095a37a20 */ /* 0x000fe20000400000 */
[----:B------:R-:W-:Y:S01]  /*6af0*/  ISETP.GE.U32.AND.EX P4, PT, R181, RZ, PT, P4 ;  /* 0x000000ffb500720c */ /* 0x000fe20003f86140 */
[----:B------:R-:W-:Y:S01]  /*6b00*/  FMUL R149, R177, c[0x0][0x188] ;  /* 0x00006200b1957a20 */ /* 0x000fe20000400000 */
[----:B------:R-:W-:Y:S01]  /*6b10*/  ISETP.GE.U32.AND.EX P3, PT, R181, RZ, PT, P3 ;  /* 0x000000ffb500720c */ /* 0x000fe20003f66130 */
[----:B------:R-:W-:Y:S01]  /*6b20*/  FMUL R161, R179, c[0x0][0x188] ;  /* 0x00006200b3a17a20 */ /* 0x000fe20000400000 */
[----:B------:R-:W-:Y:S01]  /*6b30*/  ISETP.GE.U32.AND.EX P1, PT, R181, RZ, PT, P1 ;  /* 0x000000ffb500720c */ /* 0x000fe20003f26110 */
[----:B------:R-:W-:Y:S01]  /*6b40*/  FMUL R151, R151, c[0x0][0x188] ;  /* 0x0000620097977a20 */ /* 0x000fe20000400000 */
[----:B------:R-:W-:Y:S02]  /*6b50*/  ISETP.GE.U32.AND.EX P5, PT, R181, RZ, PT, P5 ;  /* 0x000000ffb500720c */ /* 0x000fe40003fa6150 */
[----:B------:R-:W-:-:S02]  /*6b60*/  FSEL R179, R163, -INF , !P4 ;  /* 0xff800000a3b37808 */ /* 0x000fc40006000000 */
[----:B------:R-:W-:Y:S02]  /*6b70*/  FSEL R149, R149, -INF , !P3 ;  /* 0xff80000095957808 */ /* 0x000fe40005800000 */
[----:B------:R-:W-:Y:S02]  /*6b80*/  FSEL R161, R161, -INF , !P1 ;  /* 0xff800000a1a17808 */ /* 0x000fe40004800000 */
[----:B--2---:R-:W-:Y:S02]  /*6b90*/  FMNMX R152, R152, R170, !PT ;  /* 0x000000aa98987209 */ /* 0x004fe40007800000 */
[----:B------:R-:W-:Y:S02]  /*6ba0*/  FSEL R177, R151, -INF , !P5 ;  /* 0xff80000097b17808 */ /* 0x000fe40006800000 */
[----:B---3--:R-:W-:Y:S01]  /*6bb0*/  FMNMX R175, R162, R175, !PT ;  /* 0x000000afa2af7209 */ /* 0x008fe20007800000 */
[----:B------:R-:W-:Y:S01]  /*6bc0*/  BAR.SYNC.DEFER_BLOCKING 0x0 ;  /* 0x0000000000007b1d */ /* 0x000fe20000010000 */
[----:B------:R-:W-:-:S02]  /*6bd0*/  FMNMX R151, R148, R149, !PT ;  /* 0x0000009594977209 */ /* 0x000fc40007800000 */
[----:B------:R-:W-:Y:S02]  /*6be0*/  FMNMX R170, R178, R179, !PT ;  /* 0x000000b3b2aa7209 */ /* 0x000fe40007800000 */
[----:B------:R-:W-:Y:S02]  /*6bf0*/  FMNMX R163, R184, R161, !PT ;  /* 0x000000a1b8a37209 */ /* 0x000fe40007800000 */
[----:B0-----:R-:W-:Y:S02]  /*6c00*/  FMNMX R162, R198, R199, !PT ;  /* 0x000000c7c6a27209 */ /* 0x001fe40007800000 */
[----:B----4-:R-:W-:Y:S02]  /*6c10*/  FMNMX R156, R172, R173, !PT ;  /* 0x000000adac9c7209 */ /* 0x010fe40007800000 */
[----:B------:R-:W-:Y:S01]  /*6c20*/  FMNMX R171, R182, R177, !PT ;  /* 0x000000b1b6ab7209 */ /* 0x000fe20007800000 */
[----:B------:R-:W-:Y:S01]  /*6c30*/  SHFL.BFLY PT, R181, R170, 0x2, 0x1f ;  /* 0x0c401f00aab57f89 */ /* 0x000fe200000e0000 */
[----:B-----5:R-:W-:-:S02]  /*6c40*/  FMNMX R158, R196, R197, !PT ;  /* 0x000000c5c49e7209 */ /* 0x020fc40007800000 */
[----:B------:R-:W-:Y:S02]  /*6c50*/  FMNMX R155, R155, R174, !PT ;  /* 0x000000ae9b9b7209 */ /* 0x000fe40007800000 */
[----:B------:R-:W-:Y:S01]  /*6c60*/  FMNMX R172, R2, R176, !PT ;  /* 0x000000b002ac7209 */ /* 0x000fe20007800000 */
[----:B------:R-:W0:Y:S01]  /*6c70*/  SHFL.BFLY PT, R174, R151, 0x2, 0x1f ;  /* 0x0c401f0097ae7f89 */ /* 0x000e2200000e0000 */
[----:B------:R-:W-:-:S03]  /*6c80*/  FMNMX R173, R166, R167, !PT ;  /* 0x000000a7a6ad7209 */ /* 0x000fc60007800000 */
[----:B------:R-:W-:Y:S01]  /*6c90*/  @P0 STS [R249+0x10000], R175 ;  /* 0x010000aff9000388 */ /* 0x000fe20000000800 */
[----:B------:R-:W-:-:S03]  /*6ca0*/  FMNMX R200, R200, R203, !PT ;  /* 0x000000cbc8c87209 */ /* 0x000fc60007800000 */
[----:B------:R-:W2:Y:S01]  /*6cb0*/  SHFL.BFLY PT, R175, R163, 0x2, 0x1f ;  /* 0x0c401f00a3af7f89 */ /* 0x000ea200000e0000 */
[----:B-1----:R-:W-:-:S03]  /*6cc0*/  FMNMX R201, R201, R202, !PT ;  /* 0x000000cac9c97209 */ /* 0x002fc60007800000 */
[----:B------:R-:W-:Y:S04]  /*6cd0*/  @P0 STS [R248+0x10000], R185 ;  /* 0x010000b9f8000388 */ /* 0x000fe80000000800 */
[----:B------:R-:W1:Y:S04]  /*6ce0*/  SHFL.BFLY PT, R185, R171, 0x2, 0x1f ;  /* 0x0c401f00abb97f89 */ /* 0x000e6800000e0000 */
[----:B------:R-:W3:Y:S04]  /*6cf0*/  SHFL.BFLY PT, R198, R162, 0x1, 0x1f ;  /* 0x0c201f00a2c67f89 */ /* 0x000ee800000e0000 */
[----:B------:R-:W4:Y:S04]  /*6d00*/  SHFL.BFLY PT, R196, R172, 0x2, 0x1f ;  /* 0x0c401f00acc47f89 */ /* 0x000f2800000e0000 */
[----:B------:R-:W5:Y:S04]  /*6d10*/  SHFL.BFLY PT, R199, R158, 0x1, 0x1f ;  /* 0x0c201f009ec77f89 */ /* 0x000f6800000e0000 */
[----:B------:R-:W5:Y:S04]  /*6d20*/  SHFL.BFLY PT, R197, R173, 0x2, 0x1f ;  /* 0x0c401f00adc57f89 */ /* 0x000f6800000e0000 */
[----:B------:R-:W5:Y:S04]  /*6d30*/  SHFL.BFLY PT, R203, R155, 0x1, 0x1f ;  /* 0x0c201f009bcb7f89 */ /* 0x000f6800000e0000 */
[----:B------:R-:W5:Y:S01]  /*6d40*/  SHFL.BFLY PT, R202, R156, 0x1, 0x1f ;  /* 0x0c201f009cca7f89 */ /* 0x000f6200000e0000 */
[----:B0-----:R-:W-:-:S02]  /*6d50*/  FMNMX R174, R151, R174, !PT ;  /* 0x000000ae97ae7209 */ /* 0x001fc40007800000 */
[----:B------:R-:W-:Y:S01]  /*6d60*/  FMNMX R181, R170, R181, !PT ;  /* 0x000000b5aab57209 */ /* 0x000fe20007800000 */
[----:B------:R-:W-:Y:S01]  /*6d70*/  SHFL.BFLY PT, R151, R153, 0x1, 0x1f ;  /* 0x0c201f0099977f89 */ /* 0x000fe200000e0000 */
[----:B--2---:R-:W-:-:S03]  /*6d80*/  FMNMX R175, R163, R175, !PT ;  /* 0x000000afa3af7209 */ /* 0x004fc60007800000 */
[----:B------:R-:W0:Y:S01]  /*6d90*/  SHFL.BFLY PT, R170, R152, 0x1, 0x1f ;  /* 0x0c201f0098aa7f89 */ /* 0x000e2200000e0000 */
[----:B-1----:R-:W-:Y:S02]  /*6da0*/  FMNMX R185, R171, R185, !PT ;  /* 0x000000b9abb97209 */ /* 0x002fe40007800000 */
[----:B---3--:R-:W-:Y:S01]  /*6db0*/  FMNMX R198, R162, R198, !PT ;  /* 0x000000c6a2c67209 */ /* 0x008fe20007800000 */
[----:B------:R-:W1:Y:S01]  /*6dc0*/  SHFL.BFLY PT, R163, R200, 0x1, 0x1f ;  /* 0x0c201f00c8a37f89 */ /* 0x000e6200000e0000 */
[----:B----4-:R-:W-:Y:S02]  /*6dd0*/  FMNMX R196, R172, R196, !PT ;  /* 0x000000c4acc47209 */ /* 0x010fe40007800000 */
[----:B-----5:R-:W-:Y:S01]  /*6de0*/  FMNMX R199, R158, R199, !PT ;  /* 0x000000c79ec77209 */ /* 0x020fe20007800000 */
[----:B------:R-:W2:Y:S01]  /*6df0*/  SHFL.BFLY PT, R162, R201, 0x1, 0x1f ;  /* 0x0c201f00c9a27f89 */ /* 0x000ea200000e0000 */
[----:B------:R-:W-:-:S03]  /*6e00*/  FMNMX R197, R173, R197, !PT ;  /* 0x000000c5adc57209 */ /* 0x000fc60007800000 */
[----:B------:R-:W3:Y:S01]  /*6e10*/  SHFL.BFLY PT, R158, R174, 0x1, 0x1f ;  /* 0x0c201f00ae9e7f89 */ /* 0x000ee200000e0000 */
[----:B------:R-:W-:Y:S02]  /*6e20*/  FMNMX R203, R155, R203, !PT ;  /* 0x000000cb9bcb7209 */ /* 0x000fe40007800000 */
[----:B------:R-:W-:Y:S01]  /*6e30*/  FMNMX R202, R156, R202, !PT ;  /* 0x000000ca9cca7209 */ /* 0x000fe20007800000 */
[----:B------:R-:W4:Y:S04]  /*6e40*/  SHFL.BFLY PT, R155, R175, 0x1, 0x1f ;  /* 0x0c201f00af9b7f89 */ /* 0x000f2800000e0000 */
[----:B------:R-:W5:Y:S04]  /*6e50*/  SHFL.BFLY PT, R156, R181, 0x1, 0x1f ;  /* 0x0c201f00b59c7f89 */ /* 0x000f6800000e0000 */
[----:B------:R-:W5:Y:S04]  /*6e60*/  SHFL.BFLY PT, R171, R185, 0x1, 0x1f ;  /* 0x0c201f00b9ab7f89 */ /* 0x000f6800000e0000 */
[----:B------:R-:W5:Y:S04]  /*6e70*/  SHFL.BFLY PT, R172, R196, 0x1, 0x1f ;  /* 0x0c201f00c4ac7f89 */ /* 0x000f6800000e0000 */
[----:B------:R-:W5:Y:S01]  /*6e80*/  SHFL.BFLY PT, R173, R197, 0x1, 0x1f ;  /* 0x0c201f00c5ad7f89 */ /* 0x000f6200000e0000 */
[----:B0-----:R-:W-:-:S02]  /*6e90*/  FMNMX R170, R152, R170, !PT ;  /* 0x000000aa98aa7209 */ /* 0x001fc40007800000 */
[----:B------:R-:W-:Y:S01]  /*6ea0*/  FMNMX R151, R153, R151, !PT ;  /* 0x0000009799977209 */ /* 0x000fe20007800000 */
[----:B------:R-:W-:Y:S01]  /*6eb0*/  @P0 STS [R247+0x10000], R198 ;  /* 0x010000c6f7000388 */ /* 0x000fe20000000800 */
[----:B-1----:R-:W-:Y:S02]  /*6ec0*/  FMNMX R163, R200, R163, !PT ;  /* 0x000000a3c8a37209 */ /* 0x002fe40007800000 */
[----:B--2---:R-:W-:Y:S01]  /*6ed0*/  FMNMX R162, R201, R162, !PT ;  /* 0x000000a2c9a27209 */ /* 0x004fe20007800000 */
[----:B------:R-:W-:Y:S01]  /*6ee0*/  @P0 STS [R246+0x10000], R199 ;  /* 0x010000c7f6000388 */ /* 0x000fe20000000800 */
[----:B---3--:R-:W-:-:S03]  /*6ef0*/  FMNMX R158, R174, R158, !PT ;  /* 0x0000009eae9e7209 */ /* 0x008fc60007800000 */
[----:B------:R-:W-:Y:S01]  /*6f00*/  @P0 STS [R245+0x10000], R203 ;  /* 0x010000cbf5000388 */ /* 0x000fe20000000800 */
[----:B----4-:R-:W-:-:S03]  /*6f10*/  FMNMX R155, R175, R155, !PT ;  /* 0x0000009baf9b7209 */ /* 0x010fc60007800000 */
[----:B------:R-:W-:Y:S01]  /*6f20*/  @P0 STS [R244+0x10000], R202 ;  /* 0x010000caf4000388 */ /* 0x000fe20000000800 */
[----:B-----5:R-:W-:-:S03]  /*6f30*/  FMNMX R156, R181, R156, !PT ;  /* 0x0000009cb59c7209 */ /* 0x020fc60007800000 */
[----:B------:R-:W-:Y:S01]  /*6f40*/  @P0 STS [R243+0x10000], R170 ;  /* 0x010000aaf3000388 */ /* 0x000fe20000000800 */
[----:B------:R-:W-:-:S03]  /*6f50*/  FMNMX R171, R185, R171, !PT ;  /* 0x000000abb9ab7209 */ /* 0x000fc60007800000 */
[----:B------:R-:W-:Y:S01]  /*6f60*/  @P0 STS [R242+0x10000], R151 ;  /* 0x01000097f2000388 */ /* 0x000fe20000000800 */
[----:B------:R-:W-:-:S03]  /*6f70*/  FMNMX R172, R196, R172, !PT ;  /* 0x000000acc4ac7209 */ /* 0x000fc60007800000 */
[----:B------:R-:W-:Y:S01]  /*6f80*/  @P0 STS [R241+0x10000], R163 ;  /* 0x010000a3f1000388 */ /* 0x000fe20000000800 */
[----:B------:R-:W-:-:S03]  /*6f90*/  FMNMX R173, R197, R173, !PT ;  /* 0x000000adc5ad7209 */ /* 0x000fc60007800000 */
[----:B------:R-:W-:Y:S04]  /*6fa0*/  @P0 STS [R240+0x10000], R162 ;  /* 0x010000a2f0000388 */ /* 0x000fe80000000800 */
[----:B------:R-:W-:Y:S04]  /*6fb0*/  @P0 STS [R239+0x10000], R158 ;  /* 0x0100009eef000388 */ /* 0x000fe80000000800 */
[----:B------:R-:W0:Y:S04]  /*6fc0*/  S2R R207, SR_TID.X ;  /* 0x0000000000cf7919 */ /* 0x000e280000002100 */
[----:B------:R-:W-:Y:S04]  /*6fd0*/  @P0 STS [R238+0x10000], R155 ;  /* 0x0100009bee000388 */ /* 0x000fe80000000800 */
[----:B------:R-:W-:Y:S04]  /*6fe0*/  @P0 STS [R237+0x10000], R156 ;  /* 0x0100009ced000388 */ /* 0x000fe80000000800 */
[----:B------:R-:W-:Y:S04]  /*6ff0*/  @P0 STS [R236+0x10000], R171 ;  /* 0x010000abec000388 */ /* 0x000fe80000000800 */
[----:B------:R-:W-:Y:S04]  /*7000*/  @P0 STS [R235+0x10000], R172 ;  /* 0x010000aceb000388 */ /* 0x000fe80000000800 */
[----:B------:R-:W-:Y:S01]  /*7010*/  @P0 STS [R234+0x10000], R173 ;  /* 0x010000adea000388 */ /* 0x000fe20000000800 */
[----:B0-----:R-:W-:-:S03]  /*7020*/  LOP3.LUT R205, R207, 0xff, RZ, 0xc0, !PT ;  /* 0x000000ffcfcd7812 */ /* 0x001fc600078ec0ff */
[----:B------:R-:W-:Y:S06]  /*7030*/  BAR.SYNC.DEFER_BLOCKING 0x0 ;  /* 0x0000000000007b1d */ /* 0x000fec0000010000 */
[----:B------:R-:W0:Y:S04]  /*7040*/  LDS R151, [R205.X4+0x10000] ;  /* 0x01000000cd977984 */ /* 0x000e280000004800 */
[----:B0-----:R-:W0:Y:S01]  /*7050*/  SHFL.BFLY PT, R152, R151, 0x1, 0x1f ;  /* 0x0c201f0097987f89 */ /* 0x001e2200000e0000 */
[----:B------:R-:W-:-:S02]  /*7060*/  LOP3.LUT R206, R207, 0x1c, RZ, 0xc0, !PT ;  /* 0x0000001ccfce7812 */ /* 0x000fc400078ec0ff */
[----:B0-----:R-:W-:-:S05]  /*7070*/  FMNMX R152, R151, R152, !PT ;  /* 0x0000009897987209 */ /* 0x001fca0007800000 */
[----:B------:R0:W-:Y:S01]  /*7080*/  @!P6 STS [R205.X4+0x10000], R152 ;  /* 0x01000098cd00e388 */ /* 0x0001e20000004800 */
[----:B------:R-:W-:-:S03]  /*7090*/  IMAD.SHL.U32 R204, R206, 0x2, RZ ;  /* 0x00000002cecc7824 */ /* 0x000fc600078e00ff */
[----:B------:R-:W-:Y:S01]  /*70a0*/  BAR.SYNC.DEFER_BLOCKING 0x0 ;  /* 0x0000000000007b1d */ /* 0x000fe20000010000 */
[----:B------:R-:W-:-:S04]  /*70b0*/  LOP3.LUT R207, R207, 0x1c, RZ, 0xc0, !PT ;  /* 0x0000001ccfcf7812 */ /* 0x000fc800078ec0ff */
[C---:B0-----:R-:W-:Y:S01]  /*70c0*/  LEA.HI R205, R207.reuse, 0x8, RZ, 0x1e ;  /* 0x00000008cfcd7811 */ /* 0x041fe200078ff0ff */
[----:B------:R0:W1:Y:S04]  /*70d0*/  LDS R181, [R204+0x10000] ;  /* 0x01000000ccb57984 */ /* 0x0000680000000800 */
[----:B------:R-:W2:Y:S01]  /*70e0*/  LDS R151, [R205.X8+0x10000] ;  /* 0x01000000cd977984 */ /* 0x000ea20000008800 */
[----:B0-----:R-:W-:-:S03]  /*70f0*/  LEA.HI R204, R207, 0x10, RZ, 0x1e ;  /* 0x00000010cfcc7811 */ /* 0x001fc600078ff0ff */
[----:B------:R-:W0:Y:S04]  /*7100*/  S2R R207, SR_TID.X ;  /* 0x0000000000cf7919 */ /* 0x000e280000002100 */
[----:B------:R3:W4:Y:S01]  /*7110*/  LDS R175, [R204.X8+0x10000] ;  /* 0x01000000ccaf7984 */ /* 0x0007220000008800 */
[----:B0-----:R-:W-:-:S04]  /*7120*/  LOP3.LUT R207, R207, 0x1c, RZ, 0xc0, !PT ;  /* 0x0000001ccfcf7812 */ /* 0x001fc800078ec0ff */
[----:B---3--:R-:W-:Y:S02]  /*7130*/  LEA.HI R204, R207, 0x18, RZ, 0x1e ;  /* 0x00000018cfcc7811 */ /* 0x008fe400078ff0ff */
[----:B------:R-:W0:Y:S01]  /*7140*/  S2R R207, SR_TID.X ;  /* 0x0000000000cf7919 */ /* 0x000e220000002100 */
[----:B-1----:R-:W-:-:S03]  /*7150*/  FMNMX R181, R181, R193, !PT ;  /* 0x000000c1b5b57209 */ /* 0x002fc60007800000 */
[----:B------:R1:W3:Y:S02]  /*7160*/  LDS R174, [R204.X8+0x10000] ;  /* 0x01000000ccae7984 */ /* 0x0002e40000008800 */
[--C-:B------:R-:W-:Y:S01]  /*7170*/  FADD R153, R180, -R181.reuse ;  /* 0x800000b5b4997221 */ /* 0x100fe20000000000 */
[----:B--2---:R-:W-:Y:S01]  /*7180*/  FMNMX R180, R151, R192, !PT ;  /* 0x000000c097b47209 */ /* 0x004fe20007800000 */
[----:B------:R-:W-:-:S04]  /*7190*/  FADD R152, R183, -R181 ;  /* 0x800000b5b7987221 */ /* 0x000fc80000000000 */
[--C-:B------:R-:W-:Y:S02]  /*71a0*/  FADD R160, R160, -R180.reuse ;  /* 0x800000b4a0a07221 */ /* 0x100fe40000000000 */
[----:B------:R-:W-:Y:S02]  /*71b0*/  FMUL R152, R152, 1.4426950216293334961 ;  /* 0x3fb8aa3b98987820 */ /* 0x000fe40000400000 */
[----:B------:R-:W-:Y:S02]  /*71c0*/  FADD R0, R0, -R180 ;  /* 0x800000b400007221 */ /* 0x000fe40000000000 */
[----:B------:R-:W-:Y:S02]  /*71d0*/  FMUL R153, R153, 1.4426950216293334961 ;  /* 0x3fb8aa3b99997820 */ /* 0x000fe40000400000 */
[----:B------:R-:W-:Y:S02]  /*71e0*/  FMUL R156, R160, 1.4426950216293334961 ;  /* 0x3fb8aa3ba09c7820 */ /* 0x000fe40000400000 */
[----:B------:R-:W-:Y:S01]  /*71f0*/  FMUL R0, R0, 1.4426950216293334961 ;  /* 0x3fb8aa3b00007820 */ /* 0x000fe20000400000 */
[----:B------:R-:W-:Y:S01]  /*7200*/  MUFU.EX2 R152, R152 ;  /* 0x0000009800987308 */ /* 0x000fe20000000800 */
[----:B0-----:R-:W-:-:S07]  /*7210*/  LOP3.LUT R207, R207, 0x1c, RZ, 0xc0, !PT ;  /* 0x0000001ccfcf7812 */ /* 0x001fce00078ec0ff */
[----:B------:R-:W0:Y:S01]  /*7220*/  MUFU.EX2 R158, R153 ;  /* 0x00000099009e7308 */ /* 0x000e220000000800 */
[C---:B------:R-:W-:Y:S02]  /*7230*/  LEA.HI R205, R207.reuse, 0x20, RZ, 0x1e ;  /* 0x00000020cfcd7811 */ /* 0x040fe400078ff0ff */
[----:B-1----:R-:W-:-:S05]  /*7240*/  LEA.HI R204, R207, 0x28, RZ, 0x1e ;  /* 0x00000028cfcc7811 */ /* 0x002fca00078ff0ff */
[----:B------:R-:W-:Y:S01]  /*7250*/  MUFU.EX2 R156, R156 ;  /* 0x0000009c009c7308 */ /* 0x000fe20000000800 */
[----:B------:R-:W1:Y:S04]  /*7260*/  S2R R207, SR_TID.X ;  /* 0x0000000000cf7919 */ /* 0x000e680000002100 */
[----:B------:R-:W-:Y:S03]  /*7270*/  LDS R173, [R205.X8+0x10000] ;  /* 0x01000000cdad7984 */ /* 0x000fe60000008800 */
[----:B------:R-:W2:Y:S01]  /*7280*/  MUFU.EX2 R155, R0 ;  /* 0x00000000009b7308 */ /* 0x000ea20000000800 */
[----:B0-----:R-:W-:Y:S01]  /*7290*/  FADD R201, R152, R158 ;  /* 0x0000009e98c97221 */ /* 0x001fe20000000000 */
[----:B------:R-:W-:Y:S04]  /*72a0*/  LDS R172, [R204.X8+0x10000] ;  /* 0x01000000ccac7984 */ /* 0x000fe80000008800 */
[----:B------:R-:W0:Y:S01]  /*72b0*/  SHFL.BFLY PT, R151, R201, 0x2, 0x1f ;  /* 0x0c401f00c9977f89 */ /* 0x000e2200000e0000 */
[----:B--2---:R-:W-:-:S05]  /*72c0*/  FADD R200, R156, R155 ;  /* 0x0000009b9cc87221 */ /* 0x004fca0000000000 */
[----:B------:R-:W2:Y:S01]  /*72d0*/  SHFL.BFLY PT, R0, R200, 0x2, 0x1f ;  /* 0x0c401f00c8007f89 */ /* 0x000ea200000e0000 */
[----:B----4-:R-:W-:Y:S02]  /*72e0*/  FMNMX R175, R175, R191, !PT ;  /* 0x000000bfafaf7209 */ /* 0x010fe40007800000 */
[----:B-1----:R-:W-:Y:S02]  /*72f0*/  LOP3.LUT R207, R207, 0x1c, RZ, 0xc0, !PT ;  /* 0x0000001ccfcf7812 */ /* 0x002fe400078ec0ff */
[----:B---3--:R-:W-:Y:S01]  /*7300*/  FMNMX R174, R174, R190, !PT ;  /* 0x000000beaeae7209 */ /* 0x008fe20007800000 */
[----:B------:R-:W-:Y:S01]  /*7310*/  FADD R153, R157, -R175 ;  /* 0x800000af9d997221 */ /* 0x000fe20000000000 */
[----:B------:R-:W-:Y:S02]  /*7320*/  LEA.HI R163, R207, 0x30, RZ, 0x1e ;  /* 0x00000030cfa37811 */ /* 0x000fe400078ff0ff */
[----:B------:R-:W1:Y:S01]  /*7330*/  S2R R207, SR_TID.X ;  /* 0x0000000000cf7919 */ /* 0x000e620000002100 */
[----:B------:R-:W-:-:S02]  /*7340*/  FMUL R153, R153, 1.4426950216293334961 ;  /* 0x3fb8aa3b99997820 */ /* 0x000fc40000400000 */
[--C-:B------:R-:W-:Y:S01]  /*7350*/  FADD R160, R154, -R174.reuse ;  /* 0x800000ae9aa07221 */ /* 0x100fe20000000000 */
[----:B------:R3:W-:Y:S01]  /*7360*/  LDS R171, [R163.X8+0x10000] ;  /* 0x01000000a3ab7984 */ /* 0x0007e20000008800 */
[----:B------:R4:W-:Y:S01]  /*7370*/  MUFU.EX2 R154, R153 ;  /* 0x00000099009a7308 */ /* 0x0009e20000000800 */
[----:B------:R-:W-:Y:S02]  /*7380*/  FADD R168, R168, -R174 ;  /* 0x800000aea8a87221 */ /* 0x000fe40000000000 */
[----:B------:R-:W-:Y:S02]  /*7390*/  FADD R169, R169, -R175 ;  /* 0x800000afa9a97221 */ /* 0x000fe40000000000 */
[----:B0-----:R-:W-:Y:S02]  /*73a0*/  FADD R201, R201, R151 ;  /* 0x00000097c9c97221 */ /* 0x001fe40000000000 */
[----:B----4-:R-:W-:Y:S02]  /*73b0*/  FMUL R153, R160, 1.4426950216293334961 ;  /* 0x3fb8aa3ba0997820 */ /* 0x010fe40000400000 */
[----:B--2---:R-:W-:-:S02]  /*73c0*/  FADD R200, R200, R0 ;  /* 0x00000000c8c87221 */ /* 0x004fc40000000000 */
[----:B------:R0:W-:Y:S01]  /*73d0*/  MUFU.EX2 R151, R153 ;  /* 0x0000009900977308 */ /* 0x0001e20000000800 */
[----:B------:R-:W-:Y:S01]  /*73e0*/  FMUL R169, R169, 1.4426950216293334961 ;  /* 0x3fb8aa3ba9a97820 */ /* 0x000fe20000400000 */
[----:B------:R-:W2:Y:S01]  /*73f0*/  SHFL.BFLY PT, R160, R201, 0x1, 0x1f ;  /* 0x0c201f00c9a07f89 */ /* 0x000ea200000e0000 */
[----:B0-----:R-:W-:-:S03]  /*7400*/  FMUL R153, R168, 1.4426950216293334961 ;  /* 0x3fb8aa3ba8997820 */ /* 0x001fc60000400000 */
[----:B------:R-:W0:Y:S02]  /*7410*/  SHFL.BFLY PT, R0, R200, 0x1, 0x1f ;  /* 0x0c201f00c8007f89 */ /* 0x000e2400000e0000 */
[----:B------:R4:W5:Y:S01]  /*7420*/  MUFU.EX2 R157, R169 ;  /* 0x000000a9009d7308 */ /* 0x0009620000000800 */
[----:B------:R-:W-:-:S07]  /*7430*/  FMNMX R173, R173, R187, !PT ;  /* 0x000000bbadad7209 */ /* 0x000fce0007800000 */
[----:B------:R-:W0:Y:S01]  /*7440*/  MUFU.EX2 R153, R153 ;  /* 0x0000009900997308 */ /* 0x000e220000000800 */
[----:B------:R-:W-:Y:S02]  /*7450*/  FMNMX R172, R172, R188, !PT ;  /* 0x000000bcacac7209 */ /* 0x000fe40007800000 */
[----:B-1----:R-:W-:Y:S01]  /*7460*/  LOP3.LUT R206, R207, 0x1c, RZ, 0xc0, !PT ;  /* 0x0000001ccfce7812 */ /* 0x002fe200078ec0ff */
[----:B------:R-:W-:Y:S02]  /*7470*/  FADD R159, R159, -R173 ;  /* 0x800000ad9f9f7221 */ /* 0x000fe40000000000 */
[----:B------:R-:W-:Y:S01]  /*7480*/  FADD R162, R164, -R172 ;  /* 0x800000aca4a27221 */ /* 0x000fe20000000000 */
[C---:B---3--:R-:W-:Y:S02]  /*7490*/  LEA.HI R163, R206.reuse, 0x40, RZ, 0x1e ;  /* 0x00000040cea37811 */ /* 0x048fe400078ff0ff */
[C---:B------:R-:W-:Y:S02]  /*74a0*/  LEA.HI R185, R206.reuse, 0x48, RZ, 0x1e ;  /* 0x00000048ceb97811 */ /* 0x040fe400078ff0ff */
[----:B------:R-:W-:Y:S01]  /*74b0*/  LEA.HI R183, R206, 0x58, RZ, 0x1e ;  /* 0x00000058ceb77811 */ /* 0x000fe200078ff0ff */
[----:B------:R-:W-:Y:S01]  /*74c0*/  FMUL R164, R159, 1.4426950216293334961 ;  /* 0x3fb8aa3b9fa47820 */ /* 0x000fe20000400000 */
[----:B------:R-:W-:Y:S01]  /*74d0*/  LOP3.LUT R205, R207, 0x1c, RZ, 0xc0, !PT ;  /* 0x0000001ccfcd7812 */ /* 0x000fe200078ec0ff */
[----:B------:R-:W-:Y:S01]  /*74e0*/  FMUL R159, R162, 1.4426950216293334961 ;  /* 0x3fb8aa3ba29f7820 */ /* 0x000fe20000400000 */
[----:B----4-:R1:W-:Y:S01]  /*74f0*/  LDS R169, [R163.X8+0x10000] ;  /* 0x01000000a3a97984 */ /* 0x0103e20000008800 */
[----:B-----5:R-:W-:Y:S01]  /*7500*/  FADD R162, R157, R154 ;  /* 0x0000009a9da27221 */ /* 0x020fe20000000000 */
[----:B------:R-:W-:Y:S01]  /*7510*/  LEA.HI R170, R206, 0x38, RZ, 0x1e ;  /* 0x00000038ceaa7811 */ /* 0x000fe200078ff0ff */
[----:B0-----:R-:W-:Y:S01]  /*7520*/  FADD R197, R151, R153 ;  /* 0x0000009997c57221 */ /* 0x001fe20000000000 */
[----:B------:R-:W-:Y:S01]  /*7530*/  LDS R168, [R185.X8+0x10000] ;  /* 0x01000000b9a87984 */ /* 0x000fe20000008800 */
[----:B------:R-:W-:-:S02]  /*7540*/  LEA.HI R207, R205, 0x68, RZ, 0x1e ;  /* 0x00000068cdcf7811 */ /* 0x000fc400078ff0ff */
[----:B-1----:R-:W-:Y:S01]  /*7550*/  LEA.HI R163, R206, 0x50, RZ, 0x1e ;  /* 0x00000050cea37811 */ /* 0x002fe200078ff0ff */
[----:B------:R0:W-:Y:S01]  /*7560*/  LDS R185, [R183.X8+0x10000] ;  /* 0x01000000b7b97984 */ /* 0x0001e20000008800 */
[----:B------:R-:W-:Y:S01]  /*7570*/  LEA.HI R206, R205, 0x70, RZ, 0x1e ;  /* 0x00000070cdce7811 */ /* 0x000fe200078ff0ff */
[----:B------:R-:W-:Y:S02]  /*7580*/  FADD R165, R165, -R173 ;  /* 0x800000ada5a57221 */ /* 0x000fe40000000000 */
[----:B------:R-:W-:Y:S01]  /*7590*/  FADD R40, R40, -R172 ;  /* 0x800000ac28287221 */ /* 0x000fe20000000000 */
[----:B------:R-:W1:Y:S01]  /*75a0*/  SHFL.BFLY PT, R199, R162, 0x2, 0x1f ;  /* 0x0c401f00a2c77f89 */ /* 0x000e6200000e0000 */
[----:B0-----:R-:W-:-:S03]  /*75b0*/  LEA.HI R183, R205, 0x60, RZ, 0x1e ;  /* 0x00000060cdb77811 */ /* 0x001fc600078ff0ff */
[----:B------:R-:W0:Y:S01]  /*75c0*/  SHFL.BFLY PT, R198, R197, 0x2, 0x1f ;  /* 0x0c401f00c5c67f89 */ /* 0x000e2200000e0000 */
[----:B------:R-:W-:Y:S01]  /*75d0*/  LEA.HI R205, R205, 0x78, RZ, 0x1e ;  /* 0x00000078cdcd7811 */ /* 0x000fe200078ff0ff */
[----:B--2---:R-:W-:Y:S02]  /*75e0*/  FADD R201, R201, R160 ;  /* 0x000000a0c9c97221 */ /* 0x004fe40000000000 */
[----:B------:R-:W-:Y:S01]  /*75f0*/  FADD R200, R200, R0 ;  /* 0x00000000c8c87221 */ /* 0x000fe20000000000 */
[----:B------:R-:W2:Y:S01]  /*7600*/  LDS R170, [R170.X8+0x10000] ;  /* 0x01000000aaaa7984 */ /* 0x000ea20000008800 */
[----:B------:R-:W-:Y:S02]  /*7610*/  FMUL R165, R165, 1.4426950216293334961 ;  /* 0x3fb8aa3ba5a57820 */ /* 0x000fe40000400000 */
[----:B------:R-:W-:Y:S01]  /*7620*/  FMUL R40, R40, 1.4426950216293334961 ;  /* 0x3fb8aa3b28287820 */ /* 0x000fe20000400000 */
[----:B------:R-:W-:Y:S04]  /*7630*/  LDS R163, [R163.X8+0x10000] ;  /* 0x01000000a3a37984 */ /* 0x000fe80000008800 */
[----:B------:R-:W-:Y:S04]  /*7640*/  LDS R183, [R183.X8+0x10000] ;  /* 0x01000000b7b77984 */ /* 0x000fe80000008800 */
[----:B------:R-:W-:Y:S04]  /*7650*/  LDS R160, [R207.X8+0x10000] ;  /* 0x01000000cfa07984 */ /* 0x000fe80000008800 */
[----:B------:R-:W-:Y:S04]  /*7660*/  LDS R0, [R206.X8+0x10000] ;  /* 0x01000000ce007984 */ /* 0x000fe80000008800 */
[----:B------:R-:W-:Y:S04]  /*7670*/  LDS R196, [R205.X8+0x10000] ;  /* 0x01000000cdc47984 */ /* 0x000fe80000008800 */
[----:B------:R-:W-:Y:S06]  /*7680*/  BAR.SYNC.DEFER_BLOCKING 0x0 ;  /* 0x0000000000007b1d */ /* 0x000fec0000010000 */
[----:B------:R-:W-:Y:S08]  /*7690*/  MUFU.EX2 R165, R165 ;  /* 0x000000a500a57308 */ /* 0x000ff00000000800 */
[----:B------:R-:W3:Y:S08]  /*76a0*/  MUFU.EX2 R164, R164 ;  /* 0x000000a400a47308 */ /* 0x000ef00000000800 */
[----:B------:R-:W-:Y:S08]  /*76b0*/  MUFU.EX2 R159, R159 ;  /* 0x0000009f009f7308 */ /* 0x000ff00000000800 */
[----:B------:R-:W4:Y:S01]  /*76c0*/  MUFU.EX2 R40, R40 ;  /* 0x0000002800287308 */ /* 0x000f220000000800 */
[----:B-1----:R-:W-:Y:S01]  /*76d0*/  FADD R162, R162, R199 ;  /* 0x000000c7a2a27221 */ /* 0x002fe20000000000 */
[----:B------:R-:W-:Y:S01]  /*76e0*/  FMNMX R171, R171, R189, !PT ;  /* 0x000000bdabab7209 */ /* 0x000fe20007800000 */
[----:B0-----:R-:W-:-:S02]  /*76f0*/  FADD R198, R197, R198 ;  /* 0x000000c6c5c67221 */ /* 0x001fc40000000000 */
[----:B---3--:R-:W-:Y:S01]  /*7700*/  FADD R199, R165, R164 ;  /* 0x000000a4a5c77221 */ /* 0x008fe20000000000 */
[----:B------:R-:W-:Y:S01]  /*7710*/  @P0 STS [R249+0x10000], R201 ;  /* 0x010000c9f9000388 */ /* 0x000fe20000000800 */
[--C-:B------:R-:W-:Y:S02]  /*7720*/  FADD R41, R41, -R171.reuse ;  /* 0x800000ab29297221 */ /* 0x100fe40000000000 */
[----:B------:R-:W-:Y:S01]  /*7730*/  FADD R42, R42, -R171 ;  /* 0x800000ab2a2a7221 */ /* 0x000fe20000000000 */
[----:B------:R-:W-:Y:S01]  /*7740*/  @P0 STS [R248+0x10000], R200 ;  /* 0x010000c8f8000388 */ /* 0x000fe20000000800 */
[----:B----4-:R-:W-:-:S03]  /*7750*/  FADD R197, R159, R40 ;  /* 0x000000289fc57221 */ /* 0x010fc60000000000 */
[----:B------:R-:W0:Y:S01]  /*7760*/  SHFL.BFLY PT, R201, R199, 0x2, 0x1f ;  /* 0x0c401f00c7c97f89 */ /* 0x000e2200000e0000 */
[----:B------:R-:W-:-:S03]  /*7770*/  FMUL R41, R41, 1.4426950216293334961 ;  /* 0x3fb8aa3b29297820 */ /* 0x000fc60000400000 */
[----:B------:R-:W1:Y:S01]  /*7780*/  SHFL.BFLY PT, R200, R197, 0x2, 0x1f ;  /* 0x0c401f00c5c87f89 */ /* 0x000e6200000e0000 */
[----:B------:R-:W-:-:S03]  /*7790*/  FMUL R42, R42, 1.4426950216293334961 ;  /* 0x3fb8aa3b2a2a7820 */ /* 0x000fc60000400000 */
[----:B------:R-:W3:Y:S01]  /*77a0*/  SHFL.BFLY PT, R203, R162, 0x1, 0x1f ;  /* 0x0c201f00a2cb7f89 */ /* 0x000ee200000e0000 */
[----:B------:R-:W-:Y:S03]  /*77b0*/  MUFU.EX2 R41, R41 ;  /* 0x0000002900297308 */ /* 0x000fe60000000800 */
[----:B------:R-:W4:Y:S05]  /*77c0*/  SHFL.BFLY PT, R202, R198, 0x1, 0x1f ;  /* 0x0c201f00c6ca7f89 */ /* 0x000f2a00000e0000 */
[----:B------:R-:W5:Y:S01]  /*77d0*/  MUFU.EX2 R42, R42 ;  /* 0x0000002a002a7308 */ /* 0x000f620000000800 */
[----:B--2---:R-:W-:Y:S01]  /*77e0*/  FMNMX R170, R170, R186, !PT ;  /* 0x000000baaaaa7209 */ /* 0x004fe20007800000 */
[----:B0-----:R-:W-:-:S02]  /*77f0*/  FADD R199, R199, R201 ;  /* 0x000000c9c7c77221 */ /* 0x001fc40000000000 */
[----:B-1----:R-:W-:Y:S02]  /*7800*/  FADD R197, R197, R200 ;  /* 0x000000c8c5c57221 */ /* 0x002fe40000000000 */
[----:B-----5:R-:W-:Y:S02]  /*7810*/  FADD R200, R41, R42 ;  /* 0x0000002a29c87221 */ /* 0x020fe40000000000 */
[----:B---3--:R-:W-:Y:S02]  /*7820*/  FADD R162, R162, R203 ;  /* 0x000000cba2a27221 */ /* 0x008fe40000000000 */
[----:B------:R-:W0:Y:S01]  /*7830*/  SHFL.BFLY PT, R203, R199, 0x1, 0x1f ;  /* 0x0c201f00c7cb7f89 */ /* 0x000e2200000e0000 */
[----:B------:R-:W-:-:S03]  /*7840*/  FADD R43, R43, -R170 ;  /* 0x800000aa2b2b7221 */ /* 0x000fc60000000000 */
[----:B------:R-:W1:Y:S01]  /*7850*/  SHFL.BFLY PT, R201, R200, 0x2, 0x1f ;  /* 0x0c401f00c8c97f89 */ /* 0x000e6200000e0000 */
[----:B------:R-:W-:Y:S01]  /*7860*/  FADD R45, R45, -R170 ;  /* 0x800000aa2d2d7221 */ /* 0x000fe20000000000 */
[----:B------:R-:W-:Y:S01]  /*7870*/  FMNMX R169, R169, R195, !PT ;  /* 0x000000c3a9a97209 */ /* 0x000fe20007800000 */
[----:B------:R-:W-:Y:S02]  /*7880*/  FMUL R43, R43, 1.4426950216293334961 ;  /* 0x3fb8aa3b2b2b7820 */ /* 0x000fe40000400000 */
[----:B----4-:R-:W-:Y:S02]  /*7890*/  FADD R198, R198, R202 ;  /* 0x000000cac6c67221 */ /* 0x010fe40000000000 */
[----:B------:R-:W-:Y:S01]  /*78a0*/  FMUL R45, R45, 1.4426950216293334961 ;  /* 0x3fb8aa3b2d2d7820 */ /* 0x000fe20000400000 */
[----:B------:R-:W2:Y:S01]  /*78b0*/  SHFL.BFLY PT, R202, R197, 0x1, 0x1f ;  /* 0x0c201f00c5ca7f89 */ /* 0x000ea200000e0000 */
[----:B------:R-:W-:Y:S01]  /*78c0*/  FADD R204, R44, -R169 ;  /* 0x800000a92ccc7221 */ /* 0x000fe20000000000 */
[----:B------:R-:W-:Y:S08]  /*78d0*/  MUFU.EX2 R43, R43 ;  /* 0x0000002b002b7308 */ /* 0x000ff00000000800 */
[----:B------:R-:W3:Y:S01]  /*78e0*/  MUFU.EX2 R44, R45 ;  /* 0x0000002d002c7308 */ /* 0x000ee20000000800 */
[----:B------:R0:W-:Y:S02]  /*78f0*/  @P0 STS [R247+0x10000], R162 ;  /* 0x010000a2f7000388 */ /* 0x0001e40000000800 */
[----:B0-----:R-:W-:-:S02]  /*7900*/  FADD R162, R199, R203 ;  /* 0x000000cbc7a27221 */ /* 0x001fc40000000000 */
[----:B-1----:R-:W-:Y:S02]  /*7910*/  FADD R199, R200, R201 ;  /* 0x000000c9c8c77221 */ /* 0x002fe40000000000 */
[----:B---3--:R-:W-:-:S03]  /*7920*/  FADD R200, R43, R44 ;  /* 0x0000002c2bc87221 */ /* 0x008fc60000000000 */
[----:B------:R-:W0:Y:S01]  /*7930*/  SHFL.BFLY PT, R203, R199, 0x1, 0x1f ;  /* 0x0c201f00c7cb7f89 */ /* 0x000e2200000e0000 */
[----:B--2---:R-:W-:-:S03]  /*7940*/  FADD R197, R197, R202 ;  /* 0x000000cac5c57221 */ /* 0x004fc60000000000 */
[----:B------:R-:W1:Y:S01]  /*7950*/  SHFL.BFLY PT, R202, R200, 0x2, 0x1f ;  /* 0x0c401f00c8ca7f89 */ /* 0x000e6200000e0000 */
[----:B------:R-:W-:-:S05]  /*7960*/  FMNMX R168, R168, R194, !PT ;  /* 0x000000c2a8a87209 */ /* 0x000fca0007800000 */
[--C-:B------:R-:W-:Y:S02]  /*7970*/  FADD R47, R47, -R168.reuse ;  /* 0x800000a82f2f7221 */ /* 0x100fe40000000000 */
[----:B------:R-:W-:Y:S01]  /*7980*/  FADD R150, R150, -R168 ;  /* 0x800000a896967221 */ /* 0x000fe20000000000 */
[----:B------:R-:W-:Y:S01]  /*7990*/  FMNMX R163, R163, R208, !PT ;  /* 0x000000d0a3a37209 */ /* 0x000fe20007800000 */
[----:B------:R-:W-:Y:S02]  /*79a0*/  FMUL R47, R47, 1.4426950216293334961 ;  /* 0x3fb8aa3b2f2f7820 */ /* 0x000fe40000400000 */
[----:B------:R-:W-:Y:S02]  /*79b0*/  FMUL R45, R204, 1.4426950216293334961 ;  /* 0x3fb8aa3bcc2d7820 */ /* 0x000fe40000400000 */
[----:B------:R-:W-:Y:S02]  /*79c0*/  FMUL R204, R150, 1.4426950216293334961 ;  /* 0x3fb8aa3b96cc7820 */ /* 0x000fe40000400000 */
[----:B------:R-:W-:Y:S01]  /*79d0*/  FADD R150, R148, -R163 ;  /* 0x800000a394967221 */ /* 0x000fe20000000000 */
[----:B------:R-:W-:Y:S01]  /*79e0*/  MUFU.EX2 R47, R47 ;  /* 0x0000002f002f7308 */ /* 0x000fe20000000800 */
[----:B0-----:R-:W-:-:S02]  /*79f0*/  FADD R203, R199, R203 ;  /* 0x000000cbc7cb7221 */ /* 0x001fc40000000000 */
[----:B------:R-:W-:-:S05]  /*7a00*/  FMUL R199, R150, 1.4426950216293334961 ;  /* 0x3fb8aa3b96c77820 */ /* 0x000fca0000400000 */
[----:B------:R-:W0:Y:S01]  /*7a10*/  MUFU.EX2 R148, R204 ;  /* 0x000000cc00947308 */ /* 0x000e220000000800 */
[----:B------:R-:W-:Y:S02]  /*7a20*/  FADD R150, R149, -R163 ;  /* 0x800000a395967221 */ /* 0x000fe40000000000 */
[----:B-1----:R-:W-:Y:S02]  /*7a30*/  FADD R202, R200, R202 ;  /* 0x000000cac8ca7221 */ /* 0x002fe40000000000 */
[----:B------:R-:W-:Y:S02]  /*7a40*/  FADD R46, R46, -R169 ;  /* 0x800000a92e2e7221 */ /* 0x000fe40000000000 */
[----:B------:R-:W-:Y:S01]  /*7a50*/  FMUL R150, R150, 1.4426950216293334961 ;  /* 0x3fb8aa3b96967820 */ /* 0x000fe20000400000 */
[----:B------:R1:W-:Y:S01]  /*7a60*/  MUFU.EX2 R149, R199 ;  /* 0x000000c700957308 */ /* 0x0003e20000000800 */
[----:B------:R-:W-:Y:S01]  /*7a70*/  FMUL R46, R46, 1.4426950216293334961 ;  /* 0x3fb8aa3b2e2e7820 */ /* 0x000fe20000400000 */
[----:B------:R-:W-:Y:S04]  /*7a80*/  @P0 STS [R246+0x10000], R198 ;  /* 0x010000c6f6000388 */ /* 0x000fe80000000800 */
[----:B-1----:R-:W1:Y:S02]  /*7a90*/  SHFL.BFLY PT, R199, R202, 0x1, 0x1f ;  /* 0x0c201f00cac77f89 */ /* 0x002e6400000e0000 */
[----:B------:R-:W2:Y:S01]  /*7aa0*/  MUFU.EX2 R150, R150 ;  /* 0x0000009600967308 */ /* 0x000ea20000000800 */
[----:B0-----:R-:W-:Y:S01]  /*7ab0*/  FADD R200, R47, R148 ;  /* 0x000000942fc87221 */ /* 0x001fe20000000000 */
[----:B------:R0:W-:Y:S06]  /*7ac0*/  @P0 STS [R245+0x10000], R162 ;  /* 0x010000a2f5000388 */ /* 0x0001ec0000000800 */
[----:B------:R-:W-:Y:S01]  /*7ad0*/  MUFU.EX2 R45, R45 ;  /* 0x0000002d002d7308 */ /* 0x000fe20000000800 */
[----:B------:R2:W-:Y:S04]  /*7ae0*/  @P0 STS [R244+0x10000], R197 ;  /* 0x010000c5f4000388 */ /* 0x0005e80000000800 */
[----:B------:R-:W-:Y:S03]  /*7af0*/  @P0 STS [R243+0x10000], R203 ;  /* 0x010000cbf3000388 */ /* 0x000fe60000000800 */
[----:B------:R-:W3:Y:S01]  /*7b00*/  MUFU.EX2 R46, R46 ;  /* 0x0000002e002e7308 */ /* 0x000ee20000000800 */
[----:B------:R-:W4:Y:S01]  /*7b10*/  SHFL.BFLY PT, R203, R200, 0x2, 0x1f ;  /* 0x0c401f00c8cb7f89 */ /* 0x000f2200000e0000 */
[----:B0-----:R-:W-:Y:S01]  /*7b20*/  FMNMX R162, R185, R210, !PT ;  /* 0x000000d2b9a27209 */ /* 0x001fe20007800000 */
[----:B--2---:R-:W-:-:S04]  /*7b30*/  FADD R197, R149, R150 ;  /* 0x0000009695c57221 */ /* 0x004fc80000000000 */
[----:B------:R-:W-:Y:S02]  /*7b40*/  FADD R184, R184, -R162 ;  /* 0x800000a2b8b87221 */ /* 0x000fe40000000000 */
[----:B-1----:R-:W-:Y:S02]  /*7b50*/  FADD R202, R202, R199 ;  /* 0x000000c7caca7221 */ /* 0x002fe40000000000 */
[----:B------:R-:W0:Y:S01]  /*7b60*/  SHFL.BFLY PT, R199, R197, 0x2, 0x1f ;  /* 0x0c401f00c5c77f89 */ /* 0x000e2200000e0000 */
[----:B------:R-:W-:Y:S02]  /*7b70*/  FMUL R185, R184, 1.4426950216293334961 ;  /* 0x3fb8aa3bb8b97820 */ /* 0x000fe40000400000 */
[----:B---3--:R-:W-:Y:S02]  /*7b80*/  FADD R198, R45, R46 ;  /* 0x0000002e2dc67221 */ /* 0x008fe40000000000 */
[----:B------:R-:W-:Y:S01]  /*7b90*/  FADD R184, R161, -R162 ;  /* 0x800000a2a1b87221 */ /* 0x000fe20000000000 */
[----:B------:R-:W-:-:S02]  /*7ba0*/  FMNMX R161, R183, R209, !PT ;  /* 0x000000d1b7a17209 */ /* 0x000fc40007800000 */
[----:B------:R-:W1:Y:S03]  /*7bb0*/  SHFL.BFLY PT, R201, R198, 0x2, 0x1f ;  /* 0x0c401f00c6c97f89 */ /* 0x000e6600000e0000 */
[----:B------:R-:W-:Y:S02]  /*7bc0*/  FADD R178, R178, -R161 ;  /* 0x800000a1b2b27221 */ /* 0x000fe40000000000 */
[----:B----4-:R-:W-:Y:S02]  /*7bd0*/  FADD R203, R200, R203 ;  /* 0x000000cbc8cb7221 */ /* 0x010fe40000000000 */
[----:B------:R-:W-:-:S03]  /*7be0*/  FMUL R183, R178, 1.4426950216293334961 ;  /* 0x3fb8aa3bb2b77820 */ /* 0x000fc60000400000 */
[----:B------:R-:W2:Y:S01]  /*7bf0*/  SHFL.BFLY PT, R178, R203, 0x1, 0x1f ;  /* 0x0c201f00cbb27f89 */ /* 0x000ea200000e0000 */
[----:B------:R-:W-:Y:S01]  /*7c00*/  FADD R179, R179, -R161 ;  /* 0x800000a1b3b37221 */ /* 0x000fe20000000000 */
[----:B------:R-:W-:Y:S01]  /*7c10*/  FMNMX R160, R160, R212, !PT ;  /* 0x000000d4a0a07209 */ /* 0x000fe20007800000 */
[----:B0-----:R-:W-:Y:S02]  /*7c20*/  FADD R199, R197, R199 ;  /* 0x000000c7c5c77221 */ /* 0x001fe40000000000 */
[----:B------:R-:W-:Y:S02]  /*7c30*/  FMUL R197, R179, 1.4426950216293334961 ;  /* 0x3fb8aa3bb3c57820 */ /* 0x000fe40000400000 */
[--C-:B------:R-:W-:Y:S02]  /*7c40*/  FADD R179, R182, -R160.reuse ;  /* 0x800000a0b6b37221 */ /* 0x100fe40000000000 */
[----:B------:R0:W-:Y:S01]  /*7c50*/  MUFU.EX2 R182, R197 ;  /* 0x000000c500b67308 */ /* 0x0001e20000000800 */
[----:B-1----:R-:W-:Y:S01]  /*7c60*/  FADD R201, R198, R201 ;  /* 0x000000c9c6c97221 */ /* 0x002fe20000000000 */
[----:B------:R-:W-:Y:S01]  /*7c70*/  FMNMX R0, R0, R211, !PT ;  /* 0x000000d300007209 */ /* 0x000fe20007800000 */
[----:B------:R-:W-:Y:S01]  /*7c80*/  FADD R177, R177, -R160 ;  /* 0x800000a0b1b17221 */ /* 0x000fe20000000000 */
[----:B0-----:R-:W0:Y:S01]  /*7c90*/  SHFL.BFLY PT, R197, R199, 0x1, 0x1f ;  /* 0x0c201f00c7c57f89 */ /* 0x001e2200000e0000 */
[----:B------:R-:W-:-:S03]  /*7ca0*/  FMUL R179, R179, 1.4426950216293334961 ;  /* 0x3fb8aa3bb3b37820 */ /* 0x000fc60000400000 */
[----:B------:R-:W1:Y:S01]  /*7cb0*/  SHFL.BFLY PT, R198, R201, 0x1, 0x1f ;  /* 0x0c201f00c9c67f89 */ /* 0x000e6200000e0000 */
[----:B------:R-:W-:Y:S02]  /*7cc0*/  FMUL R177, R177, 1.4426950216293334961 ;  /* 0x3fb8aa3bb1b17820 */ /* 0x000fe40000400000 */
[--C-:B------:R-:W-:Y:S02]  /*7cd0*/  FADD R2, R2, -R0.reuse ;  /* 0x8000000002027221 */ /* 0x100fe40000000000 */
[----:B------:R-:W-:Y:S01]  /*7ce0*/  FADD R176, R176, -R0 ;  /* 0x80000000b0b07221 */ /* 0x000fe20000000000 */
[----:B------:R-:W-:Y:S01]  /*7cf0*/  MUFU.EX2 R179, R179 ;  /* 0x000000b300b37308 */ /* 0x000fe20000000800 */
[----:B------:R-:W-:Y:S02]  /*7d00*/  FMUL R184, R184, 1.4426950216293334961 ;  /* 0x3fb8aa3bb8b87820 */ /* 0x000fe40000400000 */
[----:B--2---:R-:W-:Y:S02]  /*7d10*/  FADD R203, R203, R178 ;  /* 0x000000b2cbcb7221 */ /* 0x004fe40000000000 */
[----:B------:R-:W-:-:S03]  /*7d20*/  FMUL R2, R2, 1.4426950216293334961 ;  /* 0x3fb8aa3b02027820 */ /* 0x000fc60000400000 */
[----:B------:R-:W2:Y:S01]  /*7d30*/  MUFU.EX2 R178, R177 ;  /* 0x000000b100b27308 */ /* 0x000ea20000000800 */
[----:B------:R-:W-:-:S07]  /*7d40*/  FMUL R176, R176, 1.4426950216293334961 ;  /* 0x3fb8aa3bb0b07820 */ /* 0x000fce0000400000 */
[----:B------:R-:W3:Y:S08]  /*7d50*/  MUFU.EX2 R183, R183 ;  /* 0x000000b700b77308 */ /* 0x000ef00000000800 */
[----:B------:R-:W-:Y:S08]  /*7d60*/  MUFU.EX2 R185, R185 ;  /* 0x000000b900b97308 */ /* 0x000ff00000000800 */
[----:B------:R-:W4:Y:S08]  /*7d70*/  MUFU.EX2 R184, R184 ;  /* 0x000000b800b87308 */ /* 0x000f300000000800 */
[----:B------:R5:W-:Y:S02]  /*7d80*/  MUFU.EX2 R177, R2 ;  /* 0x0000000200b17308 */ /* 0x000be40000000800 */
[----:B-----5:R-:W-:-:S06]  /*7d90*/  FMNMX R2, R196, R213, !PT ;  /* 0x000000d5c4027209 */ /* 0x020fcc0007800000 */
[----:B------:R-:W5:Y:S01]  /*7da0*/  MUFU.EX2 R176, R176 ;  /* 0x000000b000b07308 */ /* 0x000f620000000800 */
[----:B------:R-:W-:Y:S02]  /*7db0*/  FADD R166, R166, -R2 ;  /* 0x80000002a6a67221 */ /* 0x000fe40000000000 */
[----:B0-----:R-:W-:Y:S02]  /*7dc0*/  FADD R197, R199, R197 ;  /* 0x000000c5c7c57221 */ /* 0x001fe40000000000 */
[----:B------:R-:W-:Y:S02]  /*7dd0*/  FMUL R196, R166, 1.4426950216293334961 ;  /* 0x3fb8aa3ba6c47820 */ /* 0x000fe40000400000 */
[----:B-1----:R-:W-:Y:S02]  /*7de0*/  FADD R198, R201, R198 ;  /* 0x000000c6c9c67221 */ /* 0x002fe40000000000 */
[----:B--2---:R-:W-:Y:S01]  /*7df0*/  FADD R199, R179, R178 ;  /* 0x000000b2b3c77221 */ /* 0x004fe20000000000 */
[----:B------:R4:W-:Y:S01]  /*7e00*/  @P0 STS [R242+0x10000], R202 ;  /* 0x010000caf2000388 */ /* 0x0009e20000000800 */
[----:B------:R-:W-:-:S02]  /*7e10*/  FADD R166, R167, -R2 ;  /* 0x80000002a7a67221 */ /* 0x000fc40000000000 */
[----:B------:R0:W-:Y:S01]  /*7e20*/  MUFU.EX2 R167, R196 ;  /* 0x000000c400a77308 */ /* 0x0001e20000000800 */
[----:B---3--:R-:W-:Y:S01]  /*7e30*/  FADD R200, R183, R182 ;  /* 0x000000b6b7c87221 */ /* 0x008fe20000000000 */
[----:B------:R-:W-:Y:S01]  /*7e40*/  @P0 STS [R241+0x10000], R198 ;  /* 0x010000c6f1000388 */ /* 0x000fe20000000800 */
[----:B------:R-:W-:-:S03]  /*7e50*/  FMUL R166, R166, 1.4426950216293334961 ;  /* 0x3fb8aa3ba6a67820 */ /* 0x000fc60000400000 */
[----:B------:R-:W-:Y:S01]  /*7e60*/  @P0 STS [R240+0x10000], R203 ;  /* 0x010000cbf0000388 */ /* 0x000fe20000000800 */
[----:B----4-:R-:W-:-:S03]  /*7e70*/  FADD R202, R185, R184 ;  /* 0x000000b8b9ca7221 */ /* 0x010fc60000000000 */
[----:B0-----:R-:W0:Y:S04]  /*7e80*/  SHFL.BFLY PT, R196, R199, 0x2, 0x1f ;  /* 0x0c401f00c7c47f89 */ /* 0x001e2800000e0000 */
[----:B------:R5:W-:Y:S04]  /*7e90*/  @P0 STS [R239+0x10000], R197 ;  /* 0x010000c5ef000388 */ /* 0x000be80000000800 */
[----:B------:R-:W1:Y:S04]  /*7ea0*/  SHFL.BFLY PT, R201, R200, 0x2, 0x1f ;  /* 0x0c401f00c8c97f89 */ /* 0x000e6800000e0000 */
[----:B------:R-:W2:Y:S01]  /*7eb0*/  SHFL.BFLY PT, R203, R202, 0x2, 0x1f ;  /* 0x0c401f00cacb7f89 */ /* 0x000ea200000e0000 */
[----:B-----5:R-:W-:Y:S01]  /*7ec0*/  FADD R197, R177, R176 ;  /* 0x000000b0b1c57221 */ /* 0x020fe20000000000 */
[----:B------:R-:W3:Y:S04]  /*7ed0*/  MUFU.EX2 R166, R166 ;  /* 0x000000a600a67308 */ /* 0x000ee80000000800 */
[----:B------:R-:W4:Y:S01]  /*7ee0*/  SHFL.BFLY PT, R198, R197, 0x2, 0x1f ;  /* 0x0c401f00c5c67f89 */ /* 0x000f2200000e0000 */
[----:B0-----:R-:W-:-:S02]  /*7ef0*/  FADD R196, R199, R196 ;  /* 0x000000c4c7c47221 */ /* 0x001fc40000000000 */
[----:B---3--:R-:W-:Y:S02]  /*7f00*/  FADD R199, R167, R166 ;  /* 0x000000a6a7c77221 */ /* 0x008fe40000000000 */
[----:B-1----:R-:W-:Y:S02]  /*7f10*/  FADD R201, R200, R201 ;  /* 0x000000c9c8c97221 */ /* 0x002fe40000000000 */
[----:B--2---:R-:W-:Y:S01]  /*7f20*/  FADD R203, R202, R203 ;  /* 0x000000cbcacb7221 */ /* 0x004fe20000000000 */
[----:B------:R-:W0:Y:S04]  /*7f30*/  SHFL.BFLY PT, R200, R199, 0x2, 0x1f ;  /* 0x0c401f00c7c87f89 */ /* 0x000e2800000e0000 */
[----:B------:R-:W1:Y:S01]  /*7f40*/  SHFL.BFLY PT, R202, R203, 0x1, 0x1f ;  /* 0x0c201f00cbca7f89 */ /* 0x000e6200000e0000 */
[----:B----4-:R-:W-:-:S03]  /*7f50*/  FADD R198, R197, R198 ;  /* 0x000000c6c5c67221 */ /* 0x010fc60000000000 */
[----:B------:R-:W2:Y:S01]  /*7f60*/  SHFL.BFLY PT, R197, R201, 0x1, 0x1f ;  /* 0x0c201f00c9c57f89 */ /* 0x000ea200000e0000 */
[----:B0-----:R-:W-:-:S03]  /*7f70*/  FADD R200, R199, R200 ;  /* 0x000000c8c7c87221 */ /* 0x001fc60000000000 */
[----:B------:R-:W0:Y:S01]  /*7f80*/  SHFL.BFLY PT, R199, R196, 0x1, 0x1f ;  /* 0x0c201f00c4c77f89 */ /* 0x000e2200000e0000 */
[----:B-1----:R-:W-:-:S03]  /*7f90*/  FADD R202, R203, R202 ;  /* 0x000000cacbca7221 */ /* 0x002fc60000000000 */
[----:B------:R-:W1:Y:S01]  /*7fa0*/  SHFL.BFLY PT, R203, R200, 0x1, 0x1f ;  /* 0x0c201f00c8cb7f89 */ /* 0x000e6200000e0000 */
[----:B--2---:R-:W-:-:S03]  /*7fb0*/  FADD R197, R201, R197 ;  /* 0x000000c5c9c57221 */ /* 0x004fc60000000000 */
[----:B------:R-:W2:Y:S04]  /*7fc0*/  SHFL.BFLY PT, R201, R198, 0x1, 0x1f ;  /* 0x0c201f00c6c97f89 */ /* 0x000ea800000e0000 */
[----:B------:R-:W3:Y:S04]  /*7fd0*/  S2R R204, SR_TID.X ;  /* 0x0000000000cc7919 */ /* 0x000ee80000002100 */
[----:B------:R-:W-:Y:S04]  /*7fe0*/  @P0 STS [R238+0x10000], R202 ;  /* 0x010000caee000388 */ /* 0x000fe80000000800 */
[----:B------:R-:W-:Y:S01]  /*7ff0*/  @P0 STS [R237+0x10000], R197 ;  /* 0x010000c5ed000388 */ /* 0x000fe20000000800 */
[----:B0-----:R-:W-:-:S02]  /*8000*/  FADD R199, R196, R199 ;  /* 0x000000c7c4c77221 */ /* 0x001fc40000000000 */
[----:B-1----:R-:W-:Y:S02]  /*8010*/  FADD R203, R200, R203 ;  /* 0x000000cbc8cb7221 */ /* 0x002fe40000000000 */
[----:B--2---:R-:W-:Y:S01]  /*8020*/  FADD R201, R198, R201 ;  /* 0x000000c9c6c97221 */ /* 0x004fe20000000000 */
[----:B------:R-:W-:Y:S04]  /*8030*/  @P0 STS [R236+0x10000], R199 ;  /* 0x010000c7ec000388 */ /* 0x000fe80000000800 */
[----:B------:R-:W-:Y:S04]  /*8040*/  @P0 STS [R235+0x10000], R201 ;  /* 0x010000c9eb000388 */ /* 0x000fe80000000800 */
[----:B------:R-:W-:Y:S01]  /*8050*/  @P0 STS [R234+0x10000], R203 ;  /* 0x010000cbea000388 */ /* 0x000fe20000000800 */
[----:B---3--:R-:W-:-:S03]  /*8060*/  LOP3.LUT R200, R204, 0xff, RZ, 0xc0, !PT ;  /* 0x000000ffccc87812 */ /* 0x008fc600078ec0ff */
[----:B------:R-:W-:Y:S06]  /*8070*/  BAR.SYNC.DEFER_BLOCKING 0x0 ;  /* 0x0000000000007b1d */ /* 0x000fec0000010000 */
[----:B------:R-:W0:Y:S04]  /*8080*/  LDS R196, [R200.X4+0x10000] ;  /* 0x01000000c8c47984 */ /* 0x000e280000004800 */
[----:B0-----:R-:W0:Y:S01]  /*8090*/  SHFL.BFLY PT, R197, R196, 0x1, 0x1f ;  /* 0x0c201f00c4c57f89 */ /* 0x001e2200000e0000 */
[----:B------:R-:W-:Y:S01]  /*80a0*/  LOP3.LUT R198, R204, 0x1c, RZ, 0xc0, !PT ;  /* 0x0000001cccc67812 */ /* 0x000fe200078ec0ff */
[----:B0-----:R-:W-:-:S05]  /*80b0*/  FADD R197, R196, R197 ;  /* 0x000000c5c4c57221 */ /* 0x001fca0000000000 */
[----:B------:R0:W-:Y:S01]  /*80c0*/  @!P6 STS [R200.X4+0x10000], R197 ;  /* 0x010000c5c800e388 */ /* 0x0001e20000004800 */
[----:B------:R-:W-:-:S03]  /*80d0*/  IMAD.SHL.U32 R198, R198, 0x2, RZ ;  /* 0x00000002c6c67824 */ /* 0x000fc600078e00ff */
[----:B------:R-:W-:Y:S01]  /*80e0*/  BAR.SYNC.DEFER_BLOCKING 0x0 ;  /* 0x0000000000007b1d */ /* 0x000fe20000010000 */
[C---:B0-----:R-:W-:Y:S02]  /*80f0*/  LOP3.LUT R200, R204.reuse, 0x1c, RZ, 0xc0, !PT ;  /* 0x0000001cccc87812 */ /* 0x041fe400078ec0ff */
[----:B------:R-:W-:Y:S02]  /*8100*/  LOP3.LUT R204, R204, 0x1c, RZ, 0xc0, !PT ;  /* 0x0000001ccccc7812 */ /* 0x000fe400078ec0ff */
[----:B------:R-:W-:Y:S01]  /*8110*/  LEA.HI R200, R200, 0x8, RZ, 0x1e ;  /* 0x00000008c8c87811 */ /* 0x000fe200078ff0ff */
[----:B------:R-:W0:Y:S04]  /*8120*/  LDS R198, [R198+0x10000] ;  /* 0x01000000c6c67984 */ /* 0x000e280000000800 */
[----:B------:R1:W-:Y:S01]  /*8130*/  LDS R196, [R200.X8+0x10000] ;  /* 0x01000000c8c47984 */ /* 0x0003e20000008800 */
[----:B------:R-:W-:Y:S01]  /*8140*/  FADD R197, -R181, R193 ;  /* 0x000000c1b5c57221 */ /* 0x000fe20000000100 */
[----:B-1----:R-:W-:-:S02]  /*8150*/  LEA.HI R200, R204, 0x10, RZ, 0x1e ;  /* 0x00000010ccc87811 */ /* 0x002fc400078ff0ff */
[----:B------:R-:W1:Y:S01]  /*8160*/  S2R R204, SR_TID.X ;  /* 0x0000000000cc7919 */ /* 0x000e620000002100 */
[----:B------:R-:W-:-:S06]  /*8170*/  FMUL R197, R197, 1.4426950216293334961 ;  /* 0x3fb8aa3bc5c57820 */ /* 0x000fcc0000400000 */
[----:B------:R-:W0:Y:S01]  /*8180*/  MUFU.EX2 R197, R197 ;  /* 0x000000c500c57308 */ /* 0x000e220000000800 */
[----:B------:R-:W-:Y:S02]  /*8190*/  FADD R193, -R180, R192 ;  /* 0x000000c0b4c17221 */ /* 0x000fe40000000100 */
[----:B------:R-:W2:Y:S01]  /*81a0*/  LDS R192, [R200.X8+0x10000] ;  /* 0x01000000c8c07984 */ /* 0x000ea20000008800 */
[----:B-1----:R-:W-:-:S04]  /*81b0*/  LOP3.LUT R204, R204, 0x1c, RZ, 0xc0, !PT ;  /* 0x0000001ccccc7812 */ /* 0x002fc800078ec0ff */
[----:B------:R-:W-:Y:S01]  /*81c0*/  LEA.HI R204, R204, 0x18, RZ, 0x1e ;  /* 0x00000018cccc7811 */ /* 0x000fe200078ff0ff */
[----:B0-----:R-:W-:Y:S02]  /*81d0*/  FFMA R229, R197, R229, R198 ;  /* 0x000000e5c5e57223 */ /* 0x001fe400000000c6 */
[----:B------:R-:W-:Y:S02]  /*81e0*/  FADD R198, -R175, R191 ;  /* 0x000000bfafc67221 */ /* 0x000fe40000000100 */
[----:B------:R0:W1:Y:S04]  /*81f0*/  LDS R191, [R204.X8+0x10000] ;  /* 0x01000000ccbf7984 */ /* 0x0000680000008800 */
[----:B0-----:R-:W0:Y:S01]  /*8200*/  S2R R204, SR_TID.X ;  /* 0x0000000000cc7919 */ /* 0x001e220000002100 */
[----:B------:R-:W-:-:S02]  /*8210*/  FMUL R198, R198, 1.4426950216293334961 ;  /* 0x3fb8aa3bc6c67820 */ /* 0x000fc40000400000 */
[C---:B------:R-:W-:Y:S02]  /*8220*/  FMUL R140, R197.reuse, R140 ;  /* 0x0000008cc58c7220 */ /* 0x040fe40000400000 */
[C---:B------:R-:W-:Y:S02]  /*8230*/  FMUL R141, R197.reuse, R141 ;  /* 0x0000008dc58d7220 */ /* 0x040fe40000400000 */
[C---:B------:R-:W-:Y:S02]  /*8240*/  FMUL R136, R197.reuse, R136 ;  /* 0x00000088c5887220 */ /* 0x040fe40000400000 */
[C---:B------:R-:W-:Y:S02]  /*8250*/  FMUL R137, R197.reuse, R137 ;  /* 0x00000089c5897220 */ /* 0x040fe40000400000 */
[C---:B------:R-:W-:Y:S02]  /*8260*/  FMUL R132, R197.reuse, R132 ;  /* 0x00000084c5847220 */ /* 0x040fe40000400000 */
[----:B------:R-:W-:-:S02]  /*8270*/  FMUL R133, R197, R133 ;  /* 0x00000085c5857220 */ /* 0x000fc40000400000 */
[C---:B------:R-:W-:Y:S02]  /*8280*/  FMUL R128, R197.reuse, R128 ;  /* 0x00000080c5807220 */ /* 0x040fe40000400000 */
[----:B------:R-:W-:Y:S02]  /*8290*/  FMUL R129, R197, R129 ;  /* 0x00000081c5817220 */ /* 0x000fe40000400000 */
[----:B------:R-:W-:Y:S02]  /*82a0*/  FADD R197, -R174, R190 ;  /* 0x000000beaec57221 */ /* 0x000fe40000000100 */
[----:B------:R3:W2:Y:S01]  /*82b0*/  MUFU.EX2 R190, R198 ;  /* 0x000000c600be7308 */ /* 0x0006a20000000800 */
[----:B------:R-:W-:Y:S01]  /*82c0*/  FMUL R193, R193, 1.4426950216293334961 ;  /* 0x3fb8aa3bc1c17820 */ /* 0x000fe20000400000 */
[----:B0-----:R-:W-:-:S04]  /*82d0*/  LOP3.LUT R204, R204, 0x1c, RZ, 0xc0, !PT ;  /* 0x0000001ccccc7812 */ /* 0x001fc800078ec0ff */
[----:B------:R-:W-:Y:S02]  /*82e0*/  LEA.HI R204, R204, 0x20, RZ, 0x1e ;  /* 0x00000020cccc7811 */ /* 0x000fe400078ff0ff */
[----:B------:R-:W0:Y:S01]  /*82f0*/  MUFU.EX2 R193, R193 ;  /* 0x000000c100c17308 */ /* 0x000e220000000800 */
[----:B---3--:R-:W3:Y:S01]  /*8300*/  LDL.64 R198, [R1+0x40] ;  /* 0x0000400001c67983 */ /* 0x008ee20000100a00 */
[----:B--2---:R-:W-:-:S03]  /*8310*/  FFMA R227, R190, R227, R192 ;  /* 0x000000e3bee37223 */ /* 0x004fc600000000c0 */
[----:B------:R2:W4:Y:S04]  /*8320*/  LDS R192, [R204.X8+0x10000] ;  /* 0x01000000ccc07984 */ /* 0x0005280000008800 */
[----:B--2---:R-:W2:Y:S01]  /*8330*/  S2R R204, SR_TID.X ;  /* 0x0000000000cc7919 */ /* 0x004ea20000002100 */
[----:B0-----:R-:W-:Y:S02]  /*8340*/  FFMA R228, R193, R228, R196 ;  /* 0x000000e4c1e47223 */ /* 0x001fe400000000c4 */
[----:B------:R-:W-:Y:S02]  /*8350*/  FMUL R196, R197, 1.4426950216293334961 ;  /* 0x3fb8aa3bc5c47820 */ /* 0x000fe40000400000 */
[C---:B------:R-:W-:Y:S02]  /*8360*/  FMUL R142, R193.reuse, R142 ;  /* 0x0000008ec18e7220 */ /* 0x040fe40000400000 */
[----:B------:R-:W-:-:S02]  /*8370*/  FMUL R143, R193, R143 ;  /* 0x0000008fc18f7220 */ /* 0x000fc40000400000 */
[C---:B------:R-:W-:Y:S02]  /*8380*/  FMUL R138, R193.reuse, R138 ;  /* 0x0000008ac18a7220 */ /* 0x040fe40000400000 */
[C---:B------:R-:W-:Y:S02]  /*8390*/  FMUL R139, R193.reuse, R139 ;  /* 0x0000008bc18b7220 */ /* 0x040fe40000400000 */
[C---:B------:R-:W-:Y:S02]  /*83a0*/  FMUL R134, R193.reuse, R134 ;  /* 0x00000086c1867220 */ /* 0x040fe40000400000 */
[C---:B------:R-:W-:Y:S02]  /*83b0*/  FMUL R135, R193.reuse, R135 ;  /* 0x00000087c1877220 */ /* 0x040fe40000400000 */
[C---:B------:R-:W-:Y:S02]  /*83c0*/  FMUL R130, R193.reuse, R130 ;  /* 0x00000082c1827220 */ /* 0x040fe40000400000 */
[----:B------:R-:W-:-:S02]  /*83d0*/  FMUL R131, R193, R131 ;  /* 0x00000083c1837220 */ /* 0x000fc40000400000 */
[----:B------:R0:W1:Y:S01]  /*83e0*/  MUFU.EX2 R193, R196 ;  /* 0x000000c400c17308 */ /* 0x0000620000000800 */
[C---:B------:R-:W-:Y:S02]  /*83f0*/  FMUL R124, R190.reuse, R124 ;  /* 0x0000007cbe7c7220 */ /* 0x040fe40000400000 */
[----:B------:R-:W-:Y:S01]  /*8400*/  FMUL R125, R190, R125 ;  /* 0x0000007dbe7d7220 */ /* 0x000fe20000400000 */
[----:B--2---:R-:W-:Y:S01]  /*8410*/  LOP3.LUT R200, R204, 0x1c, RZ, 0xc0, !PT ;  /* 0x0000001cccc87812 */ /* 0x004fe200078ec0ff */
[C---:B------:R-:W-:Y:S02]  /*8420*/  FMUL R120, R190.reuse, R120 ;  /* 0x00000078be787220 */ /* 0x040fe40000400000 */
[C---:B------:R-:W-:Y:S02]  /*8430*/  FMUL R121, R190.reuse, R121 ;  /* 0x00000079be797220 */ /* 0x040fe40000400000 */
[C---:B------:R-:W-:Y:S02]  /*8440*/  FMUL R116, R190.reuse, R116 ;  /* 0x00000074be747220 */ /* 0x040fe40000400000 */
[----:B------:R-:W-:-:S02]  /*8450*/  FMUL R117, R190, R117 ;  /* 0x00000075be757220 */ /* 0x000fc40000400000 */
[C---:B------:R-:W-:Y:S02]  /*8460*/  FMUL R112, R190.reuse, R112 ;  /* 0x00000070be707220 */ /* 0x040fe40000400000 */
[----:B------:R-:W-:Y:S01]  /*8470*/  FMUL R113, R190, R113 ;  /* 0x00000071be717220 */ /* 0x000fe20000400000 */
[----:B0-----:R-:W2:Y:S01]  /*8480*/  LDL.64 R196, [R1+0x58] ;  /* 0x0000580001c47983 */ /* 0x001ea20000100a00 */
[----:B------:R-:W-:Y:S01]  /*8490*/  FADD R190, -R173, R187 ;  /* 0x000000bbadbe7221 */ /* 0x000fe20000000100 */
[C---:B------:R-:W-:Y:S02]  /*84a0*/  LEA.HI R202, R200.reuse, 0x28, RZ, 0x1e ;  /* 0x00000028c8ca7811 */ /* 0x040fe400078ff0ff */
[----:B------:R-:W-:Y:S01]  /*84b0*/  LEA.HI R200, R200, 0x30, RZ, 0x1e ;  /* 0x00000030c8c87811 */ /* 0x000fe200078ff0ff */
[----:B------:R-:W-:Y:S02]  /*84c0*/  FMUL R190, R190, 1.4426950216293334961 ;  /* 0x3fb8aa3bbebe7820 */ /* 0x000fe40000400000 */
[----:B------:R-:W-:-:S02]  /*84d0*/  FADD R187, -R172, R188 ;  /* 0x000000bcacbb7221 */ /* 0x000fc40000000100 */
[C---:B-1----:R-:W-:Y:S01]  /*84e0*/  FFMA R226, R193.reuse, R226, R191 ;  /* 0x000000e2c1e27223 */ /* 0x042fe200000000bf */
[----:B------:R0:W4:Y:S01]  /*84f0*/  MUFU.EX2 R188, R190 ;  /* 0x000000be00bc7308 */ /* 0x0001220000000800 */
[----:B------:R-:W1:Y:S04]  /*8500*/  LDS R191, [R202.X8+0x10000] ;  /* 0x01000000cabf7984 */ /* 0x000e680000008800 */
[----:B0-----:R0:W5:Y:S01]  /*8510*/  LDS R190, [R200.X8+0x10000] ;  /* 0x01000000c8be7984 */ /* 0x0011620000008800 */
[C---:B------:R-:W-:Y:S02]  /*8520*/  FMUL R126, R193.reuse, R126 ;  /* 0x0000007ec17e7220 */ /* 0x040fe40000400000 */
[C---:B------:R-:W-:Y:S02]  /*8530*/  FMUL R127, R193.reuse, R127 ;  /* 0x0000007fc17f7220 */ /* 0x040fe40000400000 */
[----:B------:R-:W-:-:S02]  /*8540*/  FMUL R122, R193, R122 ;  /* 0x0000007ac17a7220 */ /* 0x000fc40000400000 */
[C---:B------:R-:W-:Y:S02]  /*8550*/  FMUL R123, R193.reuse, R123 ;  /* 0x0000007bc17b7220 */ /* 0x040fe40000400000 */
[C---:B------:R-:W-:Y:S02]  /*8560*/  FMUL R118, R193.reuse, R118 ;  /* 0x00000076c1767220 */ /* 0x040fe40000400000 */
[C---:B------:R-:W-:Y:S02]  /*8570*/  FMUL R119, R193.reuse, R119 ;  /* 0x00000077c1777220 */ /* 0x040fe40000400000 */
[C---:B------:R-:W-:Y:S02]  /*8580*/  FMUL R114, R193.reuse, R114 ;  /* 0x00000072c1727220 */ /* 0x040fe40000400000 */
[----:B------:R-:W-:Y:S01]  /*8590*/  FMUL R115, R193, R115 ;  /* 0x00000073c1737220 */ /* 0x000fe20000400000 */
[----:B------:R-:W-:Y:S01]  /*85a0*/  LOP3.LUT R204, R204, 0x1c, RZ, 0xc0, !PT ;  /* 0x0000001ccccc7812 */ /* 0x000fe200078ec0ff */
[----:B------:R-:W-:Y:S01]  /*85b0*/  FADD R193, -R171, R189 ;  /* 0x000000bdabc17221 */ /* 0x000fe20000000100 */
[----:B0-----:R-:W2:Y:S01]  /*85c0*/  LDL.64 R200, [R1+0x28] ;  /* 0x0000280001c87983 */ /* 0x001ea20000100a00 */
[----:B------:R-:W-:-:S02]  /*85d0*/  FMUL R187, R187, 1.4426950216293334961 ;  /* 0x3fb8aa3bbbbb7820 */ /* 0x000fc40000400000 */
[----:B------:R-:W-:Y:S01]  /*85e0*/  FMUL R193, R193, 1.4426950216293334961 ;  /* 0x3fb8aa3bc1c17820 */ /* 0x000fe20000400000 */
[----:B------:R-:W2:Y:S01]  /*85f0*/  LDL.64 R202, [R1+0x48] ;  /* 0x0000480001ca7983 */ /* 0x000ea20000100a00 */
[----:B----4-:R-:W-:Y:S01]  /*8600*/  FFMA R225, R188, R225, R192 ;  /* 0x000000e1bce17223 */ /* 0x010fe200000000c0 */
[----:B------:R-:W1:Y:S01]  /*8610*/  MUFU.EX2 R189, R187 ;  /* 0x000000bb00bd7308 */ /* 0x000e620000000800 */
[----:B------:R-:W-:-:S07]  /*8620*/  FADD R192, -R170, R186 ;  /* 0x000000baaac07221 */ /* 0x000fce0000000100 */
[----:B------:R-:W5:Y:S01]  /*8630*/  MUFU.EX2 R186, R193 ;  /* 0x000000c100ba7308 */ /* 0x000f620000000800 */
[C---:B------:R-:W-:Y:S02]  /*8640*/  FMUL R108, R188.reuse, R108 ;  /* 0x0000006cbc6c7220 */ /* 0x040fe40000400000 */
[C---:B------:R-:W-:Y:S02]  /*8650*/  FMUL R109, R188.reuse, R109 ;  /* 0x0000006dbc6d7220 */ /* 0x040fe40000400000 */
[C---:B------:R-:W-:Y:S02]  /*8660*/  FMUL R104, R188.reuse, R104 ;  /* 0x00000068bc687220 */ /* 0x040fe40000400000 */
[----:B-1----:R-:W-:Y:S02]  /*8670*/  FFMA R224, R189, R224, R191 ;  /* 0x000000e0bde07223 */ /* 0x002fe400000000bf */
[C---:B------:R-:W-:Y:S02]  /*8680*/  FMUL R105, R188.reuse, R105 ;  /* 0x00000069bc697220 */ /* 0x040fe40000400000 */
[----:B------:R-:W-:-:S02]  /*8690*/  FMUL R100, R188, R100 ;  /* 0x00000064bc647220 */ /* 0x000fc40000400000 */
[----:B-----5:R-:W-:Y:S02]  /*86a0*/  FFMA R223, R186, R223, R190 ;  /* 0x000000dfbadf7223 */ /* 0x020fe400000000be */
[----:B------:R-:W4:Y:S01]  /*86b0*/  LDL.64 R190, [R1+0x68] ;  /* 0x0000680001be7983 */ /* 0x000f220000100a00 */
[C---:B------:R-:W-:Y:S02]  /*86c0*/  FMUL R101, R188.reuse, R101 ;  /* 0x00000065bc657220 */ /* 0x040fe40000400000 */
[C---:B------:R-:W-:Y:S02]  /*86d0*/  FMUL R96, R188.reuse, R96 ;  /* 0x00000060bc607220 */ /* 0x040fe40000400000 */
[----:B------:R-:W-:Y:S02]  /*86e0*/  FMUL R97, R188, R97 ;  /* 0x00000061bc617220 */ /* 0x000fe40000400000 */
[----:B------:R-:W-:Y:S02]  /*86f0*/  FMUL R188, R192, 1.4426950216293334961 ;  /* 0x3fb8aa3bc0bc7820 */ /* 0x000fe40000400000 */
[----:B------:R-:W5:Y:S01]  /*8700*/  LDL.64 R192, [R1+0x60] ;  /* 0x0000600001c07983 */ /* 0x000f620000100a00 */
[----:B------:R-:W-:-:S05]  /*8710*/  LEA.HI R204, R204, 0x38, RZ, 0x1e ;  /* 0x00000038cccc7811 */ /* 0x000fca00078ff0ff */
[----:B------:R-:W0:Y:S01]  /*8720*/  LDS R187, [R204.X8+0x10000] ;  /* 0x01000000ccbb7984 */ /* 0x000e220000008800 */
[----:B------:R-:W1:Y:S01]  /*8730*/  MUFU.EX2 R188, R188 ;  /* 0x000000bc00bc7308 */ /* 0x000e620000000800 */
[C---:B------:R-:W-:Y:S02]  /*8740*/  FMUL R92, R186.reuse, R92 ;  /* 0x0000005cba5c7220 */ /* 0x040fe40000400000 */
[C---:B------:R-:W-:Y:S02]  /*8750*/  FMUL R93, R186.reuse, R93 ;  /* 0x0000005dba5d7220 */ /* 0x040fe40000400000 */
[C---:B------:R-:W-:Y:S02]  /*8760*/  FMUL R88, R186.reuse, R88 ;  /* 0x00000058ba587220 */ /* 0x040fe40000400000 */
[C---:B------:R-:W-:Y:S02]  /*8770*/  FMUL R89, R186.reuse, R89 ;  /* 0x00000059ba597220 */ /* 0x040fe40000400000 */
[----:B------:R-:W-:-:S02]  /*8780*/  FMUL R84, R186, R84 ;  /* 0x00000054ba547220 */ /* 0x000fc40000400000 */
[C---:B------:R-:W-:Y:S02]  /*8790*/  FMUL R85, R186.reuse, R85 ;  /* 0x00000055ba557220 */ /* 0x040fe40000400000 */
[C---:B------:R-:W-:Y:S02]  /*87a0*/  FMUL R80, R186.reuse, R80 ;  /* 0x00000050ba507220 */ /* 0x040fe40000400000 */
[----:B------:R-:W-:Y:S02]  /*87b0*/  FMUL R81, R186, R81 ;  /* 0x00000051ba517220 */ /* 0x000fe40000400000 */
[C---:B------:R-:W-:Y:S02]  /*87c0*/  FMUL R110, R189.reuse, R110 ;  /* 0x0000006ebd6e7220 */ /* 0x040fe40000400000 */
[C---:B------:R-:W-:Y:S02]  /*87d0*/  FMUL R111, R189.reuse, R111 ;  /* 0x0000006fbd6f7220 */ /* 0x040fe40000400000 */
[----:B------:R-:W-:-:S02]  /*87e0*/  FMUL R106, R189, R106 ;  /* 0x0000006abd6a7220 */ /* 0x000fc40000400000 */
[C---:B------:R-:W-:Y:S02]  /*87f0*/  FMUL R107, R189.reuse, R107 ;  /* 0x0000006bbd6b7220 */ /* 0x040fe40000400000 */
[C---:B------:R-:W-:Y:S02]  /*8800*/  FMUL R102, R189.reuse, R102 ;  /* 0x00000066bd667220 */ /* 0x040fe40000400000 */
[C---:B------:R-:W-:Y:S02]  /*8810*/  FMUL R103, R189.reuse, R103 ;  /* 0x00000067bd677220 */ /* 0x040fe40000400000 */
[C---:B------:R-:W-:Y:S02]  /*8820*/  FMUL R98, R189.reuse, R98 ;  /* 0x00000062bd627220 */ /* 0x040fe40000400000 */
[----:B------:R-:W-:Y:S02]  /*8830*/  FMUL R99, R189, R99 ;  /* 0x00000063bd637220 */ /* 0x000fe40000400000 */
[----:B-1----:R-:W-:-:S02]  /*8840*/  FMUL R94, R188, R94 ;  /* 0x0000005ebc5e7220 */ /* 0x002fc40000400000 */
[C---:B------:R-:W-:Y:S02]  /*8850*/  FMUL R95, R188.reuse, R95 ;  /* 0x0000005fbc5f7220 */ /* 0x040fe40000400000 */
[C---:B0-----:R-:W-:Y:S02]  /*8860*/  FFMA R222, R188.reuse, R222, R187 ;  /* 0x000000debcde7223 */ /* 0x041fe400000000bb */
[C---:B------:R-:W-:Y:S02]  /*8870*/  FMUL R90, R188.reuse, R90 ;  /* 0x0000005abc5a7220 */ /* 0x040fe40000400000 */
[C---:B------:R-:W-:Y:S02]  /*8880*/  FMUL R91, R188.reuse, R91 ;  /* 0x0000005bbc5b7220 */ /* 0x040fe40000400000 */
[C---:B------:R-:W-:Y:S02]  /*8890*/  FMUL R86, R188.reuse, R86 ;  /* 0x00000056bc567220 */ /* 0x040fe40000400000 */
[----:B------:R-:W-:-:S02]  /*88a0*/  FMUL R87, R188, R87 ;  /* 0x00000057bc577220 */ /* 0x000fc40000400000 */
[C---:B------:R-:W-:Y:S02]  /*88b0*/  FMUL R82, R188.reuse, R82 ;  /* 0x00000052bc527220 */ /* 0x040fe40000400000 */
[----:B------:R-:W-:Y:S02]  /*88c0*/  FMUL R83, R188, R83 ;  /* 0x00000053bc537220 */ /* 0x000fe40000400000 */
[----:B----4-:R-:W-:-:S04]  /*88d0*/  IMAD.WIDE R186, R3, 0x2, R190 ;  /* 0x0000000203ba7825 */ /* 0x010fc800078e02be */
[C---:B-----5:R-:W-:Y:S02]  /*88e0*/  IMAD.WIDE R188, R3.reuse, 0x2, R192 ;  /* 0x0000000203bc7825 */ /* 0x060fe400078e02c0 */
[----:B------:R0:W4:Y:S02]  /*88f0*/  LDG.E.U16 R192, [R186.64] ;  /* 0x00000006bac07981 */ /* 0x000124000c1e1500 */
[C---:B--2---:R-:W-:Y:S02]  /*8900*/  IMAD.WIDE R190, R3.reuse, 0x2, R196 ;  /* 0x0000000203be7825 */ /* 0x044fe400078e02c4 */
[----:B------:R1:W2:Y:S04]  /*8910*/  LDG.E.U16 R193, [R188.64] ;  /* 0x00000006bcc17981 */ /* 0x0002a8000c1e1500 */
[----:B------:R3:W5:Y:S04]  /*8920*/  LDG.E.U16 R196, [R190.64] ;  /* 0x00000006bec47981 */ /* 0x000768000c1e1500 */
[----:B0-----:R-:W2:Y:S02]  /*8930*/  LDL.64 R186, [R1+0x50] ;  /* 0x0000500001ba7983 */ /* 0x001ea40000100a00 */
[----:B--2---:R-:W-:-:S05]  /*8940*/  IMAD.WIDE R186, R3, 0x2, R186 ;  /* 0x0000000203ba7825 */ /* 0x004fca00078e02ba */
[----:B------:R0:W2:Y:S04]  /*8950*/  LDG.E.U16 R197, [R186.64] ;  /* 0x00000006bac57981 */ /* 0x0000a8000c1e1500 */
[----:B0-----:R-:W2:Y:S01]  /*8960*/  LDL.64 R186, [R1+0x38] ;  /* 0x0000380001ba7983 */ /* 0x001ea20000100a00 */
[----:B---3--:R-:W-:-:S05]  /*8970*/  IMAD.WIDE R190, R3, 0x2, R198 ;  /* 0x0000000203be7825 */ /* 0x008fca00078e02c6 */
[----:B------:R0:W3:Y:S02]  /*8980*/  LDG.E.U16 R199, [R190.64] ;  /* 0x00000006bec77981 */ /* 0x0000e4000c1e1500 */
[----:B0-----:R-:W-:-:S04]  /*8990*/  IMAD.WIDE R190, R3, 0x2, R200 ;  /* 0x0000000203be7825 */ /* 0x001fc800078e02c8 */
[C---:B-1----:R-:W-:Y:S02]  /*89a0*/  IMAD.WIDE R188, R3.reuse, 0x2, R202 ;  /* 0x0000000203bc7825 */ /* 0x042fe400078e02ca */
[----:B------:R0:W3:Y:S04]  /*89b0*/  LDG.E.U16 R190, [R190.64] ;  /* 0x00000006bebe7981 */ /* 0x0000e8000c1e1500 */
[----:B------:R1:W3:Y:S04]  /*89c0*/  LDG.E.U16 R198, [R188.64] ;  /* 0x00000006bcc67981 */ /* 0x0002e8000c1e1500 */
[----:B-1----:R-:W3:Y:S01]  /*89d0*/  LDL.64 R188, [R1+0x30] ;  /* 0x0000300001bc7983 */ /* 0x002ee20000100a00 */
[----:B--2---:R-:W-:-:S05]  /*89e0*/  IMAD.WIDE R186, R3, 0x2, R186 ;  /* 0x0000000203ba7825 */ /* 0x004fca00078e02ba */
[----:B------:R1:W2:Y:S04]  /*89f0*/  LDG.E.U16 R200, [R186.64] ;  /* 0x00000006bac87981 */ /* 0x0002a8000c1e1500 */
[----:B-1----:R-:W2:Y:S02]  /*8a00*/  LDL.64 R186, [R1+0x20] ;  /* 0x0000200001ba7983 */ /* 0x002ea40000100a00 */
[----:B--2---:R-:W-:-:S05]  /*8a10*/  IMAD.WIDE R186, R3, 0x2, R186 ;  /* 0x0000000203ba7825 */ /* 0x004fca00078e02ba */
[----:B0-----:R0:W2:Y:S04]  /*8a20*/  LDG.E.U16 R191, [R186.64] ;  /* 0x00000006babf7981 */ /* 0x0010a8000c1e1500 */
[----:B0-----:R-:W2:Y:S01]  /*8a30*/  LDL.64 R186, [R1+0x18] ;  /* 0x0000180001ba7983 */ /* 0x001ea20000100a00 */
[----:B---3--:R-:W-:-:S05]  /*8a40*/  IMAD.WIDE R188, R3, 0x2, R188 ;  /* 0x0000000203bc7825 */ /* 0x008fca00078e02bc */
[----:B------:R0:W3:Y:S02]  /*8a50*/  LDG.E.U16 R201, [R188.64] ;  /* 0x00000006bcc97981 */ /* 0x0000e4000c1e1500 */
[----:B0-----:R-:W-:-:S04]  /*8a60*/  FADD R188, -R169, R195 ;  /* 0x000000c3a9bc7221 */ /* 0x001fc80000000100 */
[----:B------:R-:W-:-:S04]  /*8a70*/  FMUL R188, R188, 1.4426950216293334961 ;  /* 0x3fb8aa3bbcbc7820 */ /* 0x000fc80000400000 */
[----:B------:R0:W1:Y:S02]  /*8a80*/  MUFU.EX2 R202, R188 ;  /* 0x000000bc00ca7308 */ /* 0x0000640000000800 */
[----:B0-----:R-:W3:Y:S01]  /*8a90*/  LDL.64 R188, [R1+0x10] ;  /* 0x0000100001bc7983 */ /* 0x001ee20000100a00 */
[----:B--2---:R-:W-:-:S05]  /*8aa0*/  IMAD.WIDE R186, R3, 0x2, R186 ;  /* 0x0000000203ba7825 */ /* 0x004fca00078e02ba */
[----:B------:R0:W2:Y:S04]  /*8ab0*/  LDG.E.U16 R195, [R186.64] ;  /* 0x00000006bac37981 */ /* 0x0000a8000c1e1500 */
[----:B0-----:R-:W2:Y:S01]  /*8ac0*/  LDL.64 R186, [R1+0x8] ;  /* 0x0000080001ba7983 */ /* 0x001ea20000100a00 */
[----:B---3--:R-:W-:-:S06]  /*8ad0*/  IMAD.WIDE R188, R3, 0x2, R188 ;  /* 0x0000000203bc7825 */ /* 0x008fcc00078e02bc */
[----:B------:R0:W3:Y:S04]  /*8ae0*/  LDG.E.U16 R188, [R188.64] ;  /* 0x00000006bcbc7981 */ /* 0x0000e8000c1e1500 */
[----:B------:R-:W0:Y:S01]  /*8af0*/  S2R R204, SR_TID.X ;  /* 0x0000000000cc7919 */ /* 0x000e220000002100 */
[----:B--2---:R-:W-:-:S05]  /*8b00*/  IMAD.WIDE R186, R3, 0x2, R186 ;  /* 0x0000000203ba7825 */ /* 0x004fca00078e02ba */
[----:B0-----:R0:W2:Y:S04]  /*8b10*/  LDG.E.U16 R189, [R186.64] ;  /* 0x00000006babd7981 */ /* 0x0010a8000c1e1500 */
[----:B0-----:R-:W2:Y:S01]  /*8b20*/  LDL.64 R186, [R1] ;  /* 0x0000000001ba7983 */ /* 0x001ea20000100a00 */
[----:B------:R-:W-:-:S04]  /*8b30*/  LOP3.LUT R204, R204, 0x1c, RZ, 0xc0, !PT ;  /* 0x0000001ccccc7812 */ /* 0x000fc800078ec0ff */
[----:B------:R-:W-:-:S05]  /*8b40*/  LEA.HI R204, R204, 0x40, RZ, 0x1e ;  /* 0x00000040cccc7811 */ /* 0x000fca00078ff0ff */
[----:B------:R-:W0:Y:S01]  /*8b50*/  LDS R203, [R204.X8+0x10000] ;  /* 0x01000000cccb7984 */ /* 0x000e220000008800 */
[C---:B-1----:R-:W-:Y:S02]  /*8b60*/  FMUL R76, R202.reuse, R76 ;  /* 0x0000004cca4c7220 */ /* 0x042fe40000400000 */
[C---:B------:R-:W-:Y:S02]  /*8b70*/  FMUL R77, R202.reuse, R77 ;  /* 0x0000004dca4d7220 */ /* 0x040fe40000400000 */
[C---:B------:R-:W-:Y:S02]  /*8b80*/  FMUL R72, R202.reuse, R72 ;  /* 0x00000048ca487220 */ /* 0x040fe40000400000 */
[C---:B------:R-:W-:Y:S02]  /*8b90*/  FMUL R73, R202.reuse, R73 ;  /* 0x00000049ca497220 */ /* 0x040fe40000400000 */
[C---:B------:R-:W-:Y:S02]  /*8ba0*/  FMUL R68, R202.reuse, R68 ;  /* 0x00000044ca447220 */ /* 0x040fe40000400000 */
[----:B------:R-:W-:-:S02]  /*8bb0*/  FMUL R69, R202, R69 ;  /* 0x00000045ca457220 */ /* 0x000fc40000400000 */
[C---:B------:R-:W-:Y:S02]  /*8bc0*/  FMUL R64, R202.reuse, R64 ;  /* 0x00000040ca407220 */ /* 0x040fe40000400000 */
[C---:B------:R-:W-:Y:S02]  /*8bd0*/  FMUL R65, R202.reuse, R65 ;  /* 0x00000041ca417220 */ /* 0x040fe40000400000 */
[----:B0-----:R-:W-:Y:S02]  /*8be0*/  FFMA R221, R202, R221, R203 ;  /* 0x000000ddcadd7223 */ /* 0x001fe400000000cb */
[----:B------:R-:W-:Y:S01]  /*8bf0*/  FADD R203, -R168, R194 ;  /* 0x000000c2a8cb7221 */ /* 0x000fe20000000100 */
[----:B------:R-:W0:Y:S02]  /*8c00*/  S2R R204, SR_TID.X ;  /* 0x0000000000cc7919 */ /* 0x000e240000002100 */
[----:B0-----:R-:W-:-:S04]  /*8c10*/  LOP3.LUT R204, R204, 0x1c, RZ, 0xc0, !PT ;  /* 0x0000001ccccc7812 */ /* 0x001fc800078ec0ff */
[----:B------:R-:W-:-:S06]  /*8c20*/  LEA.HI R204, R204, 0x48, RZ, 0x1e ;  /* 0x00000048cccc7811 */ /* 0x000fcc00078ff0ff */
[----:B------:R-:W0:Y:S01]  /*8c30*/  LDS R204, [R204.X8+0x10000] ;  /* 0x01000000cccc7984 */ /* 0x000e220000008800 */
[----:B------:R-:W-:-:S06]  /*8c40*/  FMUL R203, R203, 1.4426950216293334961 ;  /* 0x3fb8aa3bcbcb7820 */ /* 0x000fcc0000400000 */
[----:B------:R-:W0:Y:S01]  /*8c50*/  MUFU.EX2 R203, R203 ;  /* 0x000000cb00cb7308 */ /* 0x000e220000000800 */
[----:B--2---:R-:W-:-:S05]  /*8c60*/  IMAD.WIDE R186, R3, 0x2, R186 ;  /* 0x0000000203ba7825 */ /* 0x004fca00078e02ba */
[----:B------:R1:W2:Y:S02]  /*8c70*/  LDG.E.U16 R194, [R186.64] ;  /* 0x00000006bac27981 */ /* 0x0002a4000c1e1500 */
[----:B-1----:R-:W-:-:S05]  /*8c80*/  IMAD.WIDE R186, R3, 0x2, R250 ;  /* 0x0000000203ba7825 */ /* 0x002fca00078e02fa */
[----:B------:R1:W2:Y:S02]  /*8c90*/  LDG.E.U16 R202, [R186.64] ;  /* 0x00000006baca7981 */ /* 0x0002a4000c1e1500 */
[----:B-1----:R-:W-:-:S06]  /*8ca0*/  IMAD.WIDE R186, R3, 0x2, R232 ;  /* 0x0000000203ba7825 */ /* 0x002fcc00078e02e8 */
[----:B------:R1:W2:Y:S01]  /*8cb0*/  LDG.E.U16 R187, [R186.64] ;  /* 0x00000006babb7981 */ /* 0x0002a2000c1e1500 */
[----:B0-----:R-:W-:-:S03]  /*8cc0*/  FFMA R220, R203, R220, R204 ;  /* 0x000000dccbdc7223 */ /* 0x001fc600000000cc */
[----:B------:R-:W0:Y:S02]  /*8cd0*/  S2R R204, SR_TID.X ;  /* 0x0000000000cc7919 */ /* 0x000e240000002100 */
[----:B0-----:R-:W-:-:S04]  /*8ce0*/  LOP3.LUT R204, R204, 0x1c, RZ, 0xc0, !PT ;  /* 0x0000001ccccc7812 */ /* 0x001fc800078ec0ff */
[----:B-1----:R-:W-:Y:S02]  /*8cf0*/  LEA.HI R186, R204, 0x50, RZ, 0x1e ;  /* 0x00000050ccba7811 */ /* 0x002fe400078ff0ff */
[----:B------:R-:W0:Y:S01]  /*8d00*/  S2R R204, SR_TID.X ;  /* 0x0000000000cc7919 */ /* 0x000e220000002100 */
        /* <DEDUP_REMOVED lines=8> */
[----:B------:R1:W3:Y:S01]  /*8d90*/  LDS R203, [R186.X8+0x10000] ;  /* 0x01000000bacb7984 */ /* 0x0002e20000008800 */
[----:B0-----:R-:W-:-:S04]  /*8da0*/  LOP3.LUT R204, R204, 0x1c, RZ, 0xc0, !PT ;  /* 0x0000001ccccc7812 */ /* 0x001fc800078ec0ff */
[----:B------:R-:W-:Y:S02]  /*8db0*/  LEA.HI R204, R204, 0x58, RZ, 0x1e ;  /* 0x00000058cccc7811 */ /* 0x000fe400078ff0ff */
[----:B------:R-:W-:-:S03]  /*8dc0*/  F2FP.PACK_AB R155, R155, R156 ;  /* 0x0000009c9b9b723e */ /* 0x000fc600000000ff */
[----:B------:R0:W4:Y:S01]  /*8dd0*/  LDS R156, [R204.X8+0x10000] ;  /* 0x01000000cc9c7984 */ /* 0x0001220000008800 */
[----:B-1----:R-:W-:-:S03]  /*8de0*/  FADD R186, -R163, R208 ;  /* 0x000000d0a3ba7221 */ /* 0x002fc60000000100 */
[----:B0-----:R-:W0:Y:S01]  /*8df0*/  S2R R204, SR_TID.X ;  /* 0x0000000000cc7919 */ /* 0x001e220000002100 */
[----:B------:R-:W-:-:S06]  /*8e00*/  FMUL R186, R186, 1.4426950216293334961 ;  /* 0x3fb8aa3bbaba7820 */ /* 0x000fcc0000400000 */
[----:B------:R-:W3:Y:S01]  /*8e10*/  MUFU.EX2 R186, R186 ;  /* 0x000000ba00ba7308 */ /* 0x000ee20000000800 */
[----:B------:R-:W-:Y:S01]  /*8e20*/  F2FP.PACK_AB R41, R42, R41 ;  /* 0x000000292a29723e */ /* 0x000fe200000000ff */
[----:B------:R-:W-:-:S04]  /*8e30*/  FADD R42, -R161, R209 ;  /* 0x000000d1a12a7221 */ /* 0x000fc80000000100 */
[----:B------:R-:W-:Y:S01]  /*8e40*/  FMUL R42, R42, 1.4426950216293334961 ;  /* 0x3fb8aa3b2a2a7820 */ /* 0x000fe20000400000 */
[----:B------:R-:W-:Y:S02]  /*8e50*/  F2FP.PACK_AB R151, R153, R151 ;  /* 0x000000979997723e */ /* 0x000fe400000000ff */
[----:B------:R-:W-:Y:S02]  /*8e60*/  F2FP.PACK_AB R185, R184, R185 ;  /* 0x000000b9b8b9723e */ /* 0x000fe400000000ff */
[----:B------:R-:W-:Y:S01]  /*8e70*/  LDS R184, [R207.X8+0x10000] ;  /* 0x01000000cfb87984 */ /* 0x000fe20000008800 */
[----:B0-----:R-:W-:Y:S01]  /*8e80*/  LOP3.LUT R204, R204, 0x1c, RZ, 0xc0, !PT ;  /* 0x0000001ccccc7812 */ /* 0x001fe200078ec0ff */
[----:B---3--:R-:W-:-:S03]  /*8e90*/  FFMA R219, R186, R219, R203 ;  /* 0x000000dbbadb7223 */ /* 0x008fc600000000cb */
[----:B------:R-:W-:Y:S01]  /*8ea0*/  LEA.HI R204, R204, 0x60, RZ, 0x1e ;  /* 0x00000060cccc7811 */ /* 0x000fe200078ff0ff */
[C---:B------:R-:W-:Y:S02]  /*8eb0*/  FMUL R60, R186.reuse, R60 ;  /* 0x0000003cba3c7220 */ /* 0x040fe40000400000 */
[C---:B------:R-:W-:Y:S02]  /*8ec0*/  FMUL R61, R186.reuse, R61 ;  /* 0x0000003dba3d7220 */ /* 0x040fe40000400000 */
[C---:B------:R-:W-:Y:S01]  /*8ed0*/  FMUL R56, R186.reuse, R56 ;  /* 0x00000038ba387220 */ /* 0x040fe20000400000 */
[----:B------:R-:W0:Y:S01]  /*8ee0*/  LDS R153, [R204.X8+0x10000] ;  /* 0x01000000cc997984 */ /* 0x000e220000008800 */
[C---:B------:R-:W-:Y:S02]  /*8ef0*/  FMUL R57, R186.reuse, R57 ;  /* 0x00000039ba397220 */ /* 0x040fe40000400000 */
[C---:B------:R-:W-:Y:S02]  /*8f00*/  FMUL R52, R186.reuse, R52 ;  /* 0x00000034ba347220 */ /* 0x040fe40000400000 */
[----:B------:R-:W-:-:S02]  /*8f10*/  FMUL R53, R186, R53 ;  /* 0x00000035ba357220 */ /* 0x000fc40000400000 */
[C---:B------:R-:W-:Y:S02]  /*8f20*/  FMUL R48, R186.reuse, R48 ;  /* 0x00000030ba307220 */ /* 0x040fe40000400000 */
[----:B------:R-:W-:Y:S02]  /*8f30*/  FMUL R49, R186, R49 ;  /* 0x00000031ba317220 */ /* 0x000fe40000400000 */
[----:B------:R1:W-:Y:S02]  /*8f40*/  MUFU.EX2 R186, R42 ;  /* 0x0000002a00ba7308 */ /* 0x0003e40000000800 */
[----:B-1----:R-:W-:Y:S02]  /*8f50*/  F2FP.PACK_AB R42, R182, R183 ;  /* 0x000000b7b62a723e */ /* 0x002fe400000000ff */
[----:B------:R-:W-:Y:S04]  /*8f60*/  LDS R183, [R206.X8+0x10000] ;  /* 0x01000000ceb77984 */ /* 0x000fe80000008800 */
[----:B------:R-:W-:Y:S04]  /*8f70*/  LDS R182, [R205.X8+0x10000] ;  /* 0x01000000cdb67984 */ /* 0x000fe80000008800 */
[----:B------:R-:W-:Y:S01]  /*8f80*/  BAR.SYNC.DEFER_BLOCKING 0x0 ;  /* 0x0000000000007b1d */ /* 0x000fe20000010000 */
[----:B------:R-:W-:-:S02]  /*8f90*/  F2FP.PACK_AB R152, R158, R152 ;  /* 0x000000989e98723e */ /* 0x000fc400000000ff */
[----:B------:R-:W-:Y:S02]  /*8fa0*/  F2FP.PACK_AB R154, R154, R157 ;  /* 0x0000009d9a9a723e */ /* 0x000fe400000000ff */
[----:B------:R-:W-:Y:S02]  /*8fb0*/  F2FP.PACK_AB R164, R164, R165 ;  /* 0x000000a5a4a4723e */ /* 0x000fe400000000ff */
[----:B------:R-:W-:Y:S02]  /*8fc0*/  F2FP.PACK_AB R40, R40, R159 ;  /* 0x0000009f2828723e */ /* 0x000fe400000000ff */
[----:B------:R-:W-:Y:S02]  /*8fd0*/  F2FP.PACK_AB R43, R44, R43 ;  /* 0x0000002b2c2b723e */ /* 0x000fe400000000ff */
[----:B------:R-:W-:Y:S02]  /*8fe0*/  F2FP.PACK_AB R45, R46, R45 ;  /* 0x0000002d2e2d723e */ /* 0x000fe400000000ff */
[----:B------:R-:W-:-:S02]  /*8ff0*/  F2FP.PACK_AB R47, R148, R47 ;  /* 0x0000002f942f723e */ /* 0x000fc400000000ff */
[----:B------:R-:W-:Y:S02]  /*9000*/  F2FP.PACK_AB R149, R150, R149 ;  /* 0x000000959695723e */ /* 0x000fe400000000ff */
[----:B------:R-:W-:Y:S02]  /*9010*/  F2FP.PACK_AB R178, R178, R179 ;  /* 0x000000b3b2b2723e */ /* 0x000fe400000000ff */
[----:B------:R-:W-:Y:S02]  /*9020*/  F2FP.PACK_AB R176, R176, R177 ;  /* 0x000000b1b0b0723e */ /* 0x000fe400000000ff */
[----:B------:R-:W-:Y:S01]  /*9030*/  F2FP.PACK_AB R166, R166, R167 ;  /* 0x000000a7a6a6723e */ /* 0x000fe200000000ff */
[----:B------:R-:W-:Y:S01]  /*9040*/  FADD R157, -R162, R210 ;  /* 0x000000d2a29d7221 */ /* 0x000fe20000000100 */
[----:B----4-:R-:W-:Y:S04]  /*9050*/  STS.U16 [R4+0x10000], R192 ;  /* 0x010000c004007388 */ /* 0x010fe80000000400 */
[----:B------:R-:W-:Y:S01]  /*9060*/  STS.U16 [R4+0x10200], R193 ;  /* 0x010200c104007388 */ /* 0x000fe20000000400 */
[----:B------:R-:W-:-:S03]  /*9070*/  FMUL R157, R157, 1.4426950216293334961 ;  /* 0x3fb8aa3b9d9d7820 */ /* 0x000fc60000400000 */
[----:B-----5:R-:W-:Y:S04]  /*9080*/  STS.U16 [R4+0x10400], R196 ;  /* 0x010400c404007388 */ /* 0x020fe80000000400 */
        /* <DEDUP_REMOVED lines=9> */
[----:B------:R-:W-:Y:S01]  /*9120*/  STS.U16 [R4+0x11800], R189 ;  /* 0x011800bd04007388 */ /* 0x000fe20000000400 */
[----:B------:R-:W1:Y:S02]  /*9130*/  MUFU.EX2 R157, R157 ;  /* 0x0000009d009d7308 */ /* 0x000e640000000800 */
[----:B-1----:R-:W-:-:S02]  /*9140*/  FFMA R218, R157, R218, R156 ;  /* 0x000000da9dda7223 */ /* 0x002fc4000000009c */
[C---:B------:R-:W-:Y:S02]  /*9150*/  FMUL R62, R157.reuse, R62 ;  /* 0x0000003e9d3e7220 */ /* 0x040fe40000400000 */
[C---:B------:R-:W-:Y:S02]  /*9160*/  FMUL R63, R157.reuse, R63 ;  /* 0x0000003f9d3f7220 */ /* 0x040fe40000400000 */
[C---:B------:R-:W-:Y:S02]  /*9170*/  FMUL R58, R157.reuse, R58 ;  /* 0x0000003a9d3a7220 */ /* 0x040fe40000400000 */
[C---:B------:R-:W-:Y:S02]  /*9180*/  FMUL R59, R157.reuse, R59 ;  /* 0x0000003b9d3b7220 */ /* 0x040fe40000400000 */
[C---:B------:R-:W-:Y:S02]  /*9190*/  FMUL R54, R157.reuse, R54 ;  /* 0x000000369d367220 */ /* 0x040fe40000400000 */
[----:B------:R-:W-:-:S02]  /*91a0*/  FMUL R55, R157, R55 ;  /* 0x000000379d377220 */ /* 0x000fc40000400000 */
[C---:B------:R-:W-:Y:S02]  /*91b0*/  FMUL R50, R157.reuse, R50 ;  /* 0x000000329d327220 */ /* 0x040fe40000400000 */
[----:B------:R-:W-:Y:S01]  /*91c0*/  FMUL R51, R157, R51 ;  /* 0x000000339d337220 */ /* 0x000fe20000400000 */
[----:B--2---:R-:W-:Y:S04]  /*91d0*/  STS.U16 [R4+0x11a00], R194 ;  /* 0x011a00c204007388 */ /* 0x004fe80000000400 */
[----:B------:R-:W-:Y:S04]  /*91e0*/  STS.U16 [R4+0x11c00], R202 ;  /* 0x011c00ca04007388 */ /* 0x000fe80000000400 */
[----:B------:R-:W-:Y:S04]  /*91f0*/  STS.U16 [R4+0x11e00], R187 ;  /* 0x011e00bb04007388 */ /* 0x000fe80000000400 */
[----:B------:R-:W-:Y:S04]  /*9200*/  STS [R7+0x12000], R152 ;  /* 0x0120009807007388 */ /* 0x000fe80000000800 */
        /* <DEDUP_REMOVED lines=15> */
[----:B------:R-:W-:Y:S06]  /*9300*/  BAR.SYNC.DEFER_BLOCKING 0x0 ;  /* 0x0000000000007b1d */ /* 0x000fec0000010000 */
[----:B------:R-:W-:Y:S04]  /*9310*/  LDSM.16.M88.4 R40, [R231+0x10000] ;  /* 0x01000000e728783b */ /* 0x000fe80000000200 */
[----:B------:R-:W-:Y:S04]  /*9320*/  LDSM.16.M88.4 R44, [R231+0x11000] ;  /* 0x01100000e72c783b */ /* 0x000fe80000000200 */
[----:B------:R-:W1:Y:S01]  /*9330*/  LDSM.16.M88.4 R156, [R147+0x12200] ;  /* 0x01220000939c783b */ /* 0x000e620000000200 */
[----:B0-----:R-:W-:-:S03]  /*9340*/  FFMA R217, R186, R217, R153 ;  /* 0x000000d9bad97223 */ /* 0x001fc60000000099 */
[----:B------:R-:W0:Y:S04]  /*9350*/  LDSM.16.M88.4 R152, [R147+0x12600] ;  /* 0x012600009398783b */ /* 0x000e280000000200 */
[----:B------:R-:W2:Y:S04]  /*9360*/  LDSM.16.M88.4 R148, [R147+0x12800] ;  /* 0x012800009394783b */ /* 0x000ea80000000200 */
[----:B------:R-:W3:Y:S04]  /*9370*/  LDSM.16.M88.4 R164, [R147+0x12400] ;  /* 0x0124000093a4783b */ /* 0x000ee80000000200 */
[----:B------:R-:W-:Y:S01]  /*9380*/  LDSM.16.M88.4 R176, [R147+0x12000] ;  /* 0x0120000093b0783b */ /* 0x000fe20000000200 */
[C---:B-1----:R-:W-:Y:S08]  /*9390*/  HMMA.16816.F32 R124, R156.reuse, R40, R124 ;  /* 0x000000289c7c723c */ /* 0x042ff0000000187c */
[C---:B------:R-:W-:Y:S08]  /*93a0*/  HMMA.16816.F32 R120, R156.reuse, R42, R120 ;  /* 0x0000002a9c78723c */ /* 0x040ff00000001878 */
[C---:B------:R-:W-:Y:S08]  /*93b0*/  HMMA.16816.F32 R116, R156.reuse, R44, R116 ;  /* 0x0000002c9c74723c */ /* 0x040ff00000001874 */
[----:B------:R-:W-:Y:S01]  /*93c0*/  HMMA.16816.F32 R112, R156, R46, R112 ;  /* 0x0000002e9c70723c */ /* 0x000fe20000001870 */
[----:B------:R-:W1:Y:S07]  /*93d0*/  LDSM.16.M88.4 R156, [R147+0x12a00] ;  /* 0x012a0000939c783b */ /* 0x000e6e0000000200 */
[C---:B0-----:R-:W-:Y:S08]  /*93e0*/  HMMA.16816.F32 R92, R152.reuse, R40, R92 ;  /* 0x00000028985c723c */ /* 0x041ff0000000185c */
[C---:B------:R-:W-:Y:S08]  /*93f0*/  HMMA.16816.F32 R88, R152.reuse, R42, R88 ;  /* 0x0000002a9858723c */ /* 0x040ff00000001858 */
[C---:B------:R-:W-:Y:S08]  /*9400*/  HMMA.16816.F32 R84, R152.reuse, R44, R84 ;  /* 0x0000002c9854723c */ /* 0x040ff00000001854 */
[----:B------:R-:W-:Y:S01]  /*9410*/  HMMA.16816.F32 R80, R152, R46, R80 ;  /* 0x0000002e9850723c */ /* 0x000fe20000001850 */
[----:B------:R-:W0:Y:S07]  /*9420*/  LDSM.16.M88.4 R152, [R147+0x12c00] ;  /* 0x012c00009398783b */ /* 0x000e2e0000000200 */
[C---:B--2---:R-:W-:Y:S08]  /*9430*/  HMMA.16816.F32 R76, R148.reuse, R40, R76 ;  /* 0x00000028944c723c */ /* 0x044ff0000000184c */
[C---:B------:R-:W-:Y:S08]  /*9440*/  HMMA.16816.F32 R72, R148.reuse, R42, R72 ;  /* 0x0000002a9448723c */ /* 0x040ff00000001848 */
[C---:B------:R-:W-:Y:S08]  /*9450*/  HMMA.16816.F32 R68, R148.reuse, R44, R68 ;  /* 0x0000002c9444723c */ /* 0x040ff00000001844 */
[----:B------:R-:W-:Y:S01]  /*9460*/  HMMA.16816.F32 R64, R148, R46, R64 ;  /* 0x0000002e9440723c */ /* 0x000fe20000001840 */
[----:B------:R-:W2:Y:S07]  /*9470*/  LDSM.16.M88.4 R148, [R147+0x12e00] ;  /* 0x012e00009394783b */ /* 0x000eae0000000200 */
[C---:B---3--:R-:W-:Y:S01]  /*9480*/  HMMA.16816.F32 R108, R164.reuse, R40, R108 ;  /* 0x00000028a46c723c */ /* 0x048fe2000000186c */
[----:B------:R-:W3:Y:S07]  /*9490*/  S2R R203, SR_CTAID.X ;  /* 0x0000000000cb7919 */ /* 0x000eee0000002500 */
[C---:B------:R-:W-:Y:S08]  /*94a0*/  HMMA.16816.F32 R104, R164.reuse, R42, R104 ;  /* 0x0000002aa468723c */ /* 0x040ff00000001868 */
[C---:B------:R-:W-:Y:S08]  /*94b0*/  HMMA.16816.F32 R100, R164.reuse, R44, R100 ;  /* 0x0000002ca464723c */ /* 0x040ff00000001864 */
[----:B------:R-:W-:Y:S07]  /*94c0*/  HMMA.16816.F32 R96, R164, R46, R96 ;  /* 0x0000002ea460723c */ /* 0x000fee0000001860 */
[----:B------:R-:W-:Y:S01]  /*94d0*/  FADD R164, -R160, R212 ;  /* 0x000000d4a0a47221 */ /* 0x000fe20000000100 */
[----:B-1----:R-:W-:Y:S03]  /*94e0*/  HMMA.16816.F32 R60, R156, R40, R60 ;  /* 0x000000289c3c723c */ /* 0x002fe6000000183c */
[----:B------:R-:W-:-:S05]  /*94f0*/  FMUL R164, R164, 1.4426950216293334961 ;  /* 0x3fb8aa3ba4a47820 */ /* 0x000fca0000400000 */
[C---:B------:R-:W-:Y:S08]  /*9500*/  HMMA.16816.F32 R56, R156.reuse, R42, R56 ;  /* 0x0000002a9c38723c */ /* 0x040ff00000001838 */
[C---:B------:R-:W-:Y:S08]  /*9510*/  HMMA.16816.F32 R52, R156.reuse, R44, R52 ;  /* 0x0000002c9c34723c */ /* 0x040ff00000001834 */
[----:B------:R-:W-:Y:S07]  /*9520*/  HMMA.16816.F32 R48, R156, R46, R48 ;  /* 0x0000002e9c30723c */ /* 0x000fee0000001830 */
[----:B------:R-:W-:-:S02]  /*9530*/  FADD R156, -R0, R211 ;  /* 0x000000d3009c7221 */ /* 0x000fc40000000100 */
[----:B------:R-:W-:Y:S02]  /*9540*/  FADD R157, -R2, R213 ;  /* 0x000000d5029d7221 */ /* 0x000fe40000000100 */
[----:B------:R-:W-:Y:S02]  /*9550*/  FMUL R156, R156, 1.4426950216293334961 ;  /* 0x3fb8aa3b9c9c7820 */ /* 0x000fe40000400000 */
[----:B------:R-:W-:Y:S01]  /*9560*/  FMUL R157, R157, 1.4426950216293334961 ;  /* 0x3fb8aa3b9d9d7820 */ /* 0x000fe20000400000 */
[----:B------:R-:W1:Y:S08]  /*9570*/  MUFU.EX2 R164, R164 ;  /* 0x000000a400a47308 */ /* 0x000e700000000800 */
[----:B------:R-:W4:Y:S08]  /*9580*/  MUFU.EX2 R156, R156 ;  /* 0x0000009c009c7308 */ /* 0x000f300000000800 */
[----:B------:R-:W5:Y:S01]  /*9590*/  MUFU.EX2 R157, R157 ;  /* 0x0000009d009d7308 */ /* 0x000f620000000800 */
[----:B------:R-:W-:Y:S01]  /*95a0*/  UIADD3 UR4, UP0, UR4, 0x10, URZ ;  /* 0x0000001004047890 */ /* 0x000fe2000ff1e03f */
[C---:B------:R-:W-:Y:S01]  /*95b0*/  FMUL R36, R186.reuse, R36 ;  /* 0x00000024ba247220 */ /* 0x040fe20000400000 */
[----:B---3--:R-:W-:Y:S01]  /*95c0*/  SHF.L.U32 R203, R203, 0x7, RZ ;  /* 0x00000007cbcb7819 */ /* 0x008fe200000006ff */
[----:B------:R-:W-:-:S02]  /*95d0*/  FMUL R37, R186, R37 ;  /* 0x00000025ba257220 */ /* 0x000fc40000400000 */
[C---:B-1----:R-:W-:Y:S02]  /*95e0*/  FMUL R38, R164.reuse, R38 ;  /* 0x00000026a4267220 */ /* 0x042fe40000400000 */
[----:B------:R-:W-:Y:S02]  /*95f0*/  FMUL R39, R164, R39 ;  /* 0x00000027a4277220 */ /* 0x000fe40000400000 */
[C---:B----4-:R-:W-:Y:S02]  /*9600*/  FMUL R16, R156.reuse, R16 ;  /* 0x000000109c107220 */ /* 0x050fe40000400000 */
[----:B------:R-:W-:Y:S01]  /*9610*/  FMUL R17, R156, R17 ;  /* 0x000000119c117220 */ /* 0x000fe20000400000 */
[----:B------:R-:W-:Y:S01]  /*9620*/  UIADD3.X UR5, URZ, UR5, URZ, UP0, !UPT ;  /* 0x000000053f057290 */ /* 0x000fe200087fe43f */
[C---:B-----5:R-:W-:Y:S02]  /*9630*/  FMUL R18, R157.reuse, R18 ;  /* 0x000000129d127220 */ /* 0x060fe40000400000 */
[----:B------:R-:W-:Y:S01]  /*9640*/  FMUL R19, R157, R19 ;  /* 0x000000139d137220 */ /* 0x000fe20000400000 */
[----:B------:R-:W-:Y:S01]  /*9650*/  IADD3 R203, R203, 0x80, RZ ;  /* 0x00000080cbcb7810 */ /* 0x000fe20007ffe0ff */
[----:B------:R-:W-:Y:S03]  /*9660*/  HMMA.16816.F32 R140, R176, R40, R140 ;  /* 0x00000028b08c723c */ /* 0x000fe6000000188c */
[----:B------:R-:W-:-:S05]  /*9670*/  ISETP.LE.U32.AND P1, PT, R203, UR4, PT ;  /* 0x00000004cb007c0c */ /* 0x000fca000bf23070 */
[-C--:B0-----:R-:W-:Y:S08]  /*9680*/  HMMA.16816.F32 R36, R152, R40.reuse, R36 ;  /* 0x000000289824723c */ /* 0x081ff00000001824 */
[----:B--2---:R-:W-:Y:S07]  /*9690*/  HMMA.16816.F32 R16, R148, R40, R16 ;  /* 0x000000289410723c */ /* 0x004fee0000001810 */
[----:B------:R-:W-:-:S05]  /*96a0*/  IMAD.U32 R40, RZ, RZ, UR5 ;  /* 0x00000005ff287e24 */ /* 0x000fca000f8e00ff */
[----:B------:R-:W-:Y:S01]  /*96b0*/  ISETP.GE.U32.AND.EX P1, PT, R40, RZ, PT, P1 ;  /* 0x000000ff2800720c */ /* 0x000fe20003f26110 */
[C---:B------:R-:W-:Y:S02]  /*96c0*/  FMUL R8, R186.reuse, R8 ;  /* 0x00000008ba087220 */ /* 0x040fe40000400000 */
[----:B------:R-:W-:Y:S02]  /*96d0*/  FMUL R9, R186, R9 ;  /* 0x00000009ba097220 */ /* 0x000fe40000400000 */
[C---:B------:R-:W-:Y:S02]  /*96e0*/  FMUL R10, R164.reuse, R10 ;  /* 0x0000000aa40a7220 */ /* 0x040fe40000400000 */
[----:B------:R-:W-:Y:S02]  /*96f0*/  FMUL R11, R164, R11 ;  /* 0x0000000ba40b7220 */ /* 0x000fe40000400000 */
[C---:B------:R-:W-:Y:S02]  /*9700*/  FMUL R12, R186.reuse, R12 ;  /* 0x0000000cba0c7220 */ /* 0x040fe40000400000 */
[----:B------:R-:W-:-:S02]  /*9710*/  FMUL R13, R186, R13 ;  /* 0x0000000dba0d7220 */ /* 0x000fc40000400000 */
[C---:B------:R-:W-:Y:S02]  /*9720*/  FMUL R14, R164.reuse, R14 ;  /* 0x0000000ea40e7220 */ /* 0x040fe40000400000 */
[----:B------:R-:W-:Y:S02]  /*9730*/  FMUL R15, R164, R15 ;  /* 0x0000000fa40f7220 */ /* 0x000fe40000400000 */
[C---:B------:R-:W-:Y:S02]  /*9740*/  FMUL R28, R186.reuse, R28 ;  /* 0x0000001cba1c7220 */ /* 0x040fe40000400000 */
[----:B------:R-:W-:Y:S02]  /*9750*/  FMUL R29, R186, R29 ;  /* 0x0000001dba1d7220 */ /* 0x000fe40000400000 */
[C---:B------:R-:W-:Y:S02]  /*9760*/  FMUL R30, R164.reuse, R30 ;  /* 0x0000001ea41e7220 */ /* 0x040fe40000400000 */
[----:B------:R-:W-:-:S02]  /*9770*/  FMUL R31, R164, R31 ;  /* 0x0000001fa41f7220 */ /* 0x000fc40000400000 */
[C---:B------:R-:W-:Y:S02]  /*9780*/  FMUL R20, R156.reuse, R20 ;  /* 0x000000149c147220 */ /* 0x040fe40000400000 */
[C---:B------:R-:W-:Y:S02]  /*9790*/  FMUL R21, R156.reuse, R21 ;  /* 0x000000159c157220 */ /* 0x040fe40000400000 */
        /* <DEDUP_REMOVED lines=9> */
[----:B------:R-:W-:Y:S01]  /*9830*/  FMUL R35, R157, R35 ;  /* 0x000000239d237220 */ /* 0x000fe20000400000 */
[----:B------:R-:W-:Y:S01]  /*9840*/  HMMA.16816.F32 R136, R176, R42, R136 ;  /* 0x0000002ab088723c */ /* 0x000fe20000001888 */
[----:B------:R-:W-:Y:S01]  /*9850*/  IMAD.MOV.U32 R41, RZ, RZ, 0x10 ;  /* 0x00000010ff297424 */ /* 0x000fe200078e00ff */
[----:B------:R-:W-:Y:S01]  /*9860*/  MOV R193, R181 ;  /* 0x000000b500c17202 */ /* 0x000fe20000000f00 */
[----:B------:R-:W-:Y:S01]  /*9870*/  FFMA R216, R164, R216, R184 ;  /* 0x000000d8a4d87223 */ /* 0x000fe200000000b8 */
[----:B------:R-:W-:Y:S01]  /*9880*/  MOV R190, R174 ;  /* 0x000000ae00be7202 */ /* 0x000fe20000000f00 */
[----:B------:R-:W-:-:S03]  /*9890*/  IMAD R3, R41, c[0x0][0x1b4], R3 ;  /* 0x00006d0029037a24 */ /* 0x000fc600078e0203 */
[----:B------:R-:W-:Y:S01]  /*98a0*/  HMMA.16816.F32 R132, R176, R44, R132 ;  /* 0x0000002cb084723c */ /* 0x000fe20000001884 */
[----:B------:R-:W-:Y:S01]  /*98b0*/  IMAD R146, R41, c[0x0][0x1a4], R146 ;  /* 0x0000690029927a24 */ /* 0x000fe200078e0292 */
[----:B------:R-:W-:Y:S01]  /*98c0*/  MOV R189, R171 ;  /* 0x000000ab00bd7202 */ /* 0x000fe20000000f00 */
[----:B------:R-:W-:Y:S01]  /*98d0*/  FFMA R215, R156, R215, R183 ;  /* 0x000000d79cd77223 */ /* 0x000fe200000000b7 */
[----:B------:R-:W-:Y:S01]  /*98e0*/  MOV R194, R168 ;  /* 0x000000a800c27202 */ /* 0x000fe20000000f00 */
[----:B------:R-:W-:-:S03]  /*98f0*/  FFMA R214, R157, R214, R182 ;  /* 0x000000d69dd67223 */ /* 0x000fc600000000b6 */
[----:B------:R-:W-:Y:S01]  /*9900*/  HMMA.16816.F32 R128, R176, R46, R128 ;  /* 0x0000002eb080723c */ /* 0x000fe20000001880 */
[----:B------:R-:W-:Y:S01]  /*9910*/  IMAD.MOV.U32 R192, RZ, RZ, R180 ;  /* 0x000000ffffc07224 */ /* 0x000fe200078e00b4 */
[----:B------:R-:W-:Y:S01]  /*9920*/  MOV R209, R161 ;  /* 0x000000a100d17202 */ /* 0x000fe20000000f00 */
[----:B------:R-:W-:Y:S01]  /*9930*/  IMAD.MOV.U32 R191, RZ, RZ, R175 ;  /* 0x000000ffffbf7224 */ /* 0x000fe200078e00af */
[----:B------:R-:W-:Y:S01]  /*9940*/  MOV R213, R2 ;  /* 0x0000000200d57202 */ /* 0x000fe20000000f00 */
[----:B------:R-:W-:-:S03]  /*9950*/  IMAD.MOV.U32 R187, RZ, RZ, R173 ;  /* 0x000000ffffbb7224 */ /* 0x000fc600078e00ad */
[----:B------:R-:W-:Y:S01]  /*9960*/  HMMA.16816.F32 R8, R152, R42, R8 ;  /* 0x0000002a9808723c */ /* 0x000fe20000001808 */
[----:B------:R-:W-:Y:S02]  /*9970*/  IMAD.MOV.U32 R188, RZ, RZ, R172 ;  /* 0x000000ffffbc7224 */ /* 0x000fe400078e00ac */
[----:B------:R-:W-:Y:S02]  /*9980*/  IMAD.MOV.U32 R186, RZ, RZ, R170 ;  /* 0x000000ffffba7224 */ /* 0x000fe400078e00aa */
[----:B------:R-:W-:-:S03]  /*9990*/  IMAD.MOV.U32 R195, RZ, RZ, R169 ;  /* 0x000000ffffc37224 */ /* 0x000fc600078e00a9 */
[----:B------:R-:W-:Y:S01]  /*99a0*/  HMMA.16816.F32 R12, R152, R44, R12 ;  /* 0x0000002c980c723c */ /* 0x000fe2000000180c */
[----:B------:R-:W-:Y:S02]  /*99b0*/  IMAD.MOV.U32 R208, RZ, RZ, R163 ;  /* 0x000000ffffd07224 */ /* 0x000fe400078e00a3 */
[----:B------:R-:W-:Y:S02]  /*99c0*/  IMAD.MOV.U32 R210, RZ, RZ, R162 ;  /* 0x000000ffffd27224 */ /* 0x000fe400078e00a2 */
[----:B------:R-:W-:-:S03]  /*99d0*/  IMAD.MOV.U32 R212, RZ, RZ, R160 ;  /* 0x000000ffffd47224 */ /* 0x000fc600078e00a0 */
[----:B------:R-:W-:Y:S01]  /*99e0*/  HMMA.16816.F32 R28, R152, R46, R28 ;  /* 0x0000002e981c723c */ /* 0x000fe2000000181c */
[----:B------:R-:W-:-:S07]  /*99f0*/  IMAD.MOV.U32 R211, RZ, RZ, R0 ;  /* 0x000000ffffd37224 */ /* 0x000fce00078e0000 */
[C---:B------:R-:W-:Y:S08]  /*9a00*/  HMMA.16816.F32 R20, R148.reuse, R42, R20 ;  /* 0x0000002a9414723c */ /* 0x040ff00000001814 */
[C---:B------:R-:W-:Y:S08]  /*9a10*/  HMMA.16816.F32 R24, R148.reuse, R44, R24 ;  /* 0x0000002c9418723c */ /* 0x040ff00000001818 */
[----:B------:R-:W-:Y:S01]  /*9a20*/  HMMA.16816.F32 R32, R148, R46, R32 ;  /* 0x0000002e9420723c */ /* 0x000fe20000001820 */
[----:B------:R-:W-:Y:S01]  /*9a30*/  @P1 CALL.REL.NOINC `(.L_x_0) ;  /* 0x0000001000001944 */ /* 0x000fe20003c00000 */
[----:B------:R-:W-:Y:S06]  /*9a40*/  BRA `(.L_x_1) ;  /* 0xffffac9000007947 */ /* 0x000fec000383ffff */
.L_x_0:
[----:B------:R-:W0:Y:S01]  /*9a50*/  S2R R40, SR_TID.X ;  /* 0x0000000000287919 */ /* 0x000e220000002100 */
[----:B------:R-:W-:Y:S01]  /*9a60*/  IMAD.MOV.U32 R156, RZ, RZ, R16 ;  /* 0x000000ffff9c7224 */ /* 0x000fe200078e0010 */
[C---:B------:R-:W-:Y:S01]  /*9a70*/  FSETP.GEU.AND P3, PT, R227.reuse, 1.175494350822287508e-38, PT ;  /* 0x00800000e300780b */ /* 0x040fe20003f6e000 */
[----:B------:R-:W-:Y:S01]  /*9a80*/  FMUL R16, R227, 8388608 ;  /* 0x4b000000e3107820 */ /* 0x000fe20000400000 */
[----:B------:R-:W1:Y:S01]  /*9a90*/  S2R R197, SR_TID.X ;  /* 0x0000000000c57919 */ /* 0x000e620000002100 */
[----:B------:R-:W-:Y:S01]  /*9aa0*/  IMAD.MOV.U32 R159, RZ, RZ, R11 ;  /* 0x000000ffff9f7224 */ /* 0x000fe200078e000b */
[----:B------:R-:W-:Y:S01]  /*9ab0*/  MOV R155, R31 ;  /* 0x0000001f009b7202 */ /* 0x000fe20000000f00 */
[----:B------:R-:W-:Y:S01]  /*9ac0*/  IMAD.MOV.U32 R165, RZ, RZ, R10 ;  /* 0x000000ffffa57224 */ /* 0x000fe200078e000a */
[----:B------:R-:W2:Y:S01]  /*9ad0*/  S2R R41, SR_CTAID.X ;  /* 0x0000000000297919 */ /* 0x000ea20000002500 */
[----:B------:R-:W-:Y:S01]  /*9ae0*/  FSEL R11, R16, R227, !P3 ;  /* 0x000000e3100b7208 */ /* 0x000fe20005800000 */
[----:B------:R-:W-:Y:S01]  /*9af0*/  FMUL R10, R229, 8388608 ;  /* 0x4b000000e50a7820 */ /* 0x000fe20000400000 */
[----:B------:R-:W-:Y:S01]  /*9b00*/  FSETP.GEU.AND P2, PT, R228, 1.175494350822287508e-38, PT ;  /* 0x00800000e400780b */ /* 0x000fe20003f4e000 */
[----:B------:R-:W3:Y:S01]  /*9b10*/  S2R R43, SR_CTAID.Y ;  /* 0x00000000002b7919 */ /* 0x000ee20000002600 */
[----:B------:R-:W-:Y:S01]  /*9b20*/  IADD3 R16, R11, -0x3f3504f3, RZ ;  /* 0xc0cafb0d0b107810 */ /* 0x000fe20007ffe0ff */
[----:B------:R-:W-:Y:S01]  /*9b30*/  FMUL R240, R221, 8388608 ;  /* 0x4b000000ddf07820 */ /* 0x000fe20000400000 */
[----:B------:R-:W-:Y:S01]  /*9b40*/  FSEL R44, RZ, -23, P2 ;  /* 0xc1b80000ff2c7808 */ /* 0x000fe20001000000 */
[----:B------:R-:W-:Y:S01]  /*9b50*/  IMAD.MOV.U32 R164, RZ, RZ, R14 ;  /* 0x000000ffffa47224 */ /* 0x000fe200078e000e */
[----:B------:R-:W-:Y:S01]  /*9b60*/  LOP3.LUT R16, R16, 0xff800000, RZ, 0xc0, !PT ;  /* 0xff80000010107812 */ /* 0x000fe200078ec0ff */
[----:B------:R-:W-:Y:S01]  /*9b70*/  IMAD.MOV.U32 R150, RZ, RZ, R25 ;  /* 0x000000ffff967224 */ /* 0x000fe200078e0019 */
[----:B------:R-:W-:Y:S01]  /*9b80*/  FSEL R178, RZ, -23, P3 ;  /* 0xc1b80000ffb27808 */ /* 0x000fe20001800000 */
[C---:B------:R-:W-:Y:S01]  /*9b90*/  FMUL R241, R220.reuse, 8388608 ;  /* 0x4b000000dcf17820 */ /* 0x040fe20000400000 */
[----:B------:R-:W4:Y:S01]  /*9ba0*/  I2F R31, R16 ;  /* 0x00000010001f7306 */ /* 0x000f220000201400 */
[----:B------:R-:W-:Y:S01]  /*9bb0*/  FSETP.GEU.AND P3, PT, R220, 1.175494350822287508e-38, PT ;  /* 0x00800000dc00780b */ /* 0x000fe20003f6e000 */
[----:B------:R-:W-:Y:S01]  /*9bc0*/  IMAD.MOV.U32 R158, RZ, RZ, R15 ;  /* 0x000000ffff9e7224 */ /* 0x000fe200078e000f */
[----:B0-----:R-:W-:Y:S01]  /*9bd0*/  LOP3.LUT R42, R40, 0x3, RZ, 0xc0, !PT ;  /* 0x00000003282a7812 */ /* 0x001fe200078ec0ff */
[----:B------:R-:W-:Y:S01]  /*9be0*/  FMUL R239, R222, 8388608 ;  /* 0x4b000000deef7820 */ /* 0x000fe20000400000 */
[----:B------:R-:W-:Y:S01]  /*9bf0*/  MOV R45, R34 ;  /* 0x00000022002d7202 */ /* 0x000fe20000000f00 */
[----:B------:R-:W-:Y:S01]  /*9c00*/  IMAD.MOV.U32 R154, RZ, RZ, R17 ;  /* 0x000000ffff9a7224 */ /* 0x000fe200078e0011 */
[C---:B-1----:R-:W-:Y:S01]  /*9c10*/  LOP3.LUT R3, R197.reuse, 0xf0, RZ, 0xc0, !PT ;  /* 0x000000f0c5037812 */ /* 0x042fe200078ec0ff */
[----:B------:R-:W-:Y:S01]  /*9c20*/  IMAD.SHL.U32 R4, R197, 0x40, RZ ;  /* 0x00000040c5047824 */ /* 0x000fe200078e00ff */
[----:B------:R-:W-:Y:S01]  /*9c30*/  FSEL R241, R241, R220, !P3 ;  /* 0x000000dcf1f17208 */ /* 0x000fe20005800000 */
[----:B------:R-:W-:Y:S01]  /*9c40*/  FMUL R188, R215, 8388608 ;  /* 0x4b000000d7bc7820 */ /* 0x000fe20000400000 */
[----:B------:R-:W-:Y:S01]  /*9c50*/  LEA R204, R42, R3, 0x2 ;  /* 0x000000032acc7211 */ /* 0x000fe200078e10ff */
[----:B--2---:R-:W-:Y:S01]  /*9c60*/  IMAD.SHL.U32 R41, R41, 0x80, RZ ;  /* 0x0000008029297824 */ /* 0x004fe200078e00ff */
[----:B------:R-:W0:Y:S01]  /*9c70*/  S2R R42, SR_TID.X ;  /* 0x00000000002a7919 */ /* 0x000e220000002100 */
[----:B------:R-:W-:Y:S01]  /*9c80*/  LOP3.LUT R6, R4, 0x3800, RZ, 0xc0, !PT ;  /* 0x0000380004067812 */ /* 0x000fe200078ec0ff */
[----:B---3--:R-:W-:Y:S01]  /*9c90*/  IMAD R4, R43, c[0x0][0x1c0], RZ ;  /* 0x000070002b047a24 */ /* 0x008fe200078e02ff */
[----:B------:R-:W-:Y:S01]  /*9ca0*/  FSETP.GEU.AND P4, PT, R226, 1.175494350822287508e-38, PT ;  /* 0x00800000e200780b */ /* 0x000fe20003f8e000 */
[----:B----4-:R-:W-:Y:S01]  /*9cb0*/  FFMA.FTZ R31, R31, 1.1920928955078125e-07, R178 ;  /* 0x340000001f1f7823 */ /* 0x010fe200000100b2 */
[----:B------:R-:W-:Y:S01]  /*9cc0*/  LOP3.LUT R41, R41, 0x7f, R40, 0xf8, !PT ;  /* 0x0000007f29297812 */ /* 0x000fe200078ef828 */
[----:B------:R-:W-:Y:S01]  /*9cd0*/  IMAD.SHL.U32 R3, R4, 0x2, RZ ;  /* 0x0000000204037824 */ /* 0x000fe200078e00ff */
[----:B------:R-:W-:Y:S01]  /*9ce0*/  LOP3.LUT R40, R40, 0xf, RZ, 0xc0, !PT ;  /* 0x0000000f28287812 */ /* 0x000fe200078ec0ff */
[----:B------:R-:W-:Y:S01]  /*9cf0*/  IMAD.HI R4, R4, 0x2, RZ ;  /* 0x0000000204047827 */ /* 0x000fe200078e02ff */
[----:B------:R-:W-:Y:S01]  /*9d00*/  FSEL R178, RZ, -23, P3 ;  /* 0xc1b80000ffb27808 */ /* 0x000fe20001800000 */
[----:B------:R-:W-:Y:S01]  /*9d10*/  BAR.SYNC.DEFER_BLOCKING 0x0 ;  /* 0x0000000000007b1d */ /* 0x000fe20000010000 */
[----:B------:R-:W-:Y:S01]  /*9d20*/  FSETP.GT.AND P3, PT, |R214|, 8.50705917302346158658e+37, PT ;  /* 0x7e800000d600780b */ /* 0x000fe20003f64200 */
[----:B------:R-:W-:Y:S01]  /*9d30*/  IMAD R5, R41, c[0x0][0x1c4], RZ ;  /* 0x0000710029057a24 */ /* 0x000fe200078e02ff */
[----:B------:R-:W-:Y:S01]  /*9d40*/  MOV R148, R18 ;  /* 0x0000001200947202 */ /* 0x000fe20000000f00 */
[----:B------:R-:W-:Y:S01]  /*9d50*/  IMAD R7, R40, 0x8, R6 ;  /* 0x0000000828077824 */ /* 0x000fe200078e0206 */
[----:B------:R-:W-:Y:S01]  /*9d60*/  LOP3.LUT R40, R197, 0xc, RZ, 0xc0, !PT ;  /* 0x0000000cc5287812 */ /* 0x000fe200078ec0ff */
[----:B------:R-:W-:Y:S01]  /*9d70*/  IMAD.SHL.U32 R204, R204, 0x8, RZ ;  /* 0x00000008cccc7824 */ /* 0x000fe200078e00ff */
[C---:B------:R-:W-:Y:S01]  /*9d80*/  SHF.L.U32 R6, R5.reuse, 0x1, RZ ;  /* 0x0000000105067819 */ /* 0x040fe200000006ff */
[----:B------:R-:W-:Y:S01]  /*9d90*/  IMAD.HI R5, R5, 0x2, RZ ;  /* 0x0000000205057827 */ /* 0x000fe200078e02ff */
[----:B------:R-:W-:Y:S01]  /*9da0*/  MOV R46, R27 ;  /* 0x0000001b002e7202 */ /* 0x000fe20000000f00 */
[----:B------:R-:W-:Y:S01]  /*9db0*/  STL [R1+0xec], R0 ;  /* 0x0000ec0001007387 */ /* 0x000fe20000100800 */
[----:B------:R-:W-:Y:S01]  /*9dc0*/  IADD3 R3, P0, P1, R6, c[0x0][0x178], R3 ;  /* 0x00005e0006037a10 */ /* 0x000fe2000791e003 */
[----:B------:R-:W-:Y:S01]  /*9dd0*/  IMAD R41, R40, 0x800, R40 ;  /* 0x0000080028297824 */ /* 0x000fe200078e0228 */
[----:B------:R-:W-:Y:S01]  /*9de0*/  MOV R40, R13 ;  /* 0x0000000d00287202 */ /* 0x000fe20000000f00 */
[----:B------:R-:W-:Y:S01]  /*9df0*/  FMUL R238, R223, 8388608 ;  /* 0x4b000000dfee7820 */ /* 0x000fe20000400000 */
[----:B0-----:R-:W-:Y:S01]  /*9e00*/  SHF.R.S32.HI R42, RZ, 0x4, R42 ;  /* 0x00000004ff2a7819 */ /* 0x001fe2000001142a */
[----:B------:R-:W-:Y:S01]  /*9e10*/  FMUL R242, R219, 8388608 ;  /* 0x4b000000dbf27820 */ /* 0x000fe20000400000 */
[----:B------:R-:W-:Y:S01]  /*9e20*/  IADD3.X R4, R5, c[0x0][0x17c], R4, P0, P1 ;  /* 0x00005f0005047a10 */ /* 0x000fe200007e2404 */
[----:B------:R-:W-:Y:S01]  /*9e30*/  FMUL R5, R228, 8388608 ;  /* 0x4b000000e4057820 */ /* 0x000fe20000400000 */
[----:B------:R-:W-:Y:S01]  /*9e40*/  SGXT R42, R42, 0x1 ;  /* 0x000000012a2a781a */ /* 0x000fe20000000200 */
[----:B------:R-:W-:Y:S01]  /*9e50*/  FMUL R191, R214, 8388608 ;  /* 0x4b000000d6bf7820 */ /* 0x000fe20000400000 */
[----:B------:R-:W-:Y:S01]  /*9e60*/  FSETP.GEU.AND P1, PT, R229, 1.175494350822287508e-38, PT ;  /* 0x00800000e500780b */ /* 0x000fe20003f2e000 */
[----:B------:R-:W-:Y:S01]  /*9e70*/  IMAD.MOV.U32 R146, RZ, RZ, R19 ;  /* 0x000000ffff927224 */ /* 0x000fe200078e0013 */
[----:B------:R-:W-:Y:S01]  /*9e80*/  LOP3.LUT R6, R7, 0x4008, R42, 0x78, !PT ;  /* 0x0000400807067812 */ /* 0x000fe200078e782a */
[----:B------:R-:W-:Y:S01]  /*9e90*/  IMAD.MOV.U32 R145, RZ, RZ, R22 ;  /* 0x000000ffff917224 */ /* 0x000fe200078e0016 */
[----:B------:R-:W-:Y:S01]  /*9ea0*/  FSEL R7, R10, R229, !P1 ;  /* 0x000000e50a077208 */ /* 0x000fe20004800000 */
[----:B------:R-:W-:Y:S01]  /*9eb0*/  IMAD.MOV.U32 R47, RZ, RZ, R23 ;  /* 0x000000ffff2f7224 */ /* 0x000fe200078e0017 */
[----:B------:R-:W-:Y:S01]  /*9ec0*/  FSEL R10, R5, R228, !P2 ;  /* 0x000000e4050a7208 */ /* 0x000fe20005000000 */
[----:B------:R-:W-:Y:S01]  /*9ed0*/  FMUL R5, R226, 8388608 ;  /* 0x4b000000e2057820 */ /* 0x000fe20000400000 */
[----:B------:R-:W-:Y:S01]  /*9ee0*/  FSETP.GEU.AND P2, PT, R221, 1.175494350822287508e-38, PT ;  /* 0x00800000dd00780b */ /* 0x000fe20003f4e000 */
[----:B------:R-:W-:Y:S01]  /*9ef0*/  IMAD.MOV.U32 R144, RZ, RZ, R26 ;  /* 0x000000ffff907224 */ /* 0x000fe200078e001a */
[----:B------:R-:W-:Y:S01]  /*9f00*/  IADD3 R14, R7, -0x3f3504f3, RZ ;  /* 0xc0cafb0d070e7810 */ /* 0x000fe20007ffe0ff */
[----:B------:R-:W-:Y:S01]  /*9f10*/  IMAD.MOV.U32 R43, RZ, RZ, R35 ;  /* 0x000000ffff2b7224 */ /* 0x000fe200078e0023 */
[----:B------:R-:W-:Y:S01]  /*9f20*/  FSEL R240, R240, R221, !P2 ;  /* 0x000000ddf0f07208 */ /* 0x000fe20005000000 */
[----:B------:R-:W-:Y:S01]  /*9f30*/  FMUL R245, R216, 8388608 ;  /* 0x4b000000d8f57820 */ /* 0x000fe20000400000 */
[----:B------:R-:W-:Y:S01]  /*9f40*/  IADD3 R13, R10, -0x3f3504f3, RZ ;  /* 0xc0cafb0d0a0d7810 */ /* 0x000fe20007ffe0ff */
[----:B------:R-:W-:Y:S01]  /*9f50*/  @P3 FMUL R43, R43, 0.25 ;  /* 0x3e8000002b2b3820 */ /* 0x000fe20000400000 */
[----:B------:R-:W-:Y:S01]  /*9f60*/  IADD3 R25, R240, -0x3f3504f3, RZ ;  /* 0xc0cafb0df0197810 */ /* 0x000fe20007ffe0ff */
[----:B------:R-:W-:Y:S01]  /*9f70*/  @P3 FMUL R45, R45, 0.25 ;  /* 0x3e8000002d2d3820 */ /* 0x000fe20000400000 */
[----:B------:R-:W-:Y:S01]  /*9f80*/  LOP3.LUT R14, R14, 0xff800000, RZ, 0xc0, !PT ;  /* 0xff8000000e0e7812 */ /* 0x000fe200078ec0ff */
[----:B------:R-:W-:Y:S01]  /*9f90*/  @P3 FMUL R46, R46, 0.25 ;  /* 0x3e8000002e2e3820 */ /* 0x000fe20000400000 */
[----:B------:R-:W-:Y:S01]  /*9fa0*/  LOP3.LUT R13, R13, 0xff800000, RZ, 0xc0, !PT ;  /* 0xff8000000d0d7812 */ /* 0x000fe200078ec0ff */
[----:B------:R-:W-:Y:S01]  /*9fb0*/  @P3 FMUL R144, R144, 0.25 ;  /* 0x3e80000090903820 */ /* 0x000fe20000400000 */
[----:B------:R-:W-:Y:S01]  /*9fc0*/  LOP3.LUT R25, R25, 0xff800000, RZ, 0xc0, !PT ;  /* 0xff80000019197812 */ /* 0x000fe200078ec0ff */
[----:B------:R-:W0:Y:S01]  /*9fd0*/  I2F R15, R14 ;  /* 0x0000000e000f7306 */ /* 0x000e220000201400 */
[----:B------:R-:W-:Y:S01]  /*9fe0*/  FSEL R34, RZ, -23, P1 ;  /* 0xc1b80000ff227808 */ /* 0x000fe20000800000 */
[----:B------:R-:W-:Y:S01]  /*9ff0*/  @P3 FMUL R47, R47, 0.25 ;  /* 0x3e8000002f2f3820 */ /* 0x000fe20000400000 */
[----:B------:R-:W-:Y:S01]  /*a000*/  FSETP.GEU.AND P1, PT, R222, 1.175494350822287508e-38, PT ;  /* 0x00800000de00780b */ /* 0x000fe20003f2e000 */
[----:B------:R-:W-:Y:S01]  /*a010*/  @P3 FMUL R145, R145, 0.25 ;  /* 0x3e80000091913820 */ /* 0x000fe20000400000 */
[----:B------:R-:W-:Y:S01]  /*a020*/  LEA R204, R41, R204, 0x1 ;  /* 0x000000cc29cc7211 */ /* 0x000fe200078e08ff */
[----:B------:R-:W-:Y:S01]  /*a030*/  @P3 FMUL R146, R146, 0.25 ;  /* 0x3e80000092923820 */ /* 0x000fe20000400000 */
[----:B------:R-:W-:Y:S01]  /*a040*/  FSEL R239, R239, R222, !P1 ;  /* 0x000000deefef7208 */ /* 0x000fe20004800000 */
[----:B------:R-:W1:Y:S01]  /*a050*/  I2F R17, R13 ;  /* 0x0000000d00117306 */ /* 0x000e620000201400 */
[----:B------:R-:W-:Y:S01]  /*a060*/  FSEL R184, RZ, -23, P1 ;  /* 0xc1b80000ffb87808 */ /* 0x000fe20000800000 */
[----:B------:R-:W-:Y:S01]  /*a070*/  @P3 FMUL R148, R148, 0.25 ;  /* 0x3e80000094943820 */ /* 0x000fe20000400000 */
[----:B------:R-:W-:Y:S01]  /*a080*/  FSETP.GEU.AND P1, PT, R215, 1.175494350822287508e-38, PT ;  /* 0x00800000d700780b */ /* 0x000fe20003f2e000 */
[----:B------:R-:W-:Y:S01]  /*a090*/  IMAD.MOV.U32 R157, RZ, RZ, R30 ;  /* 0x000000ffff9d7224 */ /* 0x000fe200078e001e */
[----:B------:R-:W-:Y:S01]  /*a0a0*/  FSEL R5, R5, R226, !P4 ;  /* 0x000000e205057208 */ /* 0x000fe20006000000 */
[----:B------:R-:W-:Y:S01]  /*a0b0*/  IMAD.MOV.U32 R153, RZ, RZ, R20 ;  /* 0x000000ffff997224 */ /* 0x000fe200078e0014 */
[----:B------:R-:W-:Y:S01]  /*a0c0*/  FSETP.GEU.AND P0, PT, R223, 1.175494350822287508e-38, PT ;  /* 0x00800000df00780b */ /* 0x000fe20003f0e000 */
[----:B------:R-:W2:Y:S01]  /*a0d0*/  I2F R176, R25 ;  /* 0x0000001900b07306 */ /* 0x000ea20000201400 */
[----:B------:R-:W-:Y:S01]  /*a0e0*/  FSEL R41, RZ, -23, P4 ;  /* 0xc1b80000ff297808 */ /* 0x000fe20002000000 */
[----:B0-----:R-:W-:Y:S01]  /*a0f0*/  FFMA.FTZ R35, R15, 1.1920928955078125e-07, R34 ;  /* 0x340000000f237823 */ /* 0x001fe20000010022 */
[----:B------:R-:W-:Y:S01]  /*a100*/  FSETP.GEU.AND P4, PT, R219, 1.175494350822287508e-38, PT ;  /* 0x00800000db00780b */ /* 0x000fe20003f8e000 */
[----:B------:R-:W-:Y:S01]  /*a110*/  IMAD.MOV.U32 R149, RZ, RZ, R32 ;  /* 0x000000ffff957224 */ /* 0x000fe200078e0020 */
[----:B------:R-:W-:Y:S01]  /*a120*/  FSEL R185, RZ, -23, P2 ;  /* 0xc1b80000ffb97808 */ /* 0x000fe20001000000 */
[----:B------:R-:W-:Y:S01]  /*a130*/  IMAD.MOV.U32 R147, RZ, RZ, R33 ;  /* 0x000000ffff937224 */ /* 0x000fe200078e0021 */
[----:B------:R-:W-:Y:S01]  /*a140*/  FSETP.GEU.AND P2, PT, R214, 1.175494350822287508e-38, PT ;  /* 0x00800000d600780b */ /* 0x000fe20003f4e000 */
[----:B-1----:R-:W-:Y:S01]  /*a150*/  FFMA.FTZ R34, R17, 1.1920928955078125e-07, R44 ;  /* 0x3400000011227823 */ /* 0x002fe2000001002c */
[----:B------:R-:W-:Y:S01]  /*a160*/  FSEL R247, R188, R215, !P1 ;  /* 0x000000d7bcf77208 */ /* 0x000fe20004800000 */
[----:B------:R-:W-:Y:S01]  /*a170*/  FMUL R236, R225, 8388608 ;  /* 0x4b000000e1ec7820 */ /* 0x000fe20000400000 */
[----:B------:R-:W-:Y:S01]  /*a180*/  FSEL R252, RZ, -23, P1 ;  /* 0xc1b80000fffc7808 */ /* 0x000fe20000800000 */
[----:B------:R-:W-:Y:S01]  /*a190*/  FMUL R243, R218, 8388608 ;  /* 0x4b000000daf37820 */ /* 0x000fe20000400000 */
[----:B------:R-:W-:Y:S01]  /*a1a0*/  FSEL R238, R238, R223, !P0 ;  /* 0x000000dfeeee7208 */ /* 0x000fe20004000000 */
[----:B------:R-:W-:Y:S01]  /*a1b0*/  FMUL R237, R224, 8388608 ;  /* 0x4b000000e0ed7820 */ /* 0x000fe20000400000 */
[----:B------:R-:W-:Y:S01]  /*a1c0*/  FSEL R183, RZ, -23, P0 ;  /* 0xc1b80000ffb77808 */ /* 0x000fe20000000000 */
[----:B--2---:R-:W-:Y:S01]  /*a1d0*/  FFMA.FTZ R17, R176, 1.1920928955078125e-07, R185 ;  /* 0x34000000b0117823 */ /* 0x004fe200000100b9 */
[----:B------:R-:W-:Y:S01]  /*a1e0*/  FSETP.GT.AND P1, PT, |R216|, 8.50705917302346158658e+37, PT ;  /* 0x7e800000d800780b */ /* 0x000fe20003f24200 */
[----:B------:R-:W-:Y:S01]  /*a1f0*/  FMUL R244, R217, 8388608 ;  /* 0x4b000000d9f47820 */ /* 0x000fe20000400000 */
[----:B------:R-:W-:Y:S01]  /*a200*/  FSEL R242, R242, R219, !P4 ;  /* 0x000000dbf2f27208 */ /* 0x000fe20006000000 */
[----:B------:R-:W-:Y:S01]  /*a210*/  IMAD.MOV.U32 R167, RZ, RZ, R29 ;  /* 0x000000ffffa77224 */ /* 0x000fe200078e001d */
[----:B------:R-:W-:Y:S01]  /*a220*/  FSETP.GEU.AND P0, PT, R216, 1.175494350822287508e-38, PT ;  /* 0x00800000d800780b */ /* 0x000fe20003f0e000 */
[----:B------:R0:W-:Y:S01]  /*a230*/  STL [R1+0xe8], R2 ;  /* 0x0000e80201007387 */ /* 0x0001e20000100800 */
[----:B------:R-:W-:Y:S01]  /*a240*/  FSEL R248, RZ, -23, P4 ;  /* 0xc1b80000fff87808 */ /* 0x000fe20002000000 */
[----:B------:R-:W-:Y:S01]  /*a250*/  IMAD.IADD R16, R11, 0x1, -R16 ;  /* 0x000000010b107824 */ /* 0x000fe200078e0a10 */
[----:B------:R-:W-:Y:S01]  /*a260*/  FSEL R246, R191, R214, !P2 ;  /* 0x000000d6bff67208 */ /* 0x000fe20005000000 */
[----:B------:R-:W-:Y:S01]  /*a270*/  IMAD.IADD R14, R7, 0x1, -R14 ;  /* 0x00000001070e7824 */ /* 0x000fe200078e0a0e */
[C---:B------:R-:W-:Y:S01]  /*a280*/  FSETP.GEU.AND P4, PT, |R214|.reuse, 1.175494350822287508e-38, PT ;  /* 0x00800000d600780b */ /* 0x040fe20003f8e200 */
[----:B------:R-:W-:Y:S01]  /*a290*/  @P3 FMUL R214, R214, 0.25 ;  /* 0x3e800000d6d63820 */ /* 0x000fe20000400000 */
[C---:B------:R-:W-:Y:S01]  /*a2a0*/  FSETP.GEU.AND P3, PT, |R216|.reuse, 1.175494350822287508e-38, PT ;  /* 0x00800000d800780b */ /* 0x040fe20003f6e200 */
[----:B------:R-:W-:Y:S01]  /*a2b0*/  @P1 FMUL R155, R155, 0.25 ;  /* 0x3e8000009b9b1820 */ /* 0x000fe20000400000 */
[----:B------:R-:W-:Y:S01]  /*a2c0*/  FSEL R245, R245, R216, !P0 ;  /* 0x000000d8f5f57208 */ /* 0x000fe20004000000 */
[----:B------:R-:W-:Y:S01]  /*a2d0*/  @P1 FMUL R216, R216, 0.25 ;  /* 0x3e800000d8d81820 */ /* 0x000fe20000400000 */
[----:B------:R-:W-:Y:S01]  /*a2e0*/  FSEL R251, RZ, -23, P0 ;  /* 0xc1b80000fffb7808 */ /* 0x000fe20000000000 */
[----:B------:R-:W-:Y:S01]  /*a2f0*/  @P1 FMUL R157, R157, 0.25 ;  /* 0x3e8000009d9d1820 */ /* 0x000fe20000400000 */
[C---:B------:R-:W-:Y:S01]  /*a300*/  FSETP.GT.AND P0, PT, |R215|.reuse, 8.50705917302346158658e+37, PT ;  /* 0x7e800000d700780b */ /* 0x040fe20003f04200 */
[----:B------:R-:W-:Y:S01]  /*a310*/  @P1 FMUL R158, R158, 0.25 ;  /* 0x3e8000009e9e1820 */ /* 0x000fe20000400000 */
[----:B------:R-:W-:Y:S01]  /*a320*/  FSEL R176, RZ, -23, P2 ;  /* 0xc1b80000ffb07808 */ /* 0x000fe20001000000 */
[----:B------:R-:W-:Y:S01]  /*a330*/  @P1 FMUL R164, R164, 0.25 ;  /* 0x3e800000a4a41820 */ /* 0x000fe20000400000 */
[----:B------:R-:W-:Y:S01]  /*a340*/  FSETP.GEU.AND P2, PT, |R215|, 1.175494350822287508e-38, PT ;  /* 0x00800000d700780b */ /* 0x000fe20003f4e200 */
[----:B------:R-:W-:Y:S01]  /*a350*/  @P1 FMUL R159, R159, 0.25 ;  /* 0x3e8000009f9f1820 */ /* 0x000fe20000400000 */
[----:B------:R-:W-:Y:S01]  /*a360*/  MOV R151, R21 ;  /* 0x0000001500977202 */ /* 0x000fe20000000f00 */
[----:B------:R-:W-:Y:S01]  /*a370*/  @P1 FMUL R165, R165, 0.25 ;  /* 0x3e800000a5a51820 */ /* 0x000fe20000400000 */
[----:B------:R-:W-:Y:S01]  /*a380*/  MOV R152, R24 ;  /* 0x0000001800987202 */ /* 0x000fe20000000f00 */
[----:B------:R-:W-:Y:S01]  /*a390*/  @P1 FMUL R39, R39, 0.25 ;  /* 0x3e80000027271820 */ /* 0x000fe20000400000 */
[----:B------:R-:W-:Y:S01]  /*a3a0*/  FSETP.GEU.AND P5, PT, R225, 1.175494350822287508e-38, PT ;  /* 0x00800000e100780b */ /* 0x000fe20003fae000 */
[----:B------:R-:W-:Y:S01]  /*a3b0*/  @P1 FMUL R38, R38, 0.25 ;  /* 0x3e80000026261820 */ /* 0x000fe20000400000 */
[----:B------:R-:W-:Y:S01]  /*a3c0*/  FSETP.GT.AND P1, PT, |R218|, 8.50705917302346158658e+37, PT ;  /* 0x7e800000da00780b */ /* 0x000fe20003f24200 */
[----:B------:R-:W-:Y:S01]  /*a3d0*/  @!P3 FMUL R216, R216, 16777216 ;  /* 0x4b800000d8d8b820 */ /* 0x000fe20000400000 */
[----:B------:R-:W-:Y:S01]  /*a3e0*/  FSEL R236, R236, R225, !P5 ;  /* 0x000000e1ecec7208 */ /* 0x000fe20006800000 */
[----:B------:R-:W-:Y:S01]  /*a3f0*/  @!P3 FMUL R155, R155, 16777216 ;  /* 0x4b8000009b9bb820 */ /* 0x000fe20000400000 */
[----:B------:R-:W-:Y:S01]  /*a400*/  FSEL R182, RZ, -23, P5 ;  /* 0xc1b80000ffb67808 */ /* 0x000fe20002800000 */
[----:B------:R-:W-:Y:S01]  /*a410*/  @!P3 FMUL R157, R157, 16777216 ;  /* 0x4b8000009d9db820 */ /* 0x000fe20000400000 */
[----:B------:R-:W-:Y:S01]  /*a420*/  FSETP.GEU.AND P5, PT, R218, 1.175494350822287508e-38, PT ;  /* 0x00800000da00780b */ /* 0x000fe20003fae000 */
[----:B------:R-:W-:Y:S01]  /*a430*/  @!P3 FMUL R158, R158, 16777216 ;  /* 0x4b8000009e9eb820 */ /* 0x000fe20000400000 */
[----:B------:R-:W-:Y:S01]  /*a440*/  FSETP.GEU.AND P6, PT, R224, 1.175494350822287508e-38, PT ;  /* 0x00800000e000780b */ /* 0x000fe20003fce000 */
[----:B------:R-:W-:Y:S01]  /*a450*/  @!P3 FMUL R164, R164, 16777216 ;  /* 0x4b800000a4a4b820 */ /* 0x000fe20000400000 */
[----:B------:R-:W-:Y:S01]  /*a460*/  FSEL R243, R243, R218, !P5 ;  /* 0x000000daf3f37208 */ /* 0x000fe20006800000 */
[----:B------:R-:W-:Y:S01]  /*a470*/  @!P3 FMUL R159, R159, 16777216 ;  /* 0x4b8000009f9fb820 */ /* 0x000fe20000400000 */
[----:B------:R-:W-:Y:S01]  /*a480*/  FSEL R237, R237, R224, !P6 ;  /* 0x000000e0eded7208 */ /* 0x000fe20007000000 */
[----:B------:R-:W-:Y:S01]  /*a490*/  @!P3 FMUL R165, R165, 16777216 ;  /* 0x4b800000a5a5b820 */ /* 0x000fe20000400000 */
[----:B------:R-:W-:Y:S01]  /*a4a0*/  FSEL R179, RZ, -23, P6 ;  /* 0xc1b80000ffb37808 */ /* 0x000fe20003000000 */
[----:B------:R-:W-:Y:S01]  /*a4b0*/  @!P3 FMUL R39, R39, 16777216 ;  /* 0x4b8000002727b820 */ /* 0x000fe20000400000 */
[----:B------:R-:W-:Y:S01]  /*a4c0*/  MOV R166, R28 ;  /* 0x0000001c00a67202 */ /* 0x000fe20000000f00 */
[----:B------:R-:W-:Y:S01]  /*a4d0*/  @!P3 FMUL R38, R38, 16777216 ;  /* 0x4b8000002626b820 */ /* 0x000fe20000400000 */
[----:B------:R-:W-:Y:S01]  /*a4e0*/  FSETP.GEU.AND P3, PT, |R218|, 1.175494350822287508e-38, PT ;  /* 0x00800000da00780b */ /* 0x000fe20003f6e200 */
[----:B------:R-:W-:Y:S01]  /*a4f0*/  @P0 FMUL R215, R215, 0.25 ;  /* 0x3e800000d7d70820 */ /* 0x000fe20000400000 */
[----:B------:R-:W-:Y:S01]  /*a500*/  FSETP.GEU.AND P6, PT, R217, 1.175494350822287508e-38, PT ;  /* 0x00800000d900780b */ /* 0x000fe20003fce000 */
[----:B------:R-:W-:Y:S01]  /*a510*/  @P0 FMUL R147, R147, 0.25 ;  /* 0x3e80000093930820 */ /* 0x000fe20000400000 */
[----:B------:R-:W-:Y:S01]  /*a520*/  IADD3 R32, R243, -0x3f3504f3, RZ ;  /* 0xc0cafb0df3207810 */ /* 0x000fe20007ffe0ff */
[----:B------:R-:W-:Y:S01]  /*a530*/  @P0 FMUL R149, R149, 0.25 ;  /* 0x3e80000095950820 */ /* 0x000fe20000400000 */
[----:B------:R-:W-:Y:S01]  /*a540*/  FSEL R244, R244, R217, !P6 ;  /* 0x000000d9f4f47208 */ /* 0x000fe20007000000 */
[----:B------:R-:W-:Y:S01]  /*a550*/  @P0 FMUL R150, R150, 0.25 ;  /* 0x3e80000096960820 */ /* 0x000fe20000400000 */
[----:B------:R-:W-:Y:S01]  /*a560*/  IADD3 R18, R5, -0x3f3504f3, RZ ;  /* 0xc0cafb0d05127810 */ /* 0x000fe20007ffe0ff */
[----:B------:R-:W-:Y:S01]  /*a570*/  @P0 FMUL R152, R152, 0.25 ;  /* 0x3e80000098980820 */ /* 0x000fe20000400000 */
[----:B------:R-:W-:Y:S01]  /*a580*/  LOP3.LUT R32, R32, 0xff800000, RZ, 0xc0, !PT ;  /* 0xff80000020207812 */ /* 0x000fe200078ec0ff */
[----:B------:R-:W-:Y:S01]  /*a590*/  @P0 FMUL R151, R151, 0.25 ;  /* 0x3e80000097970820 */ /* 0x000fe20000400000 */
[----:B------:R-:W-:Y:S01]  /*a5a0*/  LOP3.LUT R18, R18, 0xff800000, RZ, 0xc0, !PT ;  /* 0xff80000012127812 */ /* 0x000fe200078ec0ff */
[----:B------:R-:W-:Y:S01]  /*a5b0*/  @P0 FMUL R153, R153, 0.25 ;  /* 0x3e80000099990820 */ /* 0x000fe20000400000 */
[----:B------:R-:W1:Y:S01]  /*a5c0*/  I2F R186, R32 ;  /* 0x0000002000ba7306 */ /* 0x000e620000201400 */
[----:B------:R-:W-:Y:S01]  /*a5d0*/  @P0 FMUL R154, R154, 0.25 ;  /* 0x3e8000009a9a0820 */ /* 0x000fe20000400000 */
[----:B------:R-:W-:Y:S01]  /*a5e0*/  IADD3 R20, R237, -0x3f3504f3, RZ ;  /* 0xc0cafb0ded147810 */ /* 0x000fe20007ffe0ff */
[----:B------:R-:W-:Y:S01]  /*a5f0*/  @P0 FMUL R156, R156, 0.25 ;  /* 0x3e8000009c9c0820 */ /* 0x000fe20000400000 */
[----:B------:R-:W-:Y:S01]  /*a600*/  FSETP.GT.AND P0, PT, |R217|, 8.50705917302346158658e+37, PT ;  /* 0x7e800000d900780b */ /* 0x000fe20003f04200 */
[----:B------:R-:W-:Y:S01]  /*a610*/  @!P2 FMUL R215, R215, 16777216 ;  /* 0x4b800000d7d7a820 */ /* 0x000fe20000400000 */
[----:B------:R-:W-:Y:S01]  /*a620*/  LOP3.LUT R20, R20, 0xff800000, RZ, 0xc0, !PT ;  /* 0xff80000014147812 */ /* 0x000fe200078ec0ff */
[----:B------:R-:W-:Y:S01]  /*a630*/  @!P2 FMUL R147, R147, 16777216 ;  /* 0x4b8000009393a820 */ /* 0x000fe20000400000 */
[----:B------:R2:W-:Y:S01]  /*a640*/  I2F R30, R18 ;  /* 0x00000012001e7306 */ /* 0x0005e20000201400 */
[----:B------:R-:W-:Y:S01]  /*a650*/  @!P2 FMUL R149, R149, 16777216 ;  /* 0x4b8000009595a820 */ /* 0x000fe20000400000 */
[----:B------:R-:W-:Y:S01]  /*a660*/  FSEL R249, RZ, -23, P5 ;  /* 0xc1b80000fff97808 */ /* 0x000fe20002800000 */
[----:B------:R-:W-:Y:S01]  /*a670*/  @!P2 FMUL R150, R150, 16777216 ;  /* 0x4b8000009696a820 */ /* 0x000fe20000400000 */
[----:B------:R-:W-:Y:S01]  /*a680*/  IADD3 R28, R241, -0x3f3504f3, RZ ;  /* 0xc0cafb0df11c7810 */ /* 0x000fe20007ffe0ff */
[----:B------:R-:W-:Y:S01]  /*a690*/  @!P2 FMUL R152, R152, 16777216 ;  /* 0x4b8000009898a820 */ /* 0x000fe20000400000 */
[----:B------:R-:W-:Y:S01]  /*a6a0*/  IADD3 R24, R239, -0x3f3504f3, RZ ;  /* 0xc0cafb0def187810 */ /* 0x000fe20007ffe0ff */
[----:B------:R-:W-:Y:S01]  /*a6b0*/  @!P2 FMUL R151, R151, 16777216 ;  /* 0x4b8000009797a820 */ /* 0x000fe20000400000 */
[----:B------:R-:W-:Y:S01]  /*a6c0*/  I2F R26, R20 ;  /* 0x00000014001a7306 */ /* 0x000fe20000201400 */
[----:B------:R-:W-:Y:S01]  /*a6d0*/  @!P2 FMUL R153, R153, 16777216 ;  /* 0x4b8000009999a820 */ /* 0x000fe20000400000 */
[----:B------:R-:W-:Y:S01]  /*a6e0*/  LOP3.LUT R28, R28, 0xff800000, RZ, 0xc0, !PT ;  /* 0xff8000001c1c7812 */ /* 0x000fe200078ec0ff */
[----:B------:R-:W-:Y:S01]  /*a6f0*/  @!P2 FMUL R154, R154, 16777216 ;  /* 0x4b8000009a9aa820 */ /* 0x000fe20000400000 */
[----:B------:R-:W-:Y:S01]  /*a700*/  IADD3 R190, R247, -0x3f3504f3, RZ ;  /* 0xc0cafb0df7be7810 */ /* 0x000fe20007ffe0ff */
[----:B------:R-:W-:Y:S01]  /*a710*/  @!P2 FMUL R156, R156, 16777216 ;  /* 0x4b8000009c9ca820 */ /* 0x000fe20000400000 */
[----:B------:R-:W-:Y:S01]  /*a720*/  FSETP.GEU.AND P2, PT, |R217|, 1.175494350822287508e-38, PT ;  /* 0x00800000d900780b */ /* 0x000fe20003f4e200 */
[----:B------:R-:W-:Y:S01]  /*a730*/  @P1 FMUL R218, R218, 0.25 ;  /* 0x3e800000dada1820 */ /* 0x000fe20000400000 */
[----:B------:R3:W-:Y:S01]  /*a740*/  I2F R177, R28 ;  /* 0x0000001c00b17306 */ /* 0x0007e20000201400 */
[----:B------:R-:W-:Y:S01]  /*a750*/  @P1 FMUL R51, R51, 0.25 ;  /* 0x3e80000033331820 */ /* 0x000fe20000400000 */
[----:B------:R-:W-:Y:S01]  /*a760*/  LOP3.LUT R24, R24, 0xff800000, RZ, 0xc0, !PT ;  /* 0xff80000018187812 */ /* 0x000fe200078ec0ff */
[----:B------:R-:W-:Y:S01]  /*a770*/  @P1 FMUL R50, R50, 0.25 ;  /* 0x3e80000032321820 */ /* 0x000fe20000400000 */
[----:B------:R-:W-:Y:S01]  /*a780*/  LOP3.LUT R44, R190, 0xff800000, RZ, 0xc0, !PT ;  /* 0xff800000be2c7812 */ /* 0x000fe200078ec0ff */
[----:B------:R-:W-:Y:S01]  /*a790*/  @P1 FMUL R55, R55, 0.25 ;  /* 0x3e80000037371820 */ /* 0x000fe20000400000 */
[----:B------:R-:W-:Y:S01]  /*a7a0*/  IADD3 R23, R238, -0x3f3504f3, RZ ;  /* 0xc0cafb0dee177810 */ /* 0x000fe20007ffe0ff */
[----:B------:R-:W-:Y:S01]  /*a7b0*/  @P1 FMUL R54, R54, 0.25 ;  /* 0x3e80000036361820 */ /* 0x000fe20000400000 */
[----:B------:R-:W-:Y:S01]  /*a7c0*/  I2F R21, R24 ;  /* 0x0000001800157306 */ /* 0x000fe20000201400 */
[----:B------:R-:W-:Y:S01]  /*a7d0*/  @P1 FMUL R59, R59, 0.25 ;  /* 0x3e8000003b3b1820 */ /* 0x000fe20000400000 */
[----:B------:R-:W-:Y:S01]  /*a7e0*/  IADD3 R19, R236, -0x3f3504f3, RZ ;  /* 0xc0cafb0dec137810 */ /* 0x000fe20007ffe0ff */
[----:B------:R-:W-:Y:S01]  /*a7f0*/  @P1 FMUL R58, R58, 0.25 ;  /* 0x3e8000003a3a1820 */ /* 0x000fe20000400000 */
[----:B------:R-:W-:Y:S01]  /*a800*/  IADD3 R42, R245, -0x3f3504f3, RZ ;  /* 0xc0cafb0df52a7810 */ /* 0x000fe20007ffe0ff */
[----:B------:R-:W-:Y:S01]  /*a810*/  @P1 FMUL R63, R63, 0.25 ;  /* 0x3e8000003f3f1820 */ /* 0x000fe20000400000 */
[----:B------:R-:W-:Y:S01]  /*a820*/  IADD3 R29, R242, -0x3f3504f3, RZ ;  /* 0xc0cafb0df21d7810 */ /* 0x000fe20007ffe0ff */
[----:B------:R-:W-:Y:S01]  /*a830*/  @P1 FMUL R62, R62, 0.25 ;  /* 0x3e8000003e3e1820 */ /* 0x000fe20000400000 */
[----:B------:R-:W-:Y:S01]  /*a840*/  FSETP.GT.AND P1, PT, |R220|, 8.50705917302346158658e+37, PT ;  /* 0x7e800000dc00780b */ /* 0x000fe20003f24200 */
[----:B------:R-:W-:Y:S01]  /*a850*/  @!P3 FMUL R218, R218, 16777216 ;  /* 0x4b800000dadab820 */ /* 0x000fe20000400000 */
[----:B------:R-:W-:Y:S01]  /*a860*/  I2F R191, R44 ;  /* 0x0000002c00bf7306 */ /* 0x000fe20000201400 */
[----:B------:R-:W-:Y:S01]  /*a870*/  @!P3 FMUL R51, R51, 16777216 ;  /* 0x4b8000003333b820 */ /* 0x000fe20000400000 */
[----:B------:R-:W-:Y:S01]  /*a880*/  IADD3 R33, R244, -0x3f3504f3, RZ ;  /* 0xc0cafb0df4217810 */ /* 0x000fe20007ffe0ff */
[----:B------:R-:W-:Y:S01]  /*a890*/  @!P3 FMUL R50, R50, 16777216 ;  /* 0x4b8000003232b820 */ /* 0x000fe20000400000 */
[----:B------:R-:W-:Y:S01]  /*a8a0*/  LOP3.LUT R23, R23, 0xff800000, RZ, 0xc0, !PT ;  /* 0xff80000017177812 */ /* 0x000fe200078ec0ff */
        /* <DEDUP_REMOVED lines=9> */
[----:B------:R-:W-:Y:S01]  /*a940*/  I2F R22, R23 ;  /* 0x0000001700167306 */ /* 0x000fe20000201400 */
[----:B------:R-:W-:Y:S01]  /*a950*/  @!P3 FMUL R62, R62, 16777216 ;  /* 0x4b8000003e3eb820 */ /* 0x000fe20000400000 */
[----:B------:R-:W-:Y:S01]  /*a960*/  FSETP.GEU.AND P3, PT, |R220|, 1.175494350822287508e-38, PT ;  /* 0x00800000dc00780b */ /* 0x000fe20003f6e200 */
[----:B------:R-:W-:Y:S01]  /*a970*/  @P0 FMUL R217, R217, 0.25 ;  /* 0x3e800000d9d90820 */ /* 0x000fe20000400000 */
[----:B------:R-:W-:Y:S01]  /*a980*/  FSEL R250, RZ, -23, P6 ;  /* 0xc1b80000fffa7808 */ /* 0x000fe20003000000 */
[----:B------:R-:W-:Y:S01]  /*a990*/  @P0 FMUL R167, R167, 0.25 ;  /* 0x3e800000a7a70820 */ /* 0x000fe20000400000 */
[----:B------:R-:W-:Y:S01]  /*a9a0*/  IADD3 R13, R10, -R13, RZ ;  /* 0x8000000d0a0d7210 */ /* 0x000fe20007ffe0ff */
[----:B------:R-:W-:Y:S01]  /*a9b0*/  @P0 FMUL R166, R166, 0.25 ;  /* 0x3e800000a6a60820 */ /* 0x000fe20000400000 */
[----:B------:R-:W-:Y:S01]  /*a9c0*/  I2F R27, R19 ;  /* 0x00000013001b7306 */ /* 0x000fe20000201400 */
[----:B------:R-:W-:Y:S01]  /*a9d0*/  @P0 FMUL R40, R40, 0.25 ;  /* 0x3e80000028280820 */ /* 0x000fe20000400000 */
[----:B--2---:R-:W-:Y:S01]  /*a9e0*/  IADD3 R18, R5, -R18, RZ ;  /* 0x8000001205127210 */ /* 0x004fe20007ffe0ff */
[----:B------:R-:W-:Y:S01]  /*a9f0*/  @P0 FMUL R12, R12, 0.25 ;  /* 0x3e8000000c0c0820 */ /* 0x000fe20000400000 */
[----:B---3--:R-:W-:Y:S01]  /*aa00*/  IADD3 R28, R241, -R28, RZ ;  /* 0x8000001cf11c7210 */ /* 0x008fe20007ffe0ff */
[----:B------:R-:W-:Y:S01]  /*aa10*/  @P0 FMUL R9, R9, 0.25 ;  /* 0x3e80000009090820 */ /* 0x000fe20000400000 */
[----:B------:R-:W-:Y:S01]  /*aa20*/  FSETP.NEU.AND P5, PT, R7, RZ, PT ;  /* 0x000000ff0700720b */ /* 0x000fe20003fad000 */
[----:B------:R-:W-:Y:S01]  /*aa30*/  @P0 FMUL R8, R8, 0.25 ;  /* 0x3e80000008080820 */ /* 0x000fe20000400000 */
[----:B------:R-:W-:Y:S01]  /*aa40*/  I2F R188, R42 ;  /* 0x0000002a00bc7306 */ /* 0x000fe20000201400 */
[----:B------:R-:W-:Y:S01]  /*aa50*/  @P0 FMUL R37, R37, 0.25 ;  /* 0x3e80000025250820 */ /* 0x000fe20000400000 */
[----:B------:R-:W-:Y:S01]  /*aa60*/  ISETP.GE.U32.AND P6, PT, R237, 0x7f800000, PT ;  /* 0x7f800000ed00780c */ /* 0x000fe20003fc6070 */
[----:B------:R-:W-:Y:S01]  /*aa70*/  @P0 FMUL R36, R36, 0.25 ;  /* 0x3e80000024240820 */ /* 0x000fe20000400000 */
[----:B------:R-:W-:Y:S01]  /*aa80*/  FSETP.GT.AND P0, PT, |R219|, 8.50705917302346158658e+37, PT ;  /* 0x7e800000db00780b */ /* 0x000fe20003f04200 */
[----:B------:R-:W-:Y:S01]  /*aa90*/  @!P2 FMUL R217, R217, 16777216 ;  /* 0x4b800000d9d9a820 */ /* 0x000fe20000400000 */
[----:B------:R-:W-:Y:S01]  /*aaa0*/  LOP3.LUT R200, R204, 0x8, RZ, 0x3c, !PT ;  /* 0x00000008ccc87812 */ /* 0x000fe200078e3cff */
[----:B------:R-:W-:Y:S01]  /*aab0*/  @!P2 FMUL R167, R167, 16777216 ;  /* 0x4b800000a7a7a820 */ /* 0x000fe20000400000 */
[----:B------:R-:W-:Y:S01]  /*aac0*/  I2F R187, R29 ;  /* 0x0000001d00bb7306 */ /* 0x000fe20000201400 */
[----:B------:R-:W-:Y:S01]  /*aad0*/  @!P2 FMUL R166, R166, 16777216 ;  /* 0x4b800000a6a6a820 */ /* 0x000fe20000400000 */
[----:B------:R-:W-:Y:S01]  /*aae0*/  SHF.R.U32.HI R197, RZ, 0x7, R197 ;  /* 0x00000007ffc57819 */ /* 0x000fe200000116c5 */
[----:B------:R-:W-:-:S02]  /*aaf0*/  @!P2 FMUL R40, R40, 16777216 ;  /* 0x4b8000002828a820 */ /* 0x000fc40000400000 */
[----:B------:R-:W-:Y:S01]  /*ab00*/  @!P2 FMUL R12, R12, 16777216 ;  /* 0x4b8000000c0ca820 */ /* 0x000fe20000400000 */
[----:B------:R-:W-:Y:S01]  /*ab10*/  SGXT.U32 R197, R197, 0x1 ;  /* 0x00000001c5c5781a */ /* 0x000fe20000000000 */
[----:B------:R-:W-:Y:S01]  /*ab20*/  @!P2 FMUL R9, R9, 16777216 ;  /* 0x4b8000000909a820 */ /* 0x000fe20000400000 */
[----:B------:R-:W-:Y:S01]  /*ab30*/  MUFU.RCP R217, R217 ;  /* 0x000000d900d97308 */ /* 0x000fe20000001000 */
[----:B------:R-:W-:Y:S02]  /*ab40*/  @!P2 FMUL R8, R8, 16777216 ;  /* 0x4b8000000808a820 */ /* 0x000fe40000400000 */
[----:B------:R-:W-:Y:S02]  /*ab50*/  @!P2 FMUL R37, R37, 16777216 ;  /* 0x4b8000002525a820 */ /* 0x000fe40000400000 */
[----:B------:R-:W-:Y:S01]  /*ab60*/  @!P2 FMUL R36, R36, 16777216 ;  /* 0x4b8000002424a820 */ /* 0x000fe20000400000 */
[----:B------:R-:W-:Y:S01]  /*ab70*/  FSETP.GEU.AND P2, PT, |R219|, 1.175494350822287508e-38, PT ;  /* 0x00800000db00780b */ /* 0x000fe20003f4e200 */
[----:B------:R-:W-:Y:S01]  /*ab80*/  @P1 FMUL R220, R220, 0.25 ;  /* 0x3e800000dcdc1820 */ /* 0x000fe20000400000 */
[----:B------:R2:W-:Y:S01]  /*ab90*/  I2F R189, R33 ;  /* 0x0000002100bd7306 */ /* 0x0005e20000201400 */
[----:B------:R-:W-:-:S02]  /*aba0*/  @P1 FMUL R67, R67, 0.25 ;  /* 0x3e80000043431820 */ /* 0x000fc40000400000 */
[----:B------:R-:W-:Y:S02]  /*abb0*/  @P1 FMUL R66, R66, 0.25 ;  /* 0x3e80000042421820 */ /* 0x000fe40000400000 */
[----:B------:R-:W-:Y:S02]  /*abc0*/  @P1 FMUL R71, R71, 0.25 ;  /* 0x3e80000047471820 */ /* 0x000fe40000400000 */
[----:B------:R-:W-:Y:S01]  /*abd0*/  @P1 FMUL R70, R70, 0.25 ;  /* 0x3e80000046461820 */ /* 0x000fe20000400000 */
[----:B------:R-:W-:Y:S01]  /*abe0*/  MUFU.RCP R218, R218 ;  /* 0x000000da00da7308 */ /* 0x000fe20000001000 */
[----:B------:R-:W-:Y:S01]  /*abf0*/  @P1 FMUL R75, R75, 0.25 ;  /* 0x3e8000004b4b1820 */ /* 0x000fe20000400000 */
[----:B--2---:R-:W-:Y:S01]  /*ac00*/  IADD3 R33, R244, -R33, RZ ;  /* 0x80000021f4217210 */ /* 0x004fe20007ffe0ff */
[----:B------:R-:W-:Y:S02]  /*ac10*/  @P1 FMUL R74, R74, 0.25 ;  /* 0x3e8000004a4a1820 */ /* 0x000fe40000400000 */
[----:B------:R-:W-:-:S02]  /*ac20*/  @P1 FMUL R79, R79, 0.25 ;  /* 0x3e8000004f4f1820 */ /* 0x000fc40000400000 */
[----:B------:R-:W-:Y:S01]  /*ac30*/  @P1 FMUL R78, R78, 0.25 ;  /* 0x3e8000004e4e1820 */ /* 0x000fe20000400000 */
[----:B------:R-:W-:Y:S01]  /*ac40*/  FSETP.GT.AND P1, PT, |R222|, 8.50705917302346158658e+37, PT ;  /* 0x7e800000de00780b */ /* 0x000fe20003f24200 */
[----:B------:R-:W-:Y:S01]  /*ac50*/  @!P3 FMUL R220, R220, 16777216 ;  /* 0x4b800000dcdcb820 */ /* 0x000fe20000400000 */
[----:B------:R-:W-:Y:S01]  /*ac60*/  MUFU.RCP R215, R215 ;  /* 0x000000d700d77308 */ /* 0x000fe20000001000 */
[----:B------:R-:W-:Y:S02]  /*ac70*/  @!P3 FMUL R67, R67, 16777216 ;  /* 0x4b8000004343b820 */ /* 0x000fe40000400000 */
[----:B------:R-:W-:Y:S02]  /*ac80*/  @!P3 FMUL R66, R66, 16777216 ;  /* 0x4b8000004242b820 */ /* 0x000fe40000400000 */
[----:B------:R-:W-:Y:S02]  /*ac90*/  @!P3 FMUL R71, R71, 16777216 ;  /* 0x4b8000004747b820 */ /* 0x000fe40000400000 */
[----:B------:R-:W-:Y:S01]  /*aca0*/  @!P3 FMUL R70, R70, 16777216 ;  /* 0x4b8000004646b820 */ /* 0x000fe20000400000 */
[----:B------:R-:W2:Y:S01]  /*acb0*/  MUFU.RCP R220, R220 ;  /* 0x000000dc00dc7308 */ /* 0x000ea20000001000 */
[----:B------:R-:W-:-:S02]  /*acc0*/  @!P3 FMUL R75, R75, 16777216 ;  /* 0x4b8000004b4bb820 */ /* 0x000fc40000400000 */
[----:B------:R-:W-:Y:S02]  /*acd0*/  @!P3 FMUL R74, R74, 16777216 ;  /* 0x4b8000004a4ab820 */ /* 0x000fe40000400000 */
[----:B------:R-:W-:Y:S02]  /*ace0*/  @!P3 FMUL R79, R79, 16777216 ;  /* 0x4b8000004f4fb820 */ /* 0x000fe40000400000 */
[----:B------:R-:W-:Y:S01]  /*acf0*/  @!P3 FMUL R78, R78, 16777216 ;  /* 0x4b8000004e4eb820 */ /* 0x000fe20000400000 */
[----:B------:R-:W-:Y:S01]  /*ad00*/  FSETP.GEU.AND P3, PT, |R222|, 1.175494350822287508e-38, PT ;  /* 0x00800000de00780b */ /* 0x000fe20003f6e200 */
[----:B------:R-:W-:Y:S02]  /*ad10*/  @P0 FMUL R219, R219, 0.25 ;  /* 0x3e800000dbdb0820 */ /* 0x000fe40000400000 */
[----:B------:R-:W-:Y:S02]  /*ad20*/  @P0 FMUL R49, R49, 0.25 ;  /* 0x3e80000031310820 */ /* 0x000fe40000400000 */
[----:B------:R-:W-:-:S02]  /*ad30*/  @P0 FMUL R48, R48, 0.25 ;  /* 0x3e80000030300820 */ /* 0x000fc40000400000 */
[----:B------:R-:W-:Y:S02]  /*ad40*/  @P0 FMUL R53, R53, 0.25 ;  /* 0x3e80000035350820 */ /* 0x000fe40000400000 */
[----:B------:R-:W-:Y:S02]  /*ad50*/  @P0 FMUL R52, R52, 0.25 ;  /* 0x3e80000034340820 */ /* 0x000fe40000400000 */
[----:B------:R-:W-:Y:S02]  /*ad60*/  @P0 FMUL R57, R57, 0.25 ;  /* 0x3e80000039390820 */ /* 0x000fe40000400000 */
[----:B------:R-:W-:Y:S02]  /*ad70*/  @P0 FMUL R56, R56, 0.25 ;  /* 0x3e80000038380820 */ /* 0x000fe40000400000 */
[----:B------:R-:W-:Y:S02]  /*ad80*/  @P0 FMUL R61, R61, 0.25 ;  /* 0x3e8000003d3d0820 */ /* 0x000fe40000400000 */
[----:B------:R-:W-:Y:S01]  /*ad90*/  @P0 FMUL R60, R60, 0.25 ;  /* 0x3e8000003c3c0820 */ /* 0x000fe20000400000 */
[----:B------:R-:W-:Y:S01]  /*ada0*/  FSETP.GT.AND P0, PT, |R221|, 8.50705917302346158658e+37, PT ;  /* 0x7e800000dd00780b */ /* 0x000fe20003f04200 */
[----:B------:R-:W-:-:S02]  /*adb0*/  @!P2 FMUL R219, R219, 16777216 ;  /* 0x4b800000dbdba820 */ /* 0x000fc40000400000 */
[----:B------:R-:W-:Y:S02]  /*adc0*/  @!P2 FMUL R49, R49, 16777216 ;  /* 0x4b8000003131a820 */ /* 0x000fe40000400000 */
[----:B------:R-:W-:Y:S02]  /*add0*/  @!P2 FMUL R48, R48, 16777216 ;  /* 0x4b8000003030a820 */ /* 0x000fe40000400000 */
[----:B------:R-:W-:Y:S01]  /*ade0*/  @!P2 FMUL R53, R53, 16777216 ;  /* 0x4b8000003535a820 */ /* 0x000fe20000400000 */
[----:B------:R-:W-:Y:S01]  /*adf0*/  MUFU.RCP R219, R219 ;  /* 0x000000db00db7308 */ /* 0x000fe20000001000 */
[----:B------:R-:W-:Y:S02]  /*ae00*/  @!P2 FMUL R52, R52, 16777216 ;  /* 0x4b8000003434a820 */ /* 0x000fe40000400000 */
[----:B------:R-:W-:Y:S02]  /*ae10*/  @!P2 FMUL R57, R57, 16777216 ;  /* 0x4b8000003939a820 */ /* 0x000fe40000400000 */
[----:B------:R-:W-:-:S02]  /*ae20*/  @!P2 FMUL R56, R56, 16777216 ;  /* 0x4b8000003838a820 */ /* 0x000fc40000400000 */
[----:B------:R-:W-:Y:S02]  /*ae30*/  @!P2 FMUL R61, R61, 16777216 ;  /* 0x4b8000003d3da820 */ /* 0x000fe40000400000 */
[----:B------:R-:W-:Y:S01]  /*ae40*/  @!P2 FMUL R60, R60, 16777216 ;  /* 0x4b8000003c3ca820 */ /* 0x000fe20000400000 */
[----:B------:R-:W-:Y:S01]  /*ae50*/  FSETP.GEU.AND P2, PT, |R221|, 1.175494350822287508e-38, PT ;  /* 0x00800000dd00780b */ /* 0x000fe20003f4e200 */
[----:B------:R-:W-:Y:S02]  /*ae60*/  @P1 FMUL R222, R222, 0.25 ;  /* 0x3e800000dede1820 */ /* 0x000fe40000400000 */
[----:B------:R-:W-:Y:S02]  /*ae70*/  @P1 FMUL R83, R83, 0.25 ;  /* 0x3e80000053531820 */ /* 0x000fe40000400000 */
[----:B------:R-:W-:Y:S02]  /*ae80*/  @P1 FMUL R82, R82, 0.25 ;  /* 0x3e80000052521820 */ /* 0x000fe40000400000 */
[----:B------:R-:W-:-:S02]  /*ae90*/  @P1 FMUL R87, R87, 0.25 ;  /* 0x3e80000057571820 */ /* 0x000fc40000400000 */
        /* <DEDUP_REMOVED lines=9> */
[----:B------:R-:W-:Y:S02]  /*af30*/  @!P3 FMUL R87, R87, 16777216 ;  /* 0x4b8000005757b820 */ /* 0x000fe40000400000 */
        /* <DEDUP_REMOVED lines=20> */
[----:B------:R-:W3:Y:S01]  /*b080*/  MUFU.RCP R221, R221 ;  /* 0x000000dd00dd7308 */ /* 0x000ee20000001000 */
        /* <DEDUP_REMOVED lines=77> */
[----:B-1----:R-:W-:-:S02]  /*b560*/  FFMA.FTZ R249, R186, 1.1920928955078125e-07, R249 ;  /* 0x34000000baf97823 */ /* 0x002fc400000100f9 */
[----:B--2---:R-:W-:Y:S02]  /*b570*/  FMUL R186, R220, R71 ;  /* 0x00000047dcba7220 */ /* 0x004fe40000400000 */
[----:B------:R-:W-:Y:S02]  /*b580*/  @!P2 FMUL R225, R225, 16777216 ;  /* 0x4b800000e1e1a820 */ /* 0x000fe40000400000 */
[----:B------:R-:W-:Y:S02]  /*b590*/  @!P2 FMUL R97, R97, 16777216 ;  /* 0x4b8000006161a820 */ /* 0x000fe40000400000 */
[----:B------:R-:W-:Y:S02]  /*b5a0*/  @!P2 FMUL R96, R96, 16777216 ;  /* 0x4b8000006060a820 */ /* 0x000fe40000400000 */
[----:B------:R-:W-:Y:S01]  /*b5b0*/  @!P2 FMUL R101, R101, 16777216 ;  /* 0x4b8000006565a820 */ /* 0x000fe20000400000 */
[----:B------:R-:W-:Y:S01]  /*b5c0*/  MUFU.RCP R225, R225 ;  /* 0x000000e100e17308 */ /* 0x000fe20000001000 */
[----:B------:R-:W-:-:S02]  /*b5d0*/  @!P2 FMUL R100, R100, 16777216 ;  /* 0x4b8000006464a820 */ /* 0x000fc40000400000 */
[----:B------:R-:W-:Y:S02]  /*b5e0*/  @!P2 FMUL R105, R105, 16777216 ;  /* 0x4b8000006969a820 */ /* 0x000fe40000400000 */
[----:B------:R-:W-:Y:S02]  /*b5f0*/  @!P2 FMUL R104, R104, 16777216 ;  /* 0x4b8000006868a820 */ /* 0x000fe40000400000 */
[----:B------:R-:W-:Y:S02]  /*b600*/  @!P2 FMUL R109, R109, 16777216 ;  /* 0x4b8000006d6da820 */ /* 0x000fe40000400000 */
[----:B------:R-:W-:Y:S01]  /*b610*/  @!P2 FMUL R108, R108, 16777216 ;  /* 0x4b8000006c6ca820 */ /* 0x000fe20000400000 */
[----:B------:R-:W-:Y:S01]  /*b620*/  FSETP.GEU.AND P2, PT, |R227|, 1.175494350822287508e-38, PT ;  /* 0x00800000e300780b */ /* 0x000fe20003f4e200 */
[C---:B------:R-:W-:Y:S02]  /*b630*/  FMUL R71, R220.reuse, R70 ;  /* 0x00000046dc477220 */ /* 0x040fe40000400000 */
[----:B------:R-:W-:-:S02]  /*b640*/  FMUL R70, R220, R79 ;  /* 0x0000004fdc467220 */ /* 0x000fc40000400000 */
[----:B------:R-:W-:Y:S01]  /*b650*/  FFMA.FTZ R30, R30, 1.1920928955078125e-07, R41 ;  /* 0x340000001e1e7823 */ /* 0x000fe20000010029 */
[----:B------:R-:W-:Y:S01]  /*b660*/  IADD3 R41, R246, -0x3f3504f3, RZ ;  /* 0xc0cafb0df6297810 */ /* 0x000fe20007ffe0ff */
[----:B------:R-:W-:Y:S02]  /*b670*/  FMUL R79, R220, R78 ;  /* 0x0000004edc4f7220 */ /* 0x000fe40000400000 */
[----:B---3--:R-:W-:Y:S01]  /*b680*/  FMUL R78, R221, R69 ;  /* 0x00000045dd4e7220 */ /* 0x008fe20000400000 */
[----:B------:R-:W-:Y:S01]  /*b690*/  LOP3.LUT R41, R41, 0xff800000, RZ, 0xc0, !PT ;  /* 0xff80000029297812 */ /* 0x000fe200078ec0ff */
[----:B------:R-:W-:Y:S01]  /*b6a0*/  @P1 FMUL R229, R229, 0.25 ;  /* 0x3e800000e5e51820 */ /* 0x000fe20000400000 */
[----:B------:R-:W1:Y:S01]  /*b6b0*/  MUFU.RCP R69, R222 ;  /* 0x000000de00457308 */ /* 0x000e620000001000 */
[----:B------:R-:W-:Y:S02]  /*b6c0*/  @P0 FMUL R227, R227, 0.25 ;  /* 0x3e800000e3e30820 */ /* 0x000fe40000400000 */
[----:B------:R-:W-:-:S02]  /*b6d0*/  @!P3 FMUL R229, R229, 16777216 ;  /* 0x4b800000e5e5b820 */ /* 0x000fc40000400000 */
[----:B------:R-:W-:Y:S02]  /*b6e0*/  @P0 FMUL R113, R113, 0.25 ;  /* 0x3e80000071710820 */ /* 0x000fe40000400000 */
[----:B------:R-:W-:Y:S02]  /*b6f0*/  @P0 FMUL R112, R112, 0.25 ;  /* 0x3e80000070700820 */ /* 0x000fe40000400000 */
[----:B------:R-:W-:Y:S01]  /*b700*/  @P0 FMUL R117, R117, 0.25 ;  /* 0x3e80000075750820 */ /* 0x000fe20000400000 */
[----:B------:R-:W-:Y:S01]  /*b710*/  MUFU.RCP R229, R229 ;  /* 0x000000e500e57308 */ /* 0x000fe20000001000 */
[----:B------:R-:W-:Y:S02]  /*b720*/  @P0 FMUL R116, R116, 0.25 ;  /* 0x3e80000074740820 */ /* 0x000fe40000400000 */
[----:B------:R-:W-:Y:S02]  /*b730*/  @P0 FMUL R121, R121, 0.25 ;  /* 0x3e80000079790820 */ /* 0x000fe40000400000 */
[----:B------:R-:W-:-:S02]  /*b740*/  @P0 FMUL R120, R120, 0.25 ;  /* 0x3e80000078780820 */ /* 0x000fc40000400000 */
[----:B------:R-:W-:Y:S02]  /*b750*/  @P0 FMUL R125, R125, 0.25 ;  /* 0x3e8000007d7d0820 */ /* 0x000fe40000400000 */
[----:B------:R-:W-:Y:S01]  /*b760*/  @P0 FMUL R124, R124, 0.25 ;  /* 0x3e8000007c7c0820 */ /* 0x000fe20000400000 */
[----:B------:R-:W-:Y:S01]  /*b770*/  FSETP.GT.AND P0, PT, |R228|, 8.50705917302346158658e+37, PT ;  /* 0x7e800000e400780b */ /* 0x000fe20003f04200 */
[----:B------:R-:W-:Y:S02]  /*b780*/  FFMA.FTZ R26, R26, 1.1920928955078125e-07, R179 ;  /* 0x340000001a1a7823 */ /* 0x000fe400000100b3 */
[----:B------:R2:W0:Y:S01]  /*b790*/  I2F R179, R41 ;  /* 0x0000002900b37306 */ /* 0x0004220000201400 */
[----:B------:R-:W-:Y:S02]  /*b7a0*/  @!P2 FMUL R227, R227, 16777216 ;  /* 0x4b800000e3e3a820 */ /* 0x000fe40000400000 */
[----:B------:R-:W-:Y:S02]  /*b7b0*/  @!P2 FMUL R113, R113, 16777216 ;  /* 0x4b8000007171a820 */ /* 0x000fe40000400000 */
[----:B------:R-:W-:-:S02]  /*b7c0*/  @!P2 FMUL R112, R112, 16777216 ;  /* 0x4b8000007070a820 */ /* 0x000fc40000400000 */
[----:B------:R-:W-:Y:S01]  /*b7d0*/  @!P2 FMUL R117, R117, 16777216 ;  /* 0x4b8000007575a820 */ /* 0x000fe20000400000 */
[----:B------:R-:W-:Y:S01]  /*b7e0*/  MUFU.RCP R227, R227 ;  /* 0x000000e300e37308 */ /* 0x000fe20000001000 */
[----:B------:R-:W-:Y:S01]  /*b7f0*/  @!P2 FMUL R116, R116, 16777216 ;  /* 0x4b8000007474a820 */ /* 0x000fe20000400000 */
[----:B--2---:R-:W-:Y:S01]  /*b800*/  IADD3 R41, R246, -R41, RZ ;  /* 0x80000029f6297210 */ /* 0x004fe20007ffe0ff */
[----:B------:R-:W-:Y:S02]  /*b810*/  @!P2 FMUL R121, R121, 16777216 ;  /* 0x4b8000007979a820 */ /* 0x000fe40000400000 */
[----:B------:R-:W-:Y:S02]  /*b820*/  @!P2 FMUL R120, R120, 16777216 ;  /* 0x4b8000007878a820 */ /* 0x000fe40000400000 */
[----:B------:R-:W-:Y:S02]  /*b830*/  @!P2 FMUL R125, R125, 16777216 ;  /* 0x4b8000007d7da820 */ /* 0x000fe40000400000 */
[----:B------:R-:W-:Y:S01]  /*b840*/  @!P2 FMUL R124, R124, 16777216 ;  /* 0x4b8000007c7ca820 */ /* 0x000fe20000400000 */
[----:B------:R-:W-:Y:S01]  /*b850*/  FSETP.GEU.AND P2, PT, |R228|, 1.175494350822287508e-38, PT ;  /* 0x00800000e400780b */ /* 0x000fe20003f4e200 */
[----:B------:R-:W-:-:S02]  /*b860*/  FMUL R194, R221, R64 ;  /* 0x00000040ddc27220 */ /* 0x000fc40000400000 */
[----:B------:R-:W-:Y:S02]  /*b870*/  FFMA.FTZ R15, R177, 1.1920928955078125e-07, R178 ;  /* 0x34000000b10f7823 */ /* 0x000fe400000100b2 */
[----:B-1----:R-:W-:Y:S01]  /*b880*/  FMUL R64, R69, R87 ;  /* 0x0000005745407220 */ /* 0x002fe20000400000 */
[----:B------:R-:W1:Y:S01]  /*b890*/  MUFU.RCP R178, R216 ;  /* 0x000000d800b27308 */ /* 0x000e620000001000 */
[----:B------:R-:W-:Y:S02]  /*b8a0*/  FMUL R87, R223, R85 ;  /* 0x00000055df577220 */ /* 0x000fe40000400000 */
[----:B------:R-:W-:Y:S02]  /*b8b0*/  @P1 FMUL R129, R129, 0.25 ;  /* 0x3e80000081811820 */ /* 0x000fe40000400000 */
[----:B------:R-:W-:Y:S02]  /*b8c0*/  @P1 FMUL R133, R133, 0.25 ;  /* 0x3e80000085851820 */ /* 0x000fe40000400000 */
[----:B------:R-:W-:Y:S01]  /*b8d0*/  @P1 FMUL R137, R137, 0.25 ;  /* 0x3e80000089891820 */ /* 0x000fe20000400000 */
[----:B------:R-:W2:Y:S01]  /*b8e0*/  MUFU.RCP R85, R224 ;  /* 0x000000e000557308 */ /* 0x000ea20000001000 */
[----:B------:R-:W-:-:S02]  /*b8f0*/  @P1 FMUL R141, R141, 0.25 ;  /* 0x3e8000008d8d1820 */ /* 0x000fc40000400000 */
[----:B------:R-:W-:Y:S02]  /*b900*/  @P0 FMUL R228, R228, 0.25 ;  /* 0x3e800000e4e40820 */ /* 0x000fe40000400000 */
[----:B------:R-:W-:Y:S02]  /*b910*/  @!P3 FMUL R129, R129, 16777216 ;  /* 0x4b8000008181b820 */ /* 0x000fe40000400000 */
[----:B------:R-:W-:Y:S02]  /*b920*/  @!P3 FMUL R133, R133, 16777216 ;  /* 0x4b8000008585b820 */ /* 0x000fe40000400000 */
[----:B------:R-:W-:Y:S02]  /*b930*/  @!P3 FMUL R137, R137, 16777216 ;  /* 0x4b8000008989b820 */ /* 0x000fe40000400000 */
[----:B------:R-:W-:Y:S02]  /*b940*/  @!P3 FMUL R141, R141, 16777216 ;  /* 0x4b8000008d8db820 */ /* 0x000fe40000400000 */
[----:B------:R-:W-:-:S02]  /*b950*/  FFMA.FTZ R21, R21, 1.1920928955078125e-07, R184 ;  /* 0x3400000015157823 */ /* 0x000fc400000100b8 */
[----:B------:R-:W-:Y:S02]  /*b960*/  FFMA.FTZ R252, R191, 1.1920928955078125e-07, R252 ;  /* 0x34000000bffc7823 */ /* 0x000fe400000100fc */
[----:B0-----:R-:W-:Y:S02]  /*b970*/  FFMA.FTZ R2, R179, 1.1920928955078125e-07, R176 ;  /* 0x34000000b3027823 */ /* 0x001fe400000100b0 */
[----:B------:R-:W-:Y:S02]  /*b980*/  @!P2 FMUL R228, R228, 16777216 ;  /* 0x4b800000e4e4a820 */ /* 0x000fe40000400000 */
[C---:B------:R-:W-:Y:S02]  /*b990*/  FMUL R179, R217.reuse, R37 ;  /* 0x00000025d9b37220 */ /* 0x040fe40000400000 */
[----:B------:R-:W-:Y:S02]  /*b9a0*/  FMUL R184, R217, R36 ;  /* 0x00000024d9b87220 */ /* 0x000fe40000400000 */
[----:B------:R-:W-:Y:S01]  /*b9b0*/  FMUL R191, R219, R52 ;  /* 0x00000034dbbf7220 */ /* 0x000fe20000400000 */
[----:B------:R-:W0:Y:S01]  /*b9c0*/  MUFU.RCP R228, R228 ;  /* 0x000000e400e47308 */ /* 0x000e220000001000 */
[----:B------:R-:W-:-:S02]  /*b9d0*/  FMUL R52, R225, R104 ;  /* 0x00000068e1347220 */ /* 0x000fc40000400000 */
[----:B------:R-:W-:Y:S02]  /*b9e0*/  @P1 FMUL R128, R128, 0.25 ;  /* 0x3e80000080801820 */ /* 0x000fe40000400000 */
[----:B------:R-:W-:Y:S02]  /*b9f0*/  @P1 FMUL R132, R132, 0.25 ;  /* 0x3e80000084841820 */ /* 0x000fe40000400000 */
[----:B------:R-:W-:Y:S02]  /*ba00*/  @P1 FMUL R136, R136, 0.25 ;  /* 0x3e80000088881820 */ /* 0x000fe40000400000 */
[----:B------:R-:W-:Y:S01]  /*ba10*/  @P1 FMUL R140, R140, 0.25 ;  /* 0x3e8000008c8c1820 */ /* 0x000fe20000400000 */
[----:B------:R-:W-:Y:S01]  /*ba20*/  ISETP.GE.U32.AND P1, PT, R10, 0x7f800000, PT ;  /* 0x7f8000000a00780c */ /* 0x000fe20003f26070 */
[C---:B------:R-:W-:Y:S02]  /*ba30*/  FMUL R37, R229.reuse, R129 ;  /* 0x00000081e5257220 */ /* 0x040fe40000400000 */
[----:B------:R-:W-:-:S02]  /*ba40*/  FMUL R36, R229, R133 ;  /* 0x00000085e5247220 */ /* 0x000fc40000400000 */
[C---:B------:R-:W-:Y:S02]  /*ba50*/  FMUL R137, R229.reuse, R137 ;  /* 0x00000089e5897220 */ /* 0x040fe40000400000 */
[----:B------:R-:W-:Y:S01]  /*ba60*/  FMUL R104, R229, R141 ;  /* 0x0000008de5687220 */ /* 0x000fe20000400000 */
[----:B------:R-:W-:Y:S01]  /*ba70*/  F2FP.PACK_AB R37, R37, R36 ;  /* 0x000000242525723e */ /* 0x000fe200000000ff */
[----:B------:R-:W-:Y:S02]  /*ba80*/  @!P3 FMUL R128, R128, 16777216 ;  /* 0x4b8000008080b820 */ /* 0x000fe40000400000 */
[----:B------:R-:W-:Y:S01]  /*ba90*/  @!P3 FMUL R132, R132, 16777216 ;  /* 0x4b8000008484b820 */ /* 0x000fe20000400000 */
[----:B------:R-:W-:Y:S01]  /*baa0*/  F2FP.PACK_AB R36, R137, R104 ;  /* 0x000000688924723e */ /* 0x000fe200000000ff */
[----:B------:R-:W-:Y:S02]  /*bab0*/  @!P3 FMUL R136, R136, 16777216 ;  /* 0x4b8000008888b820 */ /* 0x000fe40000400000 */
[----:B------:R-:W-:Y:S01]  /*bac0*/  @!P3 FMUL R140, R140, 16777216 ;  /* 0x4b8000008c8cb820 */ /* 0x000fe20000400000 */
[----:B------:R-:W-:Y:S01]  /*bad0*/  ISETP.GE.U32.AND P3, PT, R5, 0x7f800000, PT ;  /* 0x7f8000000500780c */ /* 0x000fe20003f66070 */
[----:B------:R-:W-:Y:S01]  /*bae0*/  FMUL R192, R219, R61 ;  /* 0x0000003ddbc07220 */ /* 0x000fe20000400000 */
[----:B------:R3:W-:Y:S01]  /*baf0*/  STS.64 [R6+0x400], R36 ;  /* 0x0004002406007388 */ /* 0x0007e20000000a00 */
[----:B------:R-:W-:-:S02]  /*bb00*/  FMUL R196, R221, R72 ;  /* 0x00000048ddc47220 */ /* 0x000fc40000400000 */
[----:B------:R-:W-:Y:S02]  /*bb10*/  FFMA.FTZ R22, R22, 1.1920928955078125e-07, R183 ;  /* 0x3400000016167823 */ /* 0x000fe400000100b7 */
[----:B------:R-:W-:Y:S02]  /*bb20*/  FMUL R177, R217, R12 ;  /* 0x0000000cd9b17220 */ /* 0x000fe40000400000 */
[----:B------:R-:W-:Y:S02]  /*bb30*/  FMUL R193, R219, R56 ;  /* 0x00000038dbc17220 */ /* 0x000fe40000400000 */
[C---:B------:R-:W-:Y:S02]  /*bb40*/  FMUL R61, R221.reuse, R65 ;  /* 0x00000041dd3d7220 */ /* 0x040fe40000400000 */
[----:B------:R-:W-:Y:S02]  /*bb50*/  FMUL R72, R221, R77 ;  /* 0x0000004ddd487220 */ /* 0x000fe40000400000 */
[----:B------:R-:W-:-:S02]  /*bb60*/  FFMA.FTZ R27, R27, 1.1920928955078125e-07, R182 ;  /* 0x340000001b1b7823 */ /* 0x000fc400000100b6 */
[----:B------:R-:W-:Y:S02]  /*bb70*/  FFMA.FTZ R251, R188, 1.1920928955078125e-07, R251 ;  /* 0x34000000bcfb7823 */ /* 0x000fe400000100fb */
[C---:B------:R-:W-:Y:S02]  /*bb80*/  FMUL R12, R217.reuse, R9 ;  /* 0x00000009d90c7220 */ /* 0x040fe40000400000 */
[----:B------:R-:W-:Y:S02]  /*bb90*/  FMUL R183, R217, R8 ;  /* 0x00000008d9b77220 */ /* 0x000fe40000400000 */
[C---:B------:R-:W-:Y:S02]  /*bba0*/  FMUL R195, R221.reuse, R68 ;  /* 0x00000044ddc37220 */ /* 0x040fe40000400000 */
[----:B------:R-:W-:Y:S02]  /*bbb0*/  FMUL R77, R221, R76 ;  /* 0x0000004cdd4d7220 */ /* 0x000fe40000400000 */
[----:B------:R-:W-:Y:S01]  /*bbc0*/  FMUL R65, R69, R86 ;  /* 0x0000005645417220 */ /* 0x000fe20000400000 */
[----:B---3--:R-:W-:Y:S01]  /*bbd0*/  F2FP.PACK_AB R37, R194, R195 ;  /* 0x000000c3c225723e */ /* 0x008fe200000000ff */
[----:B------:R-:W-:Y:S01]  /*bbe0*/  FMUL R56, R225, R101 ;  /* 0x00000065e1387220 */ /* 0x000fe20000400000 */
[----:B------:R-:W-:Y:S01]  /*bbf0*/  F2FP.PACK_AB R36, R196, R77 ;  /* 0x0000004dc424723e */ /* 0x000fe200000000ff */
[----:B------:R-:W-:Y:S01]  /*bc00*/  FFMA.FTZ R248, R187, 1.1920928955078125e-07, R248 ;  /* 0x34000000bbf87823 */ /* 0x000fe200000100f8 */
[----:B------:R-:W-:Y:S01]  /*bc10*/  LOP3.LUT R196, R204, 0x10, RZ, 0x3c, !PT ;  /* 0x00000010ccc47812 */ /* 0x000fe200078e3cff */
[----:B------:R-:W-:-:S02]  /*bc20*/  FFMA.FTZ R250, R189, 1.1920928955078125e-07, R250 ;  /* 0x34000000bdfa7823 */ /* 0x000fc400000100fa */
[C---:B-1----:R-:W-:Y:S01]  /*bc30*/  FMUL R155, R178.reuse, R155 ;  /* 0x0000009bb29b7220 */ /* 0x042fe20000400000 */
[----:B------:R-:W-:Y:S01]  /*bc40*/  STS.64 [R6+0x200], R36 ;  /* 0x0002002406007388 */ /* 0x000fe20000000a00 */
[C---:B------:R-:W-:Y:S02]  /*bc50*/  FMUL R157, R178.reuse, R157 ;  /* 0x0000009db29d7220 */ /* 0x040fe40000400000 */
[C---:B------:R-:W-:Y:S02]  /*bc60*/  FMUL R158, R178.reuse, R158 ;  /* 0x0000009eb29e7220 */ /* 0x040fe40000400000 */
[C---:B------:R-:W-:Y:S02]  /*bc70*/  FMUL R164, R178.reuse, R164 ;  /* 0x000000a4b2a47220 */ /* 0x040fe40000400000 */
[C---:B------:R-:W-:Y:S01]  /*bc80*/  FMUL R159, R178.reuse, R159 ;  /* 0x0000009fb29f7220 */ /* 0x040fe20000400000 */
[----:B------:R-:W-:Y:S01]  /*bc90*/  F2FP.PACK_AB R155, R155, R158 ;  /* 0x0000009e9b9b723e */ /* 0x000fe200000000ff */
[C---:B------:R-:W-:Y:S01]  /*bca0*/  FMUL R165, R178.reuse, R165 ;  /* 0x000000a5b2a57220 */ /* 0x040fe20000400000 */
[----:B------:R-:W-:Y:S01]  /*bcb0*/  F2FP.PACK_AB R157, R157, R164 ;  /* 0x000000a49d9d723e */ /* 0x000fe200000000ff */
[----:B------:R-:W-:-:S02]  /*bcc0*/  FMUL R176, R178, R39 ;  /* 0x00000027b2b07220 */ /* 0x000fc40000400000 */
[----:B------:R-:W-:Y:S02]  /*bcd0*/  FMUL R182, R218, R55 ;  /* 0x00000037dab67220 */ /* 0x000fe40000400000 */
[----:B------:R-:W-:Y:S02]  /*bce0*/  FMUL R188, R219, R53 ;  /* 0x00000035dbbc7220 */ /* 0x000fe40000400000 */
[----:B------:R-:W-:Y:S02]  /*bcf0*/  FMUL R86, R223, R81 ;  /* 0x00000051df567220 */ /* 0x000fe40000400000 */
[C---:B------:R-:W-:Y:S02]  /*bd00*/  FMUL R9, R229.reuse, R128 ;  /* 0x00000080e5097220 */ /* 0x040fe40000400000 */
[C---:B------:R-:W-:Y:S02]  /*bd10*/  FMUL R132, R229.reuse, R132 ;  /* 0x00000084e5847220 */ /* 0x040fe40000400000 */
[----:B------:R-:W-:-:S02]  /*bd20*/  FMUL R8, R229, R136 ;  /* 0x00000088e5087220 */ /* 0x000fc40000400000 */
[----:B------:R-:W-:Y:S01]  /*bd30*/  FMUL R101, R229, R140 ;  /* 0x0000008ce5657220 */ /* 0x000fe20000400000 */
[----:B------:R-:W-:Y:S01]  /*bd40*/  F2FP.PACK_AB R9, R9, R132 ;  /* 0x000000840909723e */ /* 0x000fe200000000ff */
[----:B------:R-:W-:Y:S02]  /*bd50*/  FMUL R178, R178, R38 ;  /* 0x00000026b2b27220 */ /* 0x000fe40000400000 */
[----:B------:R-:W-:Y:S01]  /*bd60*/  FMUL R55, R218, R54 ;  /* 0x00000036da377220 */ /* 0x000fe20000400000 */
[----:B------:R-:W-:Y:S01]  /*bd70*/  F2FP.PACK_AB R8, R8, R101 ;  /* 0x000000650808723e */ /* 0x000fe200000000ff */
[----:B------:R-:W-:Y:S02]  /*bd80*/  FMUL R185, R218, R58 ;  /* 0x0000003adab97220 */ /* 0x000fe40000400000 */
[C---:B------:R-:W-:Y:S02]  /*bd90*/  FMUL R187, R219.reuse, R49 ;  /* 0x00000031dbbb7220 */ /* 0x040fe40000400000 */
[C---:B------:R-:W-:Y:S01]  /*bda0*/  FMUL R190, R219.reuse, R48 ;  /* 0x00000030dbbe7220 */ /* 0x040fe20000400000 */
[----:B------:R1:W-:Y:S01]  /*bdb0*/  STS.64 [R6], R8 ;  /* 0x0000000806007388 */ /* 0x0003e20000000a00 */
[----:B------:R-:W-:-:S02]  /*bdc0*/  FMUL R189, R219, R57 ;  /* 0x00000039dbbd7220 */ /* 0x000fc40000400000 */
[----:B--2---:R-:W-:Y:S02]  /*bdd0*/  FMUL R81, R85, R102 ;  /* 0x0000006655517220 */ /* 0x004fe40000400000 */
[----:B------:R-:W-:Y:S02]  /*bde0*/  FMUL R53, R225, R96 ;  /* 0x00000060e1357220 */ /* 0x000fe40000400000 */
[----:B------:R-:W-:Y:S02]  /*bdf0*/  FMUL R54, R218, R59 ;  /* 0x0000003bda367220 */ /* 0x000fe40000400000 */
[----:B------:R-:W-:Y:S02]  /*be00*/  FMUL R58, R223, R84 ;  /* 0x00000054df3a7220 */ /* 0x000fe40000400000 */
[C---:B------:R-:W-:Y:S01]  /*be10*/  FMUL R57, R225.reuse, R97 ;  /* 0x00000061e1397220 */ /* 0x040fe20000400000 */
[----:B-1----:R-:W-:Y:S01]  /*be20*/  F2FP.PACK_AB R9, R86, R87 ;  /* 0x000000575609723e */ /* 0x002fe200000000ff */
[C---:B------:R-:W-:Y:S01]  /*be30*/  FMUL R100, R225.reuse, R100 ;  /* 0x00000064e1647220 */ /* 0x040fe20000400000 */
[----:B------:R-:W1:Y:S01]  /*be40*/  MUFU.RCP R97, R226 ;  /* 0x000000e200617308 */ /* 0x000e620000001000 */
[----:B------:R-:W-:Y:S01]  /*be50*/  FMUL R105, R225, R105 ;  /* 0x00000069e1697220 */ /* 0x000fe20000400000 */
[----:B------:R-:W-:Y:S01]  /*be60*/  F2FP.PACK_AB R57, R57, R56 ;  /* 0x000000383939723e */ /* 0x000fe200000000ff */
[----:B------:R-:W-:Y:S01]  /*be70*/  FMUL R96, R225, R109 ;  /* 0x0000006de1607220 */ /* 0x000fe20000400000 */
[----:B------:R-:W-:Y:S01]  /*be80*/  F2FP.PACK_AB R53, R53, R100 ;  /* 0x000000643535723e */ /* 0x000fe200000000ff */
[----:B------:R-:W-:-:S02]  /*be90*/  FMUL R49, R227, R113 ;  /* 0x00000071e3317220 */ /* 0x000fc40000400000 */
[----:B------:R-:W-:Y:S01]  /*bea0*/  FMUL R39, R227, R112 ;  /* 0x00000070e3277220 */ /* 0x000fe20000400000 */
[----:B------:R-:W-:Y:S01]  /*beb0*/  F2FP.PACK_AB R56, R105, R96 ;  /* 0x000000606938723e */ /* 0x000fe200000000ff */
[C---:B------:R-:W-:Y:S02]  /*bec0*/  FMUL R48, R227.reuse, R117 ;  /* 0x00000075e3307220 */ /* 0x040fe40000400000 */
[C---:B------:R-:W-:Y:S02]  /*bed0*/  FMUL R116, R227.reuse, R116 ;  /* 0x00000074e3747220 */ /* 0x040fe40000400000 */
[----:B------:R-:W-:Y:S01]  /*bee0*/  FMUL R121, R227, R121 ;  /* 0x00000079e3797220 */ /* 0x000fe20000400000 */
[----:B------:R-:W-:Y:S01]  /*bef0*/  F2FP.PACK_AB R49, R49, R48 ;  /* 0x000000303131723e */ /* 0x000fe200000000ff */
[----:B------:R-:W-:Y:S01]  /*bf00*/  FMUL R38, R227, R120 ;  /* 0x00000078e3267220 */ /* 0x000fe20000400000 */
[----:B------:R-:W-:Y:S01]  /*bf10*/  F2FP.PACK_AB R39, R39, R116 ;  /* 0x000000742727723e */ /* 0x000fe200000000ff */
[----:B------:R-:W-:Y:S01]  /*bf20*/  FMUL R102, R227, R125 ;  /* 0x0000007de3667220 */ /* 0x000fe20000400000 */
[----:B------:R-:W-:Y:S01]  /*bf30*/  STS.64 [R6+0x500], R56 ;  /* 0x0005003806007388 */ /* 0x000fe20000000a00 */
[----:B------:R-:W-:-:S02]  /*bf40*/  FMUL R59, R223, R80 ;  /* 0x00000050df3b7220 */ /* 0x000fc40000400000 */
[----:B------:R-:W-:Y:S01]  /*bf50*/  FMUL R84, R223, R93 ;  /* 0x0000005ddf547220 */ /* 0x000fe20000400000 */
[----:B------:R-:W-:Y:S01]  /*bf60*/  F2FP.PACK_AB R48, R121, R102 ;  /* 0x000000667930723e */ /* 0x000fe200000000ff */
[----:B------:R-:W-:Y:S01]  /*bf70*/  FMUL R225, R225, R108 ;  /* 0x0000006ce1e17220 */ /* 0x000fe20000400000 */
[----:B------:R-:W-:Y:S01]  /*bf80*/  F2FP.PACK_AB R59, R59, R58 ;  /* 0x0000003a3b3b723e */ /* 0x000fe200000000ff */
[----:B------:R-:W-:Y:S02]  /*bf90*/  FMUL R227, R227, R124 ;  /* 0x0000007ce3e37220 */ /* 0x000fe40000400000 */
[C---:B------:R-:W-:Y:S01]  /*bfa0*/  FMUL R88, R223.reuse, R88 ;  /* 0x00000058df587220 */ /* 0x040fe20000400000 */
[----:B------:R-:W-:Y:S01]  /*bfb0*/  F2FP.PACK_AB R52, R52, R225 ;  /* 0x000000e13434723e */ /* 0x000fe200000000ff */
[----:B------:R-:W-:Y:S01]  /*bfc0*/  FMUL R93, R223, R92 ;  /* 0x0000005cdf5d7220 */ /* 0x000fe20000400000 */
[----:B------:R-:W-:Y:S01]  /*bfd0*/  F2FP.PACK_AB R38, R38, R227 ;  /* 0x000000e32626723e */ /* 0x000fe200000000ff */
[----:B------:R-:W-:Y:S01]  /*bfe0*/  @P0 FMUL R130, R130, 0.25 ;  /* 0x3e80000082820820 */ /* 0x000fe20000400000 */
[----:B------:R-:W-:Y:S01]  /*bff0*/  STS.64 [R6+0x480], R48 ;  /* 0x0004803006007388 */ /* 0x000fe20000000a00 */
[----:B------:R-:W-:Y:S01]  /*c000*/  @P0 FMUL R134, R134, 0.25 ;  /* 0x3e80000086860820 */ /* 0x000fe20000400000 */
[----:B------:R-:W-:Y:S01]  /*c010*/  F2FP.PACK_AB R58, R88, R93 ;  /* 0x0000005d583a723e */ /* 0x000fe200000000ff */
[----:B------:R-:W-:Y:S01]  /*c020*/  @P0 FMUL R138, R138, 0.25 ;  /* 0x3e8000008a8a0820 */ /* 0x000fe20000400000 */
[----:B------:R2:W-:Y:S01]  /*c030*/  STS.64 [R6+0x80], R38 ;  /* 0x0000802606007388 */ /* 0x0005e20000000a00 */
[----:B------:R-:W-:-:S02]  /*c040*/  @P0 FMUL R142, R142, 0.25 ;  /* 0x3e8000008e8e0820 */ /* 0x000fc40000400000 */
[C---:B------:R-:W-:Y:S01]  /*c050*/  FMUL R147, R215.reuse, R147 ;  /* 0x00000093d7937220 */ /* 0x040fe20000400000 */
[----:B------:R3:W-:Y:S01]  /*c060*/  STS.64 [R6+0x100], R52 ;  /* 0x0001003406007388 */ /* 0x0007e20000000a00 */
[C---:B------:R-:W-:Y:S02]  /*c070*/  FMUL R150, R215.reuse, R150 ;  /* 0x00000096d7967220 */ /* 0x040fe40000400000 */
[C---:B------:R-:W-:Y:S01]  /*c080*/  FMUL R151, R215.reuse, R151 ;  /* 0x00000097d7977220 */ /* 0x040fe20000400000 */
[----:B------:R4:W-:Y:S01]  /*c090*/  STS.64 [R6+0x180], R58 ;  /* 0x0001803a06007388 */ /* 0x0009e20000000a00 */
[----:B------:R-:W-:Y:S01]  /*c0a0*/  FMUL R154, R215, R154 ;  /* 0x0000009ad79a7220 */ /* 0x000fe20000400000 */
[----:B------:R-:W-:Y:S01]  /*c0b0*/  F2FP.PACK_AB R37, R147, R150 ;  /* 0x000000969325723e */ /* 0x000fe200000000ff */
[----:B------:R-:W-:Y:S01]  /*c0c0*/  FMUL R89, R223, R89 ;  /* 0x00000059df597220 */ /* 0x000fe20000400000 */
[----:B--2---:R-:W-:Y:S01]  /*c0d0*/  F2FP.PACK_AB R39, R61, R78 ;  /* 0x0000004e3d27723e */ /* 0x004fe200000000ff */
[----:B------:R-:W-:Y:S01]  /*c0e0*/  @!P2 FMUL R130, R130, 16777216 ;  /* 0x4b8000008282a820 */ /* 0x000fe20000400000 */
[----:B------:R-:W-:Y:S01]  /*c0f0*/  F2FP.PACK_AB R36, R151, R154 ;  /* 0x0000009a9724723e */ /* 0x000fe200000000ff */
[----:B------:R-:W-:Y:S01]  /*c100*/  @!P2 FMUL R134, R134, 16777216 ;  /* 0x4b8000008686a820 */ /* 0x000fe20000400000 */
[----:B------:R-:W-:Y:S01]  /*c110*/  F2FP.PACK_AB R8, R89, R84 ;  /* 0x000000545908723e */ /* 0x000fe200000000ff */
[----:B------:R-:W-:Y:S01]  /*c120*/  @!P2 FMUL R138, R138, 16777216 ;  /* 0x4b8000008a8aa820 */ /* 0x000fe20000400000 */
[----:B------:R-:W-:Y:S01]  /*c130*/  F2FP.PACK_AB R61, R190, R191 ;  /* 0x000000bfbe3d723e */ /* 0x000fe200000000ff */
[----:B------:R-:W-:Y:S01]  /*c140*/  @!P2 FMUL R142, R142, 16777216 ;  /* 0x4b8000008e8ea820 */ /* 0x000fe20000400000 */
[----:B------:R-:W-:Y:S01]  /*c150*/  F2FP.PACK_AB R49, R187, R188 ;  /* 0x000000bcbb31723e */ /* 0x000fe200000000ff */
[----:B------:R-:W-:Y:S01]  /*c160*/  FMUL R166, R217, R166 ;  /* 0x000000a6d9a67220 */ /* 0x000fe20000400000 */
[----:B------:R-:W-:Y:S01]  /*c170*/  F2FP.PACK_AB R48, R189, R192 ;  /* 0x000000c0bd30723e */ /* 0x000fe200000000ff */
[----:B------:R-:W-:Y:S01]  /*c180*/  FMUL R149, R215, R149 ;  /* 0x00000095d7957220 */ /* 0x000fe20000400000 */
[----:B---3--:R-:W-:Y:S01]  /*c190*/  F2FP.PACK_AB R52, R183, R184 ;  /* 0x000000b8b734723e */ /* 0x008fe200000000ff */
[C---:B------:R-:W-:Y:S01]  /*c1a0*/  FMUL R152, R215.reuse, R152 ;  /* 0x00000098d7987220 */ /* 0x040fe20000400000 */
[----:B------:R-:W-:Y:S01]  /*c1b0*/  F2FP.PACK_AB R53, R166, R177 ;  /* 0x000000b1a635723e */ /* 0x000fe200000000ff */
[C---:B------:R-:W-:Y:S01]  /*c1c0*/  FMUL R153, R215.reuse, R153 ;  /* 0x00000099d7997220 */ /* 0x040fe20000400000 */
[----:B------:R-:W-:Y:S01]  /*c1d0*/  F2FP.PACK_AB R166, R12, R179 ;  /* 0x000000b30ca6723e */ /* 0x000fe200000000ff */
[----:B------:R-:W-:Y:S01]  /*c1e0*/  FMUL R156, R215, R156 ;  /* 0x0000009cd79c7220 */ /* 0x000fe20000400000 */
[----:B----4-:R-:W-:Y:S01]  /*c1f0*/  F2FP.PACK_AB R59, R149, R152 ;  /* 0x00000098953b723e */ /* 0x010fe200000000ff */
[C---:B------:R-:W-:Y:S01]  /*c200*/  FMUL R167, R217.reuse, R167 ;  /* 0x000000a7d9a77220 */ /* 0x040fe20000400000 */
[----:B------:R2:W-:Y:S01]  /*c210*/  STS.64 [R6+0x780], R36 ;  /* 0x0007802406007388 */ /* 0x0005e20000000a00 */
[----:B------:R-:W-:Y:S01]  /*c220*/  FMUL R40, R217, R40 ;  /* 0x00000028d9287220 */ /* 0x000fe20000400000 */
[----:B------:R-:W-:Y:S01]  /*c230*/  F2FP.PACK_AB R58, R153, R156 ;  /* 0x0000009c993a723e */ /* 0x000fe200000000ff */
[----:B------:R-:W-:Y:S01]  /*c240*/  FMUL R60, R219, R60 ;  /* 0x0000003cdb3c7220 */ /* 0x000fe20000400000 */
[----:B------:R3:W-:Y:S01]  /*c250*/  STS.64 [R6+0x580], R8 ;  /* 0x0005800806007388 */ /* 0x0007e20000000a00 */
[----:B------:R-:W-:Y:S01]  /*c260*/  FMUL R73, R221, R73 ;  /* 0x00000049dd497220 */ /* 0x000fe20000400000 */
[----:B------:R-:W-:Y:S01]  /*c270*/  F2FP.PACK_AB R167, R167, R40 ;  /* 0x00000028a7a7723e */ /* 0x000fe200000000ff */
[----:B------:R-:W-:Y:S01]  /*c280*/  FMUL R83, R69, R83 ;  /* 0x0000005345537220 */ /* 0x000fe20000400000 */
[----:B------:R-:W-:Y:S01]  /*c290*/  F2FP.PACK_AB R60, R193, R60 ;  /* 0x0000003cc13c723e */ /* 0x000fe200000000ff */
[----:B------:R-:W-:Y:S01]  /*c2a0*/  FMUL R82, R69, R82 ;  /* 0x0000005245527220 */ /* 0x000fe20000400000 */
[----:B------:R-:W-:Y:S01]  /*c2b0*/  F2FP.PACK_AB R38, R73, R72 ;  /* 0x000000484926723e */ /* 0x000fe200000000ff */
[C---:B------:R-:W-:Y:S01]  /*c2c0*/  FMUL R91, R69.reuse, R91 ;  /* 0x0000005b455b7220 */ /* 0x040fe20000400000 */
[----:B------:R-:W-:Y:S01]  /*c2d0*/  LOP3.LUT R40, R6, 0x10, RZ, 0x3c, !PT ;  /* 0x0000001006287812 */ /* 0x000fe200078e3cff */
[C---:B------:R-:W-:Y:S01]  /*c2e0*/  FMUL R90, R69.reuse, R90 ;  /* 0x0000005a455a7220 */ /* 0x040fe20000400000 */
[----:B--2---:R-:W-:Y:S01]  /*c2f0*/  F2FP.PACK_AB R37, R82, R65 ;  /* 0x000000415225723e */ /* 0x004fe200000000ff */
[C---:B------:R-:W-:Y:S01]  /*c300*/  FMUL R68, R69.reuse, R95 ;  /* 0x0000005f45447220 */ /* 0x040fe20000400000 */
[----:B------:R2:W-:Y:S01]  /*c310*/  STS.64 [R6+0x600], R38 ;  /* 0x0006002606007388 */ /* 0x0005e20000000a00 */
[----:B------:R-:W-:Y:S01]  /*c320*/  FMUL R69, R69, R94 ;  /* 0x0000005e45457220 */ /* 0x000fe20000400000 */
[----:B------:R-:W-:Y:S01]  /*c330*/  F2FP.PACK_AB R156, R165, R178 ;  /* 0x000000b2a59c723e */ /* 0x000fe200000000ff */
[----:B------:R-:W-:Y:S01]  /*c340*/  FMUL R76, R85, R103 ;  /* 0x00000067554c7220 */ /* 0x000fe20000400000 */
[----:B------:R-:W-:Y:S01]  /*c350*/  STS.64 [R6+0x280], R60 ;  /* 0x0002803c06007388 */ /* 0x000fe20000000a00 */
[----:B0-----:R-:W-:Y:S01]  /*c360*/  FMUL R130, R228, R130 ;  /* 0x00000082e4827220 */ /* 0x001fe20000400000 */
[----:B------:R-:W-:Y:S01]  /*c370*/  F2FP.PACK_AB R36, R90, R69 ;  /* 0x000000455a24723e */ /* 0x000fe200000000ff */
[C---:B------:R-:W-:Y:S01]  /*c380*/  FMUL R101, R228.reuse, R134 ;  /* 0x00000086e4657220 */ /* 0x040fe20000400000 */
[----:B------:R-:W-:Y:S01]  /*c390*/  STS.64 [R6+0x680], R48 ;  /* 0x0006803006007388 */ /* 0x000fe20000000a00 */
[C---:B------:R-:W-:Y:S01]  /*c3a0*/  FMUL R138, R228.reuse, R138 ;  /* 0x0000008ae48a7220 */ /* 0x040fe20000400000 */
[----:B------:R-:W-:Y:S01]  /*c3b0*/  F2FP.PACK_AB R69, R83, R64 ;  /* 0x000000405345723e */ /* 0x000fe200000000ff */
[----:B------:R-:W-:Y:S01]  /*c3c0*/  FMUL R103, R228, R142 ;  /* 0x0000008ee4677220 */ /* 0x000fe20000400000 */
[----:B---3--:R-:W-:Y:S01]  /*c3d0*/  F2FP.PACK_AB R9, R130, R101 ;  /* 0x000000658209723e */ /* 0x008fe200000000ff */
[----:B------:R-:W-:Y:S01]  /*c3e0*/  STS.64 [R6+0x300], R52 ;  /* 0x0003003406007388 */ /* 0x000fe20000000a00 */
[----:B------:R-:W-:Y:S01]  /*c3f0*/  FADD R13, R13, -1 ;  /* 0xbf8000000d0d7421 */ /* 0x000fe20000000000 */
[----:B------:R-:W-:Y:S01]  /*c400*/  F2FP.PACK_AB R68, R91, R68 ;  /* 0x000000445b44723e */ /* 0x000fe200000000ff */
[----:B------:R-:W-:Y:S01]  /*c410*/  IMAD.IADD R19, R236, 0x1, -R19 ;  /* 0x00000001ec137824 */ /* 0x000fe200078e0a13 */
[----:B------:R-:W-:Y:S01]  /*c420*/  F2FP.PACK_AB R8, R138, R103 ;  /* 0x000000678a08723e */ /* 0x000fe200000000ff */
[----:B------:R-:W-:Y:S01]  /*c430*/  STS.64 [R6+0x700], R166 ;  /* 0x000700a606007388 */ /* 0x000fe20000000a00 */
[----:B------:R-:W-:Y:S01]  /*c440*/  IMAD.IADD R20, R237, 0x1, -R20 ;  /* 0x00000001ed147824 */ /* 0x000fe200078e0a14 */
[----:B------:R-:W-:Y:S01]  /*c450*/  F2FP.PACK_AB R154, R159, R176 ;  /* 0x000000b09f9a723e */ /* 0x000fe200000000ff */
[----:B------:R-:W-:Y:S01]  /*c460*/  FADD R19, R19, -1 ;  /* 0xbf80000013137421 */ /* 0x000fe20000000000 */
[----:B------:R0:W-:Y:S01]  /*c470*/  STS.64 [R6+0x380], R58 ;  /* 0x0003803a06007388 */ /* 0x0001e20000000a00 */
[C---:B-1----:R-:W-:Y:S01]  /*c480*/  FMUL R115, R97.reuse, R115 ;  /* 0x0000007361737220 */ /* 0x042fe20000400000 */
[----:B------:R-:W-:Y:S01]  /*c490*/  LOP3.LUT R190, R204, 0x18, RZ, 0x3c, !PT ;  /* 0x00000018ccbe7812 */ /* 0x000fe200078e3cff */
[C---:B------:R-:W-:Y:S01]  /*c4a0*/  FMUL R114, R97.reuse, R114 ;  /* 0x0000007261727220 */ /* 0x040fe20000400000 */
[----:B------:R1:W-:Y:S01]  /*c4b0*/  STS.64 [R40+0x8180], R36 ;  /* 0x0081802428007388 */ /* 0x0003e20000000a00 */
[----:B------:R-:W-:-:S02]  /*c4c0*/  FMUL R92, R97, R119 ;  /* 0x00000077615c7220 */ /* 0x000fc40000400000 */
[C---:B------:R-:W-:Y:S01]  /*c4d0*/  FMUL R95, R97.reuse, R118 ;  /* 0x00000076615f7220 */ /* 0x040fe20000400000 */
[----:B------:R3:W-:Y:S01]  /*c4e0*/  STS.64 [R40+0x8000], R8 ;  /* 0x0080000828007388 */ /* 0x0007e20000000a00 */
[C---:B------:R-:W-:Y:S02]  /*c4f0*/  FMUL R123, R97.reuse, R123 ;  /* 0x0000007b617b7220 */ /* 0x040fe40000400000 */
[----:B------:R-:W-:Y:S01]  /*c500*/  FMUL R122, R97, R122 ;  /* 0x0000007a617a7220 */ /* 0x000fe20000400000 */
[----:B--2---:R-:W-:Y:S01]  /*c510*/  F2FP.PACK_AB R39, R114, R95 ;  /* 0x0000005f7227723e */ /* 0x004fe200000000ff */
[----:B0-----:R-:W-:Y:S01]  /*c520*/  IMAD.MOV.U32 R6, RZ, RZ, 0x3dc6b27f ;  /* 0x3dc6b27fff067424 */ /* 0x001fe200078e00ff */
[----:B------:R-:W-:Y:S01]  /*c530*/  F2FP.PACK_AB R95, R115, R92 ;  /* 0x0000005c735f723e */ /* 0x000fe200000000ff */
[----:B------:R-:W-:Y:S01]  /*c540*/  FMUL R94, R97, R127 ;  /* 0x0000007f615e7220 */ /* 0x000fe20000400000 */
[----:B------:R-:W-:Y:S01]  /*c550*/  STS.64 [R40+0x8580], R68 ;  /* 0x0085804428007388 */ /* 0x000fe20000000a00 */
[----:B-1----:R-:W-:Y:S01]  /*c560*/  FADD R37, R16, -1 ;  /* 0xbf80000010257421 */ /* 0x002fe20000000000 */
[----:B------:R-:W-:Y:S01]  /*c570*/  IADD3 R16, R238, -R23, RZ ;  /* 0x80000017ee107210 */ /* 0x000fe20007ffe0ff */
[----:B------:R-:W-:Y:S01]  /*c580*/  FFMA.FTZ R12, R13, R6, -0.16845393180847167969 ;  /* 0xbe2c7f300d0c7423 */ /* 0x000fe20000010006 */
[----:B------:R-:W-:Y:S01]  /*c590*/  F2FP.PACK_AB R94, R123, R94 ;  /* 0x0000005e7b5e723e */ /* 0x000fe200000000ff */
[----:B---3--:R-:W-:Y:S01]  /*c5a0*/  FADD R9, R14, -1 ;  /* 0xbf8000000e097421 */ /* 0x008fe20000000000 */
[----:B------:R-:W-:Y:S01]  /*c5b0*/  STS.64 [R40+0x8300], R156 ;  /* 0x0083009c28007388 */ /* 0x000fe20000000a00 */
[----:B------:R-:W-:-:S02]  /*c5c0*/  FFMA.FTZ R14, R37, R6, -0.16845393180847167969 ;  /* 0xbe2c7f30250e7423 */ /* 0x000fc40000010006 */
[----:B------:R-:W-:Y:S01]  /*c5d0*/  FFMA.FTZ R8, R9, R6, -0.16845393180847167969 ;  /* 0xbe2c7f3009087423 */ /* 0x000fe20000010006 */
[----:B------:R-:W-:Y:S01]  /*c5e0*/  STS.64 [R40+0x8480], R94 ;  /* 0x0084805e28007388 */ /* 0x000fe20000000a00 */
[----:B------:R-:W-:Y:S02]  /*c5f0*/  FFMA.FTZ R14, R37, R14, 0.1716887056827545166 ;  /* 0x3e2fcf2a250e7423 */ /* 0x000fe4000001000e */
[----:B------:R-:W-:Y:S01]  /*c600*/  FFMA.FTZ R8, R9, R8, 0.1716887056827545166 ;  /* 0x3e2fcf2a09087423 */ /* 0x000fe20000010008 */
[----:B------:R-:W-:Y:S01]  /*c610*/  STS.64 [R40+0x8700], R154 ;  /* 0x0087009a28007388 */ /* 0x000fe20000000a00 */
[----:B------:R-:W-:Y:S02]  /*c620*/  FFMA.FTZ R14, R37, R14, -0.17900948226451873779 ;  /* 0xbe374e43250e7423 */ /* 0x000fe4000001000e */
[----:B------:R-:W-:Y:S02]  /*c630*/  FFMA.FTZ R12, R13, R12, 0.1716887056827545166 ;  /* 0x3e2fcf2a0d0c7423 */ /* 0x000fe4000001000c */
[----:B------:R-:W-:-:S02]  /*c640*/  FFMA.FTZ R8, R9, R8, -0.17900948226451873779 ;  /* 0xbe374e4309087423 */ /* 0x000fc40000010008 */
[----:B------:R-:W-:Y:S02]  /*c650*/  FFMA.FTZ R14, R37, R14, 0.20512372255325317383 ;  /* 0x3e520bf4250e7423 */ /* 0x000fe4000001000e */
[----:B------:R-:W-:Y:S02]  /*c660*/  FFMA.FTZ R12, R13, R12, -0.17900948226451873779 ;  /* 0xbe374e430d0c7423 */ /* 0x000fe4000001000c */
[----:B------:R-:W-:Y:S02]  /*c670*/  FFMA.FTZ R8, R9, R8, 0.20512372255325317383 ;  /* 0x3e520bf409087423 */ /* 0x000fe40000010008 */
[----:B------:R-:W-:Y:S02]  /*c680*/  FFMA.FTZ R14, R37, R14, -0.24046532809734344482 ;  /* 0xbe763c8b250e7423 */ /* 0x000fe4000001000e */
[----:B------:R-:W-:Y:S02]  /*c690*/  FFMA.FTZ R12, R13, R12, 0.20512372255325317383 ;  /* 0x3e520bf40d0c7423 */ /* 0x000fe4000001000c */
[----:B------:R-:W-:-:S02]  /*c6a0*/  FFMA.FTZ R8, R9, R8, -0.24046532809734344482 ;  /* 0xbe763c8b09087423 */ /* 0x000fc40000010008 */
[----:B------:R-:W-:Y:S02]  /*c6b0*/  FFMA.FTZ R14, R37, R14, 0.28857114911079406738 ;  /* 0x3e93bf99250e7423 */ /* 0x000fe4000001000e */
[----:B------:R-:W-:Y:S02]  /*c6c0*/  FFMA.FTZ R12, R13, R12, -0.24046532809734344482 ;  /* 0xbe763c8b0d0c7423 */ /* 0x000fe4000001000c */
[----:B------:R-:W-:Y:S02]  /*c6d0*/  FFMA.FTZ R8, R9, R8, 0.28857114911079406738 ;  /* 0x3e93bf9909087423 */ /* 0x000fe40000010008 */
[----:B------:R-:W-:Y:S02]  /*c6e0*/  FFMA.FTZ R14, R37, R14, -0.36067417263984680176 ;  /* 0xbeb8aa49250e7423 */ /* 0x000fe4000001000e */
[----:B------:R-:W-:Y:S02]  /*c6f0*/  FFMA.FTZ R12, R13, R12, 0.28857114911079406738 ;  /* 0x3e93bf990d0c7423 */ /* 0x000fe4000001000c */
[----:B------:R-:W-:-:S02]  /*c700*/  FFMA.FTZ R8, R9, R8, -0.36067417263984680176 ;  /* 0xbeb8aa4909087423 */ /* 0x000fc40000010008 */
[----:B------:R-:W-:Y:S02]  /*c710*/  FFMA.FTZ R14, R37, R14, 0.48089820146560668945 ;  /* 0x3ef6384a250e7423 */ /* 0x000fe4000001000e */
[----:B------:R-:W-:Y:S02]  /*c720*/  FFMA.FTZ R12, R13, R12, -0.36067417263984680176 ;  /* 0xbeb8aa490d0c7423 */ /* 0x000fe4000001000c */
[----:B------:R-:W-:Y:S02]  /*c730*/  FFMA.FTZ R8, R9, R8, 0.48089820146560668945 ;  /* 0x3ef6384a09087423 */ /* 0x000fe40000010008 */
[----:B------:R-:W-:Y:S02]  /*c740*/  FFMA.FTZ R14, R37, R14, -0.72134751081466674805 ;  /* 0xbf38aa3b250e7423 */ /* 0x000fe4000001000e */
[----:B------:R-:W-:Y:S02]  /*c750*/  FFMA.FTZ R12, R13, R12, 0.48089820146560668945 ;  /* 0x3ef6384a0d0c7423 */ /* 0x000fe4000001000c */
[----:B------:R-:W-:-:S02]  /*c760*/  FFMA.FTZ R8, R9, R8, -0.72134751081466674805 ;  /* 0xbf38aa3b09087423 */ /* 0x000fc40000010008 */
[----:B------:R-:W-:Y:S02]  /*c770*/  FMUL R14, R37, R14 ;  /* 0x0000000e250e7220 */ /* 0x000fe40000400000 */
[----:B------:R-:W-:Y:S02]  /*c780*/  FFMA.FTZ R12, R13, R12, -0.72134751081466674805 ;  /* 0xbf38aa3b0d0c7423 */ /* 0x000fe4000001000c */
[----:B------:R-:W-:Y:S02]  /*c790*/  FMUL R8, R9, R8 ;  /* 0x0000000809087220 */ /* 0x000fe40000400000 */
[----:B------:R-:W-:Y:S02]  /*c7a0*/  FMUL R14, R37, R14 ;  /* 0x0000000e250e7220 */ /* 0x000fe40000400000 */
[----:B------:R-:W-:Y:S02]  /*c7b0*/  FMUL R12, R13, R12 ;  /* 0x0000000c0d0c7220 */ /* 0x000fe40000400000 */
[----:B------:R-:W-:-:S02]  /*c7c0*/  FMUL R8, R9, R8 ;  /* 0x0000000809087220 */ /* 0x000fc40000400000 */
[----:B------:R-:W-:Y:S02]  /*c7d0*/  FFMA.FTZ R14, R37, 1.4426950216293334961, R14 ;  /* 0x3fb8aa3b250e7823 */ /* 0x000fe4000001000e */
[----:B------:R-:W-:Y:S02]  /*c7e0*/  FMUL R12, R13, R12 ;  /* 0x0000000c0d0c7220 */ /* 0x000fe40000400000 */
[----:B------:R-:W-:Y:S02]  /*c7f0*/  FFMA.FTZ R8, R9, 1.4426950216293334961, R8 ;  /* 0x3fb8aa3b09087823 */ /* 0x000fe40000010008 */
[----:B------:R-:W-:Y:S02]  /*c800*/  FADD R37, R16, -1 ;  /* 0xbf80000010257421 */ /* 0x000fe40000000000 */
[----:B------:R-:W-:Y:S02]  /*c810*/  FADD R9, R18, -1 ;  /* 0xbf80000012097421 */ /* 0x000fe40000000000 */
[----:B------:R-:W-:-:S02]  /*c820*/  FADD R23, R20, -1 ;  /* 0xbf80000014177421 */ /* 0x000fc40000000000 */
[-C--:B------:R-:W-:Y:S02]  /*c830*/  FFMA.FTZ R16, R19, R6.reuse, -0.16845393180847167969 ;  /* 0xbe2c7f3013107423 */ /* 0x080fe40000010006 */
[----:B------:R-:W-:Y:S02]  /*c840*/  FFMA.FTZ R13, R13, 1.4426950216293334961, R12 ;  /* 0x3fb8aa3b0d0d7823 */ /* 0x000fe4000001000c */
[-C--:B------:R-:W-:Y:S02]  /*c850*/  FFMA.FTZ R12, R9, R6.reuse, -0.16845393180847167969 ;  /* 0xbe2c7f30090c7423 */ /* 0x080fe40000010006 */
[-C--:B------:R-:W-:Y:S02]  /*c860*/  FFMA.FTZ R18, R23, R6.reuse, -0.16845393180847167969 ;  /* 0xbe2c7f3017127423 */ /* 0x080fe40000010006 */
[----:B------:R-:W-:Y:S02]  /*c870*/  FFMA.FTZ R20, R37, R6, -0.16845393180847167969 ;  /* 0xbe2c7f3025147423 */ /* 0x000fe40000010006 */
[----:B------:R-:W-:-:S02]  /*c880*/  FFMA.FTZ R16, R19, R16, 0.1716887056827545166 ;  /* 0x3e2fcf2a13107423 */ /* 0x000fc40000010010 */
[----:B------:R-:W-:Y:S02]  /*c890*/  FFMA.FTZ R12, R9, R12, 0.1716887056827545166 ;  /* 0x3e2fcf2a090c7423 */ /* 0x000fe4000001000c */
[----:B------:R-:W-:Y:S02]  /*c8a0*/  FFMA.FTZ R18, R23, R18, 0.1716887056827545166 ;  /* 0x3e2fcf2a17127423 */ /* 0x000fe40000010012 */
[----:B------:R-:W-:Y:S02]  /*c8b0*/  FFMA.FTZ R20, R37, R20, 0.1716887056827545166 ;  /* 0x3e2fcf2a25147423 */ /* 0x000fe40000010014 */
[----:B------:R-:W-:Y:S02]  /*c8c0*/  FFMA.FTZ R16, R19, R16, -0.17900948226451873779 ;  /* 0xbe374e4313107423 */ /* 0x000fe40000010010 */
[----:B------:R-:W-:Y:S02]  /*c8d0*/  FFMA.FTZ R12, R9, R12, -0.17900948226451873779 ;  /* 0xbe374e43090c7423 */ /* 0x000fe4000001000c */
[----:B------:R-:W-:-:S02]  /*c8e0*/  FFMA.FTZ R18, R23, R18, -0.17900948226451873779 ;  /* 0xbe374e4317127423 */ /* 0x000fc40000010012 */
[----:B------:R-:W-:Y:S02]  /*c8f0*/  FFMA.FTZ R20, R37, R20, -0.17900948226451873779 ;  /* 0xbe374e4325147423 */ /* 0x000fe40000010014 */
[----:B------:R-:W-:Y:S02]  /*c900*/  FFMA.FTZ R16, R19, R16, 0.20512372255325317383 ;  /* 0x3e520bf413107423 */ /* 0x000fe40000010010 */
[----:B------:R-:W-:Y:S02]  /*c910*/  FFMA.FTZ R12, R9, R12, 0.20512372255325317383 ;  /* 0x3e520bf4090c7423 */ /* 0x000fe4000001000c */
[----:B------:R-:W-:Y:S02]  /*c920*/  FFMA.FTZ R18, R23, R18, 0.20512372255325317383 ;  /* 0x3e520bf417127423 */ /* 0x000fe40000010012 */
[----:B------:R-:W-:Y:S02]  /*c930*/  FFMA.FTZ R20, R37, R20, 0.20512372255325317383 ;  /* 0x3e520bf425147423 */ /* 0x000fe40000010014 */
[----:B------:R-:W-:-:S02]  /*c940*/  FFMA.FTZ R16, R19, R16, -0.24046532809734344482 ;  /* 0xbe763c8b13107423 */ /* 0x000fc40000010010 */
[----:B------:R-:W-:Y:S02]  /*c950*/  FFMA.FTZ R12, R9, R12, -0.24046532809734344482 ;  /* 0xbe763c8b090c7423 */ /* 0x000fe4000001000c */
[----:B------:R-:W-:Y:S02]  /*c960*/  FFMA.FTZ R18, R23, R18, -0.24046532809734344482 ;  /* 0xbe763c8b17127423 */ /* 0x000fe40000010012 */
[----:B------:R-:W-:Y:S02]  /*c970*/  FFMA.FTZ R20, R37, R20, -0.24046532809734344482 ;  /* 0xbe763c8b25147423 */ /* 0x000fe40000010014 */
[----:B------:R-:W-:Y:S02]  /*c980*/  FFMA.FTZ R16, R19, R16, 0.28857114911079406738 ;  /* 0x3e93bf9913107423 */ /* 0x000fe40000010010 */
[----:B------:R-:W-:Y:S02]  /*c990*/  FFMA.FTZ R12, R9, R12, 0.28857114911079406738 ;  /* 0x3e93bf99090c7423 */ /* 0x000fe4000001000c */
[----:B------:R-:W-:-:S02]  /*c9a0*/  FFMA.FTZ R18, R23, R18, 0.28857114911079406738 ;  /* 0x3e93bf9917127423 */ /* 0x000fc40000010012 */
[----:B------:R-:W-:Y:S02]  /*c9b0*/  FFMA.FTZ R20, R37, R20, 0.28857114911079406738 ;  /* 0x3e93bf9925147423 */ /* 0x000fe40000010014 */
[----:B------:R-:W-:Y:S02]  /*c9c0*/  FFMA.FTZ R16, R19, R16, -0.36067417263984680176 ;  /* 0xbeb8aa4913107423 */ /* 0x000fe40000010010 */
[----:B------:R-:W-:Y:S02]  /*c9d0*/  FMUL R97, R97, R126 ;  /* 0x0000007e61617220 */ /* 0x000fe40000400000 */
[----:B------:R-:W-:Y:S02]  /*c9e0*/  FFMA.FTZ R12, R9, R12, -0.36067417263984680176 ;  /* 0xbeb8aa49090c7423 */ /* 0x000fe4000001000c */
[----:B------:R-:W-:Y:S01]  /*c9f0*/  FFMA.FTZ R18, R23, R18, -0.36067417263984680176 ;  /* 0xbeb8aa4917127423 */ /* 0x000fe20000010012 */
[----:B------:R-:W-:Y:S01]  /*ca00*/  F2FP.PACK_AB R38, R122, R97 ;  /* 0x000000617a26723e */ /* 0x000fe200000000ff */
[----:B------:R-:W-:-:S02]  /*ca10*/  FFMA.FTZ R20, R37, R20, -0.36067417263984680176 ;  /* 0xbeb8aa4925147423 */ /* 0x000fc40000010014 */
[----:B------:R-:W-:Y:S02]  /*ca20*/  FFMA.FTZ R16, R19, R16, 0.48089820146560668945 ;  /* 0x3ef6384a13107423 */ /* 0x000fe40000010010 */
[----:B------:R-:W-:Y:S01]  /*ca30*/  FFMA.FTZ R12, R9, R12, 0.48089820146560668945 ;  /* 0x3ef6384a090c7423 */ /* 0x000fe2000001000c */
[----:B------:R0:W-:Y:S01]  /*ca40*/  STS.64 [R40+0x8080], R38 ;  /* 0x0080802628007388 */ /* 0x0001e20000000a00 */
[----:B------:R-:W-:Y:S02]  /*ca50*/  FFMA.FTZ R18, R23, R18, 0.48089820146560668945 ;  /* 0x3ef6384a17127423 */ /* 0x000fe40000010012 */
[----:B------:R-:W-:Y:S02]  /*ca60*/  FFMA.FTZ R20, R37, R20, 0.48089820146560668945 ;  /* 0x3ef6384a25147423 */ /* 0x000fe40000010014 */
[----:B------:R-:W-:Y:S02]  /*ca70*/  FFMA.FTZ R16, R19, R16, -0.72134751081466674805 ;  /* 0xbf38aa3b13107423 */ /* 0x000fe40000010010 */
[----:B------:R-:W-:-:S02]  /*ca80*/  FMUL R50, R218, R50 ;  /* 0x00000032da327220 */ /* 0x000fc40000400000 */
[----:B------:R-:W-:Y:S02]  /*ca90*/  FMUL R62, R218, R62 ;  /* 0x0000003eda3e7220 */ /* 0x000fe40000400000 */
[----:B------:R-:W-:Y:S01]  /*caa0*/  FFMA.FTZ R12, R9, R12, -0.72134751081466674805 ;  /* 0xbf38aa3b090c7423 */ /* 0x000fe2000001000c */
[----:B0-----:R-:W-:Y:S01]  /*cab0*/  F2FP.PACK_AB R39, R50, R55 ;  /* 0x000000373227723e */ /* 0x001fe200000000ff */
[----:B------:R-:W-:Y:S01]  /*cac0*/  FFMA.FTZ R18, R23, R18, -0.72134751081466674805 ;  /* 0xbf38aa3b17127423 */ /* 0x000fe20000010012 */
[----:B------:R-:W-:Y:S01]  /*cad0*/  F2FP.PACK_AB R38, R185, R62 ;  /* 0x0000003eb926723e */ /* 0x000fe200000000ff */
[----:B------:R-:W-:Y:S02]  /*cae0*/  FFMA.FTZ R20, R37, R20, -0.72134751081466674805 ;  /* 0xbf38aa3b25147423 */ /* 0x000fe40000010014 */
[----:B------:R-:W-:Y:S02]  /*caf0*/  FMUL R16, R19, R16 ;  /* 0x0000001013107220 */ /* 0x000fe40000400000 */
[----:B------:R-:W-:Y:S01]  /*cb00*/  FMUL R12, R9, R12 ;  /* 0x0000000c090c7220 */ /* 0x000fe20000400000 */
[----:B------:R0:W-:Y:S01]  /*cb10*/  STS.64 [R40+0x8280], R38 ;  /* 0x0082802628007388 */ /* 0x0001e20000000a00 */
[----:B------:R-:W-:-:S02]  /*cb20*/  FMUL R18, R23, R18 ;  /* 0x0000001217127220 */ /* 0x000fc40000400000 */
[----:B------:R-:W-:Y:S02]  /*cb30*/  FMUL R20, R37, R20 ;  /* 0x0000001425147220 */ /* 0x000fe40000400000 */
[----:B------:R-:W-:Y:S02]  /*cb40*/  FMUL R16, R19, R16 ;  /* 0x0000001013107220 */ /* 0x000fe40000400000 */
[----:B------:R-:W-:Y:S02]  /*cb50*/  IMAD.IADD R24, R239, 0x1, -R24 ;  /* 0x00000001ef187824 */ /* 0x000fe400078e0a18 */
[----:B------:R-:W-:Y:S02]  /*cb60*/  IMAD.IADD R25, R240, 0x1, -R25 ;  /* 0x00000001f0197824 */ /* 0x000fe400078e0a19 */
[----:B------:R-:W-:Y:S02]  /*cb70*/  FMUL R12, R9, R12 ;  /* 0x0000000c090c7220 */ /* 0x000fe40000400000 */
[----:B------:R-:W-:-:S02]  /*cb80*/  FMUL R18, R23, R18 ;  /* 0x0000001217127220 */ /* 0x000fc40000400000 */
[----:B------:R-:W-:Y:S02]  /*cb90*/  FMUL R20, R37, R20 ;  /* 0x0000001425147220 */ /* 0x000fe40000400000 */
[----:B------:R-:W-:Y:S02]  /*cba0*/  FFMA.FTZ R16, R19, 1.4426950216293334961, R16 ;  /* 0x3fb8aa3b13107823 */ /* 0x000fe40000010010 */
[----:B0-----:R-:W-:Y:S02]  /*cbb0*/  FADD R39, R24, -1 ;  /* 0xbf80000018277421 */ /* 0x001fe40000000000 */
[----:B------:R-:W-:Y:S02]  /*cbc0*/  IMAD.IADD R29, R242, 0x1, -R29 ;  /* 0x00000001f21d7824 */ /* 0x000fe400078e0a1d */
[----:B------:R-:W-:Y:S02]  /*cbd0*/  FADD R25, R25, -1 ;  /* 0xbf80000019197421 */ /* 0x000fe40000000000 */
[----:B------:R-:W-:-:S02]  /*cbe0*/  FADD R19, R28, -1 ;  /* 0xbf8000001c137421 */ /* 0x000fc40000000000 */
[----:B------:R-:W-:Y:S02]  /*cbf0*/  FFMA.FTZ R9, R9, 1.4426950216293334961, R12 ;  /* 0x3fb8aa3b09097823 */ /* 0x000fe4000001000c */
[----:B------:R-:W-:Y:S02]  /*cc00*/  FFMA.FTZ R23, R23, 1.4426950216293334961, R18 ;  /* 0x3fb8aa3b17177823 */ /* 0x000fe40000010012 */
[----:B------:R-:W-:Y:S02]  /*cc10*/  FFMA.FTZ R37, R37, 1.4426950216293334961, R20 ;  /* 0x3fb8aa3b25257823 */ /* 0x000fe40000010014 */
[-C--:B------:R-:W-:Y:S02]  /*cc20*/  FFMA.FTZ R12, R39, R6.reuse, -0.16845393180847167969 ;  /* 0xbe2c7f30270c7423 */ /* 0x080fe40000010006 */
[----:B------:R-:W-:Y:S02]  /*cc30*/  FADD R29, R29, -1 ;  /* 0xbf8000001d1d7421 */ /* 0x000fe40000000000 */
[----:B------:R-:W-:-:S02]  /*cc40*/  FFMA.FTZ R18, R25, R6, -0.16845393180847167969 ;  /* 0xbe2c7f3019127423 */ /* 0x000fc40000010006 */
[----:B------:R-:W-:Y:S02]  /*cc50*/  FFMA.FTZ R20, R19, R6, -0.16845393180847167969 ;  /* 0xbe2c7f3013147423 */ /* 0x000fe40000010006 */
[----:B------:R-:W-:Y:S02]  /*cc60*/  FFMA.FTZ R12, R39, R12, 0.1716887056827545166 ;  /* 0x3e2fcf2a270c7423 */ /* 0x000fe4000001000c */
[----:B------:R-:W-:Y:S02]  /*cc70*/  FFMA.FTZ R24, R29, R6, -0.16845393180847167969 ;  /* 0xbe2c7f301d187423 */ /* 0x000fe40000010006 */
[----:B------:R-:W-:Y:S02]  /*cc80*/  FFMA.FTZ R18, R25, R18, 0.1716887056827545166 ;  /* 0x3e2fcf2a19127423 */ /* 0x000fe40000010012 */
[----:B------:R-:W-:Y:S02]  /*cc90*/  FFMA.FTZ R20, R19, R20, 0.1716887056827545166 ;  /* 0x3e2fcf2a13147423 */ /* 0x000fe40000010014 */
[----:B------:R-:W-:-:S02]  /*cca0*/  FFMA.FTZ R12, R39, R12, -0.17900948226451873779 ;  /* 0xbe374e43270c7423 */ /* 0x000fc4000001000c */
[----:B------:R-:W-:Y:S02]  /*ccb0*/  FFMA.FTZ R24, R29, R24, 0.1716887056827545166 ;  /* 0x3e2fcf2a1d187423 */ /* 0x000fe40000010018 */
[----:B------:R-:W-:Y:S02]  /*ccc0*/  FFMA.FTZ R18, R25, R18, -0.17900948226451873779 ;  /* 0xbe374e4319127423 */ /* 0x000fe40000010012 */
[----:B------:R-:W-:Y:S02]  /*ccd0*/  FFMA.FTZ R20, R19, R20, -0.17900948226451873779 ;  /* 0xbe374e4313147423 */ /* 0x000fe40000010014 */
[----:B------:R-:W-:Y:S02]  /*cce0*/  FFMA.FTZ R12, R39, R12, 0.20512372255325317383 ;  /* 0x3e520bf4270c7423 */ /* 0x000fe4000001000c */
[----:B------:R-:W-:Y:S02]  /*ccf0*/  FFMA.FTZ R24, R29, R24, -0.17900948226451873779 ;  /* 0xbe374e431d187423 */ /* 0x000fe40000010018 */
[----:B------:R-:W-:-:S02]  /*cd00*/  FFMA.FTZ R18, R25, R18, 0.20512372255325317383 ;  /* 0x3e520bf419127423 */ /* 0x000fc40000010012 */
[----:B------:R-:W-:Y:S02]  /*cd10*/  FFMA.FTZ R20, R19, R20, 0.20512372255325317383 ;  /* 0x3e520bf413147423 */ /* 0x000fe40000010014 */
[----:B------:R-:W-:Y:S02]  /*cd20*/  FFMA.FTZ R12, R39, R12, -0.24046532809734344482 ;  /* 0xbe763c8b270c7423 */ /* 0x000fe4000001000c */
[----:B------:R-:W-:Y:S02]  /*cd30*/  FFMA.FTZ R24, R29, R24, 0.20512372255325317383 ;  /* 0x3e520bf41d187423 */ /* 0x000fe40000010018 */
[----:B------:R-:W-:Y:S02]  /*cd40*/  FFMA.FTZ R18, R25, R18, -0.24046532809734344482 ;  /* 0xbe763c8b19127423 */ /* 0x000fe40000010012 */
[----:B------:R-:W-:Y:S02]  /*cd50*/  FFMA.FTZ R20, R19, R20, -0.24046532809734344482 ;  /* 0xbe763c8b13147423 */ /* 0x000fe40000010014 */
[----:B------:R-:W-:-:S02]  /*cd60*/  FFMA.FTZ R12, R39, R12, 0.28857114911079406738 ;  /* 0x3e93bf99270c7423 */ /* 0x000fc4000001000c */
[----:B------:R-:W-:Y:S02]  /*cd70*/  FFMA.FTZ R24, R29, R24, -0.24046532809734344482 ;  /* 0xbe763c8b1d187423 */ /* 0x000fe40000010018 */
[----:B------:R-:W-:Y:S02]  /*cd80*/  FFMA.FTZ R18, R25, R18, 0.28857114911079406738 ;  /* 0x3e93bf9919127423 */ /* 0x000fe40000010012 */
[----:B------:R-:W-:Y:S02]  /*cd90*/  FFMA.FTZ R20, R19, R20, 0.28857114911079406738 ;  /* 0x3e93bf9913147423 */ /* 0x000fe40000010014 */
[----:B------:R-:W-:Y:S02]  /*cda0*/  FFMA.FTZ R12, R39, R12, -0.36067417263984680176 ;  /* 0xbeb8aa49270c7423 */ /* 0x000fe4000001000c */
[----:B------:R-:W-:Y:S02]  /*cdb0*/  FFMA.FTZ R24, R29, R24, 0.28857114911079406738 ;  /* 0x3e93bf991d187423 */ /* 0x000fe40000010018 */
[----:B------:R-:W-:-:S02]  /*cdc0*/  FFMA.FTZ R18, R25, R18, -0.36067417263984680176 ;  /* 0xbeb8aa4919127423 */ /* 0x000fc40000010012 */
[----:B------:R-:W-:Y:S02]  /*cdd0*/  FFMA.FTZ R20, R19, R20, -0.36067417263984680176 ;  /* 0xbeb8aa4913147423 */ /* 0x000fe40000010014 */
[----:B------:R-:W-:Y:S02]  /*cde0*/  FFMA.FTZ R12, R39, R12, 0.48089820146560668945 ;  /* 0x3ef6384a270c7423 */ /* 0x000fe4000001000c */
[----:B------:R-:W-:Y:S02]  /*cdf0*/  FFMA.FTZ R24, R29, R24, -0.36067417263984680176 ;  /* 0xbeb8aa491d187423 */ /* 0x000fe40000010018 */
[----:B------:R-:W-:Y:S02]  /*ce00*/  FFMA.FTZ R18, R25, R18, 0.48089820146560668945 ;  /* 0x3ef6384a19127423 */ /* 0x000fe40000010012 */
[----:B------:R-:W-:Y:S02]  /*ce10*/  FFMA.FTZ R20, R19, R20, 0.48089820146560668945 ;  /* 0x3ef6384a13147423 */ /* 0x000fe40000010014 */
[----:B------:R-:W-:-:S02]  /*ce20*/  @!P4 FMUL R214, R214, 16777216 ;  /* 0x4b800000d6d6c820 */ /* 0x000fc40000400000 */
[----:B------:R-:W-:Y:S02]  /*ce30*/  FFMA.FTZ R12, R39, R12, -0.72134751081466674805 ;  /* 0xbf38aa3b270c7423 */ /* 0x000fe4000001000c */
[----:B------:R-:W-:Y:S02]  /*ce40*/  FFMA.FTZ R24, R29, R24, 0.48089820146560668945 ;  /* 0x3ef6384a1d187423 */ /* 0x000fe40000010018 */
[----:B------:R-:W-:Y:S01]  /*ce50*/  FFMA.FTZ R18, R25, R18, -0.72134751081466674805 ;  /* 0xbf38aa3b19127423 */ /* 0x000fe20000010012 */
[----:B------:R-:W0:Y:S01]  /*ce60*/  MUFU.RCP R214, R214 ;  /* 0x000000d600d67308 */ /* 0x000e220000001000 */
[----:B------:R-:W-:Y:S02]  /*ce70*/  FFMA.FTZ R20, R19, R20, -0.72134751081466674805 ;  /* 0xbf38aa3b13147423 */ /* 0x000fe40000010014 */
[----:B------:R-:W-:Y:S02]  /*ce80*/  @P0 FMUL R131, R131, 0.25 ;  /* 0x3e80000083830820 */ /* 0x000fe40000400000 */
[----:B------:R-:W-:-:S02]  /*ce90*/  @P0 FMUL R135, R135, 0.25 ;  /* 0x3e80000087870820 */ /* 0x000fc40000400000 */
[----:B------:R-:W-:Y:S02]  /*cea0*/  @P0 FMUL R139, R139, 0.25 ;  /* 0x3e8000008b8b0820 */ /* 0x000fe40000400000 */
[----:B------:R-:W-:Y:S01]  /*ceb0*/  @P0 FMUL R143, R143, 0.25 ;  /* 0x3e8000008f8f0820 */ /* 0x000fe20000400000 */
[----:B------:R-:W-:Y:S01]  /*cec0*/  ISETP.GE.U32.AND P0, PT, R7, 0x7f800000, PT ;  /* 0x7f8000000700780c */ /* 0x000fe20003f06070 */
[----:B------:R-:W-:Y:S02]  /*ced0*/  FMUL R12, R39, R12 ;  /* 0x0000000c270c7220 */ /* 0x000fe40000400000 */
[----:B------:R-:W-:Y:S02]  /*cee0*/  FFMA.FTZ R24, R29, R24, -0.72134751081466674805 ;  /* 0xbf38aa3b1d187423 */ /* 0x000fe40000010018 */
[----:B------:R-:W-:Y:S02]  /*cef0*/  FMUL R18, R25, R18 ;  /* 0x0000001219127220 */ /* 0x000fe40000400000 */
[----:B------:R-:W-:-:S02]  /*cf00*/  FMUL R20, R19, R20 ;  /* 0x0000001413147220 */ /* 0x000fc40000400000 */
[----:B------:R-:W-:Y:S02]  /*cf10*/  FMUL R12, R39, R12 ;  /* 0x0000000c270c7220 */ /* 0x000fe40000400000 */
[----:B------:R-:W-:Y:S02]  /*cf20*/  FMUL R24, R29, R24 ;  /* 0x000000181d187220 */ /* 0x000fe40000400000 */
[----:B------:R-:W-:Y:S02]  /*cf30*/  FMUL R18, R25, R18 ;  /* 0x0000001219127220 */ /* 0x000fe40000400000 */
[----:B------:R-:W-:Y:S02]  /*cf40*/  FMUL R20, R19, R20 ;  /* 0x0000001413147220 */ /* 0x000fe40000400000 */
[----:B------:R-:W-:Y:S02]  /*cf50*/  @!P2 FMUL R131, R131, 16777216 ;  /* 0x4b8000008383a820 */ /* 0x000fe40000400000 */
[----:B------:R-:W-:-:S02]  /*cf60*/  @!P2 FMUL R135, R135, 16777216 ;  /* 0x4b8000008787a820 */ /* 0x000fc40000400000 */
[----:B------:R-:W-:Y:S02]  /*cf70*/  @!P2 FMUL R139, R139, 16777216 ;  /* 0x4b8000008b8ba820 */ /* 0x000fe40000400000 */
[----:B------:R-:W-:Y:S01]  /*cf80*/  @!P2 FMUL R143, R143, 16777216 ;  /* 0x4b8000008f8fa820 */ /* 0x000fe20000400000 */
[----:B------:R-:W-:Y:S01]  /*cf90*/  ISETP.GE.U32.AND P2, PT, R11, 0x7f800000, PT ;  /* 0x7f8000000b00780c */ /* 0x000fe20003f46070 */
[----:B------:R-:W-:Y:S02]  /*cfa0*/  IMAD.IADD R32, R243, 0x1, -R32 ;  /* 0x00000001f3207824 */ /* 0x000fe400078e0a20 */
[----:B------:R-:W-:Y:S02]  /*cfb0*/  IMAD.IADD R42, R245, 0x1, -R42 ;  /* 0x00000001f52a7824 */ /* 0x000fe400078e0a2a */
[----:B------:R-:W-:Y:S02]  /*cfc0*/  IMAD.IADD R44, R247, 0x1, -R44 ;  /* 0x00000001f72c7824 */ /* 0x000fe400078e0a2c */
[----:B------:R-:W-:-:S02]  /*cfd0*/  FFMA.FTZ R12, R39, 1.4426950216293334961, R12 ;  /* 0x3fb8aa3b270c7823 */ /* 0x000fc4000001000c */
[----:B------:R-:W-:Y:S02]  /*cfe0*/  FMUL R24, R29, R24 ;  /* 0x000000181d187220 */ /* 0x000fe40000400000 */
[----:B------:R-:W-:Y:S02]  /*cff0*/  FFMA.FTZ R18, R25, 1.4426950216293334961, R18 ;  /* 0x3fb8aa3b19127823 */ /* 0x000fe40000010012 */
[----:B------:R-:W-:Y:S02]  /*d000*/  FFMA.FTZ R20, R19, 1.4426950216293334961, R20 ;  /* 0x3fb8aa3b13147823 */ /* 0x000fe40000010014 */
[----:B------:R-:W-:Y:S02]  /*d010*/  FADD R39, R32, -1 ;  /* 0xbf80000020277421 */ /* 0x000fe40000000000 */
[----:B------:R-:W-:Y:S02]  /*d020*/  FADD R33, R33, -1 ;  /* 0xbf80000021217421 */ /* 0x000fe40000000000 */
[----:B------:R-:W-:-:S02]  /*d030*/  FADD R19, R42, -1 ;  /* 0xbf8000002a137421 */ /* 0x000fc40000000000 */
[----:B------:R-:W-:Y:S02]  /*d040*/  FADD R25, R44, -1 ;  /* 0xbf8000002c197421 */ /* 0x000fe40000000000 */
[----:B------:R-:W-:Y:S02]  /*d050*/  FADD R41, R41, -1 ;  /* 0xbf80000029297421 */ /* 0x000fe40000000000 */
[----:B------:R-:W-:Y:S02]  /*d060*/  FFMA.FTZ R29, R29, 1.4426950216293334961, R24 ;  /* 0x3fb8aa3b1d1d7823 */ /* 0x000fe40000010018 */
[----:B------:R-:W-:Y:S02]  /*d070*/  @!P4 FMUL R43, R43, 16777216 ;  /* 0x4b8000002b2bc820 */ /* 0x000fe40000400000 */
[----:B------:R-:W-:Y:S02]  /*d080*/  @!P4 FMUL R45, R45, 16777216 ;  /* 0x4b8000002d2dc820 */ /* 0x000fe40000400000 */
[----:B------:R-:W-:-:S02]  /*d090*/  @!P4 FMUL R46, R46, 16777216 ;  /* 0x4b8000002e2ec820 */ /* 0x000fc40000400000 */
[----:B------:R-:W-:Y:S02]  /*d0a0*/  @!P4 FMUL R144, R144, 16777216 ;  /* 0x4b8000009090c820 */ /* 0x000fe40000400000 */
[----:B------:R-:W-:Y:S02]  /*d0b0*/  @!P4 FMUL R47, R47, 16777216 ;  /* 0x4b8000002f2fc820 */ /* 0x000fe40000400000 */
[----:B------:R-:W-:Y:S02]  /*d0c0*/  @!P4 FMUL R145, R145, 16777216 ;  /* 0x4b8000009191c820 */ /* 0x000fe40000400000 */
[----:B------:R-:W-:Y:S02]  /*d0d0*/  @!P4 FMUL R146, R146, 16777216 ;  /* 0x4b8000009292c820 */ /* 0x000fe40000400000 */
[----:B------:R-:W-:Y:S01]  /*d0e0*/  @!P4 FMUL R148, R148, 16777216 ;  /* 0x4b8000009494c820 */ /* 0x000fe20000400000 */
[----:B------:R-:W-:Y:S01]  /*d0f0*/  ISETP.GE.U32.AND P4, PT, R236, 0x7f800000, PT ;  /* 0x7f800000ec00780c */ /* 0x000fe20003f86070 */
[----:B------:R-:W-:-:S02]  /*d100*/  FFMA.FTZ R28, R39, R6, -0.16845393180847167969 ;  /* 0xbe2c7f30271c7423 */ /* 0x000fc40000010006 */
[-C--:B------:R-:W-:Y:S02]  /*d110*/  FFMA.FTZ R24, R33, R6.reuse, -0.16845393180847167969 ;  /* 0xbe2c7f3021187423 */ /* 0x080fe40000010006 */
[-C--:B------:R-:W-:Y:S02]  /*d120*/  FFMA.FTZ R32, R19, R6.reuse, -0.16845393180847167969 ;  /* 0xbe2c7f3013207423 */ /* 0x080fe40000010006 */
[-C--:B------:R-:W-:Y:S02]  /*d130*/  FFMA.FTZ R36, R25, R6.reuse, -0.16845393180847167969 ;  /* 0xbe2c7f3019247423 */ /* 0x080fe40000010006 */
[----:B------:R-:W-:Y:S02]  /*d140*/  FADD R198, R35, R8 ;  /* 0x0000000823c67221 */ /* 0x000fe40000000000 */
[----:B------:R-:W-:Y:S02]  /*d150*/  FFMA.FTZ R6, R41, R6, -0.16845393180847167969 ;  /* 0xbe2c7f3029067423 */ /* 0x000fe40000010006 */
[----:B------:R-:W-:-:S02]  /*d160*/  @P0 IMAD.MOV.U32 R8, RZ, RZ, 0x7f800000 ;  /* 0x7f800000ff080424 */ /* 0x000fc400078e00ff */
[----:B------:R-:W-:Y:S02]  /*d170*/  FMUL R66, R220, R66 ;  /* 0x00000042dc427220 */ /* 0x000fe40000400000 */
[C---:B------:R-:W-:Y:S02]  /*d180*/  FMUL R99, R85.reuse, R99 ;  /* 0x0000006355637220 */ /* 0x040fe40000400000 */
[C---:B------:R-:W-:Y:S01]  /*d190*/  FMUL R98, R85.reuse, R98 ;  /* 0x0000006255627220 */ /* 0x040fe20000400000 */
[----:B------:R-:W-:Y:S01]  /*d1a0*/  F2FP.PACK_AB R53, R66, R71 ;  /* 0x000000474235723e */ /* 0x000fe200000000ff */
[C---:B------:R-:W-:Y:S02]  /*d1b0*/  FMUL R107, R85.reuse, R107 ;  /* 0x0000006b556b7220 */ /* 0x040fe40000400000 */
[C---:B------:R-:W-:Y:S01]  /*d1c0*/  FMUL R106, R85.reuse, R106 ;  /* 0x0000006a556a7220 */ /* 0x040fe20000400000 */
[----:B------:R-:W-:Y:S01]  /*d1d0*/  F2FP.PACK_AB R49, R98, R81 ;  /* 0x000000516231723e */ /* 0x000fe200000000ff */
[----:B------:R-:W-:Y:S01]  /*d1e0*/  FMUL R80, R85, R111 ;  /* 0x0000006f55507220 */ /* 0x000fe20000400000 */
[----:B------:R-:W-:Y:S01]  /*d1f0*/  F2FP.PACK_AB R81, R99, R76 ;  /* 0x0000004c6351723e */ /* 0x000fe200000000ff */
[----:B0-----:R-:W-:-:S02]  /*d200*/  FMUL R43, R214, R43 ;  /* 0x0000002bd62b7220 */ /* 0x001fc40000400000 */
[C---:B------:R-:W-:Y:S01]  /*d210*/  FMUL R45, R214.reuse, R45 ;  /* 0x0000002dd62d7220 */ /* 0x040fe20000400000 */
[----:B------:R-:W-:Y:S01]  /*d220*/  F2FP.PACK_AB R80, R107, R80 ;  /* 0x000000506b50723e */ /* 0x000fe200000000ff */
[C---:B------:R-:W-:Y:S02]  /*d230*/  FMUL R46, R214.reuse, R46 ;  /* 0x0000002ed62e7220 */ /* 0x040fe40000400000 */
[C---:B------:R-:W-:Y:S02]  /*d240*/  FMUL R144, R214.reuse, R144 ;  /* 0x00000090d6907220 */ /* 0x040fe40000400000 */
[C---:B------:R-:W-:Y:S01]  /*d250*/  FMUL R47, R214.reuse, R47 ;  /* 0x0000002fd62f7220 */ /* 0x040fe20000400000 */
[----:B------:R-:W-:Y:S01]  /*d260*/  F2FP.PACK_AB R147, R43, R46 ;  /* 0x0000002e2b93723e */ /* 0x000fe200000000ff */
[C---:B------:R-:W-:Y:S01]  /*d270*/  FMUL R145, R214.reuse, R145 ;  /* 0x00000091d6917220 */ /* 0x040fe20000400000 */
[----:B------:R-:W-:Y:S01]  /*d280*/  F2FP.PACK_AB R149, R45, R144 ;  /* 0x000000902d95723e */ /* 0x000fe200000000ff */
[C---:B------:R-:W-:Y:S01]  /*d290*/  FMUL R146, R214.reuse, R146 ;  /* 0x00000092d6927220 */ /* 0x040fe20000400000 */
[----:B------:R-:W-:Y:S01]  /*d2a0*/  STS.64 [R40+0x8500], R80 ;  /* 0x0085005028007388 */ /* 0x000fe20000000a00 */
[----:B------:R-:W-:-:S02]  /*d2b0*/  FMUL R148, R214, R148 ;  /* 0x00000094d6947220 */ /* 0x000fc40000400000 */
[C---:B------:R-:W-:Y:S01]  /*d2c0*/  FMUL R51, R218.reuse, R51 ;  /* 0x00000033da337220 */ /* 0x040fe20000400000 */
[----:B------:R-:W-:Y:S01]  /*d2d0*/  F2FP.PACK_AB R146, R47, R146 ;  /* 0x000000922f92723e */ /* 0x000fe200000000ff */
[----:B------:R-:W-:Y:S01]  /*d2e0*/  FMUL R63, R218, R63 ;  /* 0x0000003fda3f7220 */ /* 0x000fe20000400000 */
[----:B------:R-:W-:Y:S01]  /*d2f0*/  F2FP.PACK_AB R148, R145, R148 ;  /* 0x000000949194723e */ /* 0x000fe200000000ff */
[C---:B------:R-:W-:Y:S01]  /*d300*/  FMUL R67, R220.reuse, R67 ;  /* 0x00000043dc437220 */ /* 0x040fe20000400000 */
[----:B------:R-:W-:Y:S01]  /*d310*/  F2FP.PACK_AB R51, R51, R182 ;  /* 0x000000b63333723e */ /* 0x000fe200000000ff */
[----:B------:R-:W-:Y:S01]  /*d320*/  FMUL R75, R220, R75 ;  /* 0x0000004bdc4b7220 */ /* 0x000fe20000400000 */
        /* <DEDUP_REMOVED lines=9> */
[C---:B------:R-:W-:Y:S01]  /*d3c0*/  FMUL R139, R228.reuse, R139 ;  /* 0x0000008be48b7220 */ /* 0x040fe20000400000 */
[----:B------:R-:W-:Y:S01]  /*d3d0*/  STS.64 [R40+0x8600], R66 ;  /* 0x0086004228007388 */ /* 0x000fe20000000a00 */
[----:B------:R-:W-:Y:S01]  /*d3e0*/  FMUL R108, R228, R143 ;  /* 0x0000008fe46c7220 */ /* 0x000fe20000400000 */
[----:B------:R-:W-:Y:S01]  /*d3f0*/  F2FP.PACK_AB R57, R131, R104 ;  /* 0x000000688339723e */ /* 0x000fe200000000ff */
[----:B------:R-:W-:Y:S01]  /*d400*/  FFMA.FTZ R6, R41, R6, 0.1716887056827545166 ;  /* 0x3e2fcf2a29067423 */ /* 0x000fe20000010006 */
[----:B------:R-:W-:Y:S01]  /*d410*/  STS.64 [R40+0x8100], R48 ;  /* 0x0081003028007388 */ /* 0x000fe20000000a00 */
[----:B------:R-:W-:Y:S01]  /*d420*/  @P0 FFMA.FTZ R198, R7, R8, +INF ;  /* 0x7f80000007c60423 */ /* 0x000fe20000010008 */
[----:B------:R-:W-:Y:S01]  /*d430*/  @P2 MOV R8, 0x7f800000 ;  /* 0x7f80000000082802 */ /* 0x000fe20000000f00 */
[----:B------:R-:W-:Y:S01]  /*d440*/  FFMA.FTZ R6, R41, R6, -0.17900948226451873779 ;  /* 0xbe374e4329067423 */ /* 0x000fe20000010006 */
[----:B------:R-:W-:Y:S01]  /*d450*/  F2FP.PACK_AB R56, R139, R108 ;  /* 0x0000006c8b38723e */ /* 0x000fe200000000ff */
[----:B------:R-:W-:Y:S01]  /*d460*/  FADD R202, R31, R14 ;  /* 0x0000000e1fca7221 */ /* 0x000fe20000000000 */
[----:B------:R-:W-:Y:S01]  /*d470*/  STS.64 [R40+0x8200], R52 ;  /* 0x0082003428007388 */ /* 0x000fe20000000a00 */
[----:B------:R-:W-:Y:S01]  /*d480*/  FFMA.FTZ R24, R33, R24, 0.1716887056827545166 ;  /* 0x3e2fcf2a21187423 */ /* 0x000fe20000010018 */
[----:B------:R-:W-:Y:S01]  /*d490*/  FSETP.NEU.AND P0, PT, R10, RZ, PT ;  /* 0x000000ff0a00720b */ /* 0x000fe20003f0d000 */
[----:B------:R-:W-:Y:S01]  /*d4a0*/  @P2 FFMA.FTZ R202, R11, R8, +INF ;  /* 0x7f8000000bca2423 */ /* 0x000fe20000010008 */
[----:B------:R-:W-:Y:S01]  /*d4b0*/  ISETP.GE.U32.AND P2, PT, R238, 0x7f800000, PT ;  /* 0x7f800000ee00780c */ /* 0x000fe20003f46070 */
[----:B------:R-:W-:Y:S01]  /*d4c0*/  FFMA.FTZ R6, R41, R6, 0.20512372255325317383 ;  /* 0x3e520bf429067423 */ /* 0x000fe20000010006 */
[----:B------:R-:W-:Y:S01]  /*d4d0*/  STS.64 [R40+0x8400], R56 ;  /* 0x0084003828007388 */ /* 0x000fe20000000a00 */
[----:B------:R-:W-:-:S02]  /*d4e0*/  FFMA.FTZ R24, R33, R24, -0.17900948226451873779 ;  /* 0xbe374e4321187423 */ /* 0x000fc40000010018 */
[----:B------:R-:W-:Y:S01]  /*d4f0*/  @P4 IMAD.MOV.U32 R7, RZ, RZ, 0x7f800000 ;  /* 0x7f800000ff074424 */ /* 0x000fe200078e00ff */
[----:B------:R-:W-:Y:S01]  /*d500*/  STS.64 [R40+0x8680], R50 ;  /* 0x0086803228007388 */ /* 0x000fe20000000a00 */
[----:B------:R-:W-:Y:S02]  /*d510*/  FFMA.FTZ R6, R41, R6, -0.24046532809734344482 ;  /* 0xbe763c8b29067423 */ /* 0x000fe40000010006 */
[----:B------:R-:W-:Y:S01]  /*d520*/  FADD R206, R27, R16 ;  /* 0x000000101bce7221 */ /* 0x000fe20000000000 */
[----:B------:R-:W-:Y:S01]  /*d530*/  STS.64 [R40+0x8380], R148 ;  /* 0x0083809428007388 */ /* 0x000fe20000000a00 */
[----:B------:R-:W-:Y:S02]  /*d540*/  FFMA.FTZ R24, R33, R24, 0.20512372255325317383 ;  /* 0x3e520bf421187423 */ /* 0x000fe40000010018 */
[----:B------:R-:W-:Y:S01]  /*d550*/  @P4 FFMA.FTZ R206, R236, R7, +INF ;  /* 0x7f800000ecce4423 */ /* 0x000fe20000010007 */
[----:B------:R-:W-:Y:S01]  /*d560*/  STS.64 [R40+0x8780], R146 ;  /* 0x0087809228007388 */ /* 0x000fe20000000a00 */
[----:B------:R-:W-:Y:S01]  /*d570*/  FFMA.FTZ R36, R25, R36, 0.1716887056827545166 ;  /* 0x3e2fcf2a19247423 */ /* 0x000fe20000010024 */
[----:B------:R-:W-:Y:S01]  /*d580*/  ISETP.GE.U32.AND P4, PT, R240, 0x7f800000, PT ;  /* 0x7f800000f000780c */ /* 0x000fe20003f86070 */
[----:B------:R-:W-:Y:S01]  /*d590*/  FADD R203, R30, R9 ;  /* 0x000000091ecb7221 */ /* 0x000fe20000000000 */
[----:B------:R-:W-:Y:S01]  /*d5a0*/  BAR.SYNC.DEFER_BLOCKING 0x0 ;  /* 0x0000000000007b1d */ /* 0x000fe20000010000 */
[----:B------:R-:W-:-:S02]  /*d5b0*/  FFMA.FTZ R6, R41, R6, 0.28857114911079406738 ;  /* 0x3e93bf9929067423 */ /* 0x000fc40000010006 */
[----:B------:R-:W-:Y:S02]  /*d5c0*/  @P1 IMAD.MOV.U32 R9, RZ, RZ, 0x7f800000 ;  /* 0x7f800000ff091424 */ /* 0x000fe400078e00ff */
[----:B------:R-:W-:Y:S02]  /*d5d0*/  FFMA.FTZ R24, R33, R24, -0.24046532809734344482 ;  /* 0xbe763c8b21187423 */ /* 0x000fe40000010018 */
[----:B------:R-:W-:Y:S02]  /*d5e0*/  FFMA.FTZ R28, R39, R28, 0.1716887056827545166 ;  /* 0x3e2fcf2a271c7423 */ /* 0x000fe4000001001c */
[----:B------:R-:W-:Y:S02]  /*d5f0*/  FFMA.FTZ R32, R19, R32, 0.1716887056827545166 ;  /* 0x3e2fcf2a13207423 */ /* 0x000fe40000010020 */
[----:B------:R-:W-:Y:S02]  /*d600*/  FFMA.FTZ R36, R25, R36, -0.17900948226451873779 ;  /* 0xbe374e4319247423 */ /* 0x000fe40000010024 */
[----:B------:R-:W-:-:S02]  /*d610*/  FADD R199, R34, R13 ;  /* 0x0000000d22c77221 */ /* 0x000fc40000000000 */
[----:B------:R-:W-:Y:S02]  /*d620*/  FFMA.FTZ R6, R41, R6, -0.36067417263984680176 ;  /* 0xbeb8aa4929067423 */ /* 0x000fe40000010006 */
[----:B------:R-:W-:Y:S02]  /*d630*/  @P2 IMAD.MOV.U32 R7, RZ, RZ, 0x7f800000 ;  /* 0x7f800000ff072424 */ /* 0x000fe400078e00ff */
[----:B------:R-:W-:Y:S01]  /*d640*/  @P1 FFMA.FTZ R199, R10, R9, +INF ;  /* 0x7f8000000ac71423 */ /* 0x000fe20000010009 */
[----:B------:R-:W-:Y:S01]  /*d650*/  @P6 MOV R10, 0x7f800000 ;  /* 0x7f800000000a6802 */ /* 0x000fe20000000f00 */
[----:B------:R-:W-:Y:S01]  /*d660*/  FFMA.FTZ R24, R33, R24, 0.28857114911079406738 ;  /* 0x3e93bf9921187423 */ /* 0x000fe20000010018 */
[----:B------:R-:W-:Y:S01]  /*d670*/  FSETP.NEU.AND P1, PT, R11, RZ, PT ;  /* 0x000000ff0b00720b */ /* 0x000fe20003f2d000 */
[----:B------:R-:W-:Y:S01]  /*d680*/  FFMA.FTZ R28, R39, R28, -0.17900948226451873779 ;  /* 0xbe374e43271c7423 */ /* 0x000fe2000001001c */
[----:B------:R-:W0:Y:S01]  /*d690*/  LDS.64 R184, [R204] ;  /* 0x00000000ccb87984 */ /* 0x000e220000000a00 */
[----:B------:R-:W-:-:S02]  /*d6a0*/  FFMA.FTZ R32, R19, R32, -0.17900948226451873779 ;  /* 0xbe374e4313207423 */ /* 0x000fc40000010020 */
[----:B------:R-:W-:Y:S01]  /*d6b0*/  FFMA.FTZ R36, R25, R36, 0.20512372255325317383 ;  /* 0x3e520bf419247423 */ /* 0x000fe20000010024 */
[----:B------:R-:W1:Y:S01]  /*d6c0*/  LDS.64 R182, [R200] ;  /* 0x00000000c8b67984 */ /* 0x000e620000000a00 */
[----:B------:R-:W-:Y:S02]  /*d6d0*/  FADD R210, R22, R37 ;  /* 0x0000002516d27221 */ /* 0x000fe40000000000 */
[----:B------:R-:W-:Y:S01]  /*d6e0*/  FFMA.FTZ R6, R41, R6, 0.48089820146560668945 ;  /* 0x3ef6384a29067423 */ /* 0x000fe20000010006 */
[----:B------:R-:W2:Y:S01]  /*d6f0*/  LDS.64 R178, [R196] ;  /* 0x00000000c4b27984 */ /* 0x000ea20000000a00 */
[----:B------:R-:W-:Y:S02]  /*d700*/  @P3 IMAD.MOV.U32 R8, RZ, RZ, 0x7f800000 ;  /* 0x7f800000ff083424 */ /* 0x000fe400078e00ff */
[----:B------:R-:W-:Y:S01]  /*d710*/  @P2 FFMA.FTZ R210, R238, R7, +INF ;  /* 0x7f800000eed22423 */ /* 0x000fe20000010007 */
[----:B------:R-:W-:Y:S01]  /*d720*/  ISETP.GE.U32.AND P2, PT, R242, 0x7f800000, PT ;  /* 0x7f800000f200780c */ /* 0x000fe20003f46070 */
[----:B------:R-:W-:Y:S01]  /*d730*/  FFMA.FTZ R24, R33, R24, -0.36067417263984680176 ;  /* 0xbeb8aa4921187423 */ /* 0x000fe20000010018 */
[----:B------:R-:W-:Y:S01]  /*d740*/  @P4 MOV R7, 0x7f800000 ;  /* 0x7f80000000074802 */ /* 0x000fe20000000f00 */
[----:B------:R-:W-:Y:S01]  /*d750*/  FADD R207, R26, R23 ;  /* 0x000000171acf7221 */ /* 0x000fe20000000000 */
[----:B------:R-:W3:Y:S01]  /*d760*/  LDS.64 R176, [R190] ;  /* 0x00000000beb07984 */ /* 0x000ee20000000a00 */
[----:B------:R-:W-:-:S02]  /*d770*/  FFMA.FTZ R28, R39, R28, 0.20512372255325317383 ;  /* 0x3e520bf4271c7423 */ /* 0x000fc4000001001c */
[----:B------:R-:W-:Y:S01]  /*d780*/  FFMA.FTZ R32, R19, R32, 0.20512372255325317383 ;  /* 0x3e520bf413207423 */ /* 0x000fe20000010020 */
[----:B------:R-:W4:Y:S01]  /*d790*/  LDS.64 R166, [R204+0x800] ;  /* 0x00080000cca67984 */ /* 0x000f220000000a00 */
[----:B------:R-:W-:Y:S02]  /*d7a0*/  FFMA.FTZ R36, R25, R36, -0.24046532809734344482 ;  /* 0xbe763c8b19247423 */ /* 0x000fe40000010024 */
[----:B------:R-:W-:Y:S01]  /*d7b0*/  @P6 FFMA.FTZ R207, R237, R10, +INF ;  /* 0x7f800000edcf6423 */ /* 0x000fe2000001000a */
[----:B------:R-:W-:Y:S01]  /*d7c0*/  ISETP.GE.U32.AND P6, PT, R239, 0x7f800000, PT ;  /* 0x7f800000ef00780c */ /* 0x000fe20003fc6070 */
[----:B------:R-:W-:Y:S01]  /*d7d0*/  FFMA.FTZ R6, R41, R6, -0.72134751081466674805 ;  /* 0xbf38aa3b29067423 */ /* 0x000fe20000010006 */
[----:B------:R-:W-:Y:S01]  /*d7e0*/  MOV R10, c[0x0][0x1c8] ;  /* 0x00007200000a7a02 */ /* 0x000fe20000000f00 */
[----:B------:R-:W-:Y:S01]  /*d7f0*/  @P3 FFMA.FTZ R203, R5, R8, +INF ;  /* 0x7f80000005cb3423 */ /* 0x000fe20000010008 */
[----:B------:R-:W-:Y:S01]  /*d800*/  ISETP.GE.U32.AND P3, PT, R241, 0x7f800000, PT ;  /* 0x7f800000f100780c */ /* 0x000fe20003f66070 */
[----:B------:R-:W-:Y:S01]  /*d810*/  FFMA.FTZ R24, R33, R24, 0.48089820146560668945 ;  /* 0x3ef6384a21187423 */ /* 0x000fe20000010018 */
[----:B------:R-:W5:Y:S01]  /*d820*/  LDS.64 R164, [R200+0x800] ;  /* 0x00080000c8a47984 */ /* 0x000f620000000a00 */
[----:B------:R-:W-:-:S02]  /*d830*/  FFMA.FTZ R28, R39, R28, -0.24046532809734344482 ;  /* 0xbe763c8b271c7423 */ /* 0x000fc4000001001c */
[----:B------:R-:W-:Y:S01]  /*d840*/  FFMA.FTZ R32, R19, R32, -0.24046532809734344482 ;  /* 0xbe763c8b13207423 */ /* 0x000fe20000010020 */
[----:B------:R-:W0:Y:S01]  /*d850*/  LDS.64 R158, [R196+0x800] ;  /* 0x00080000c49e7984 */ /* 0x000e220000000a00 */
[----:B------:R-:W-:Y:S02]  /*d860*/  FFMA.FTZ R36, R25, R36, 0.28857114911079406738 ;  /* 0x3e93bf9919247423 */ /* 0x000fe40000010024 */
[----:B------:R-:W-:Y:S01]  /*d870*/  FMUL R6, R41, R6 ;  /* 0x0000000629067220 */ /* 0x000fe20000400000 */
[----:B------:R-:W0:Y:S01]  /*d880*/  LDS.64 R156, [R190+0x800] ;  /* 0x00080000be9c7984 */ /* 0x000e220000000a00 */
[----:B------:R-:W-:Y:S02]  /*d890*/  FADD R234, R17, R18 ;  /* 0x0000001211ea7221 */ /* 0x000fe40000000000 */
[----:B------:R-:W-:Y:S01]  /*d8a0*/  @P4 FFMA.FTZ R234, R240, R7, +INF ;  /* 0x7f800000f0ea4423 */ /* 0x000fe20000010007 */
[----:B------:R-:W-:Y:S01]  /*d8b0*/  ISETP.GE.U32.AND P4, PT, R244, 0x7f800000, PT ;  /* 0x7f800000f400780c */ /* 0x000fe20003f86070 */
[----:B------:R-:W-:Y:S01]  /*d8c0*/  FFMA.FTZ R24, R33, R24, -0.72134751081466674805 ;  /* 0xbf38aa3b21187423 */ /* 0x000fe20000010018 */
[----:B------:R-:W0:Y:S01]  /*d8d0*/  LDS.64 R154, [R204+0x1000] ;  /* 0x00100000cc9a7984 */ /* 0x000e220000000a00 */
[----:B------:R-:W-:-:S02]  /*d8e0*/  FFMA.FTZ R28, R39, R28, 0.28857114911079406738 ;  /* 0x3e93bf99271c7423 */ /* 0x000fc4000001001c */
[----:B------:R-:W-:Y:S01]  /*d8f0*/  FFMA.FTZ R32, R19, R32, 0.28857114911079406738 ;  /* 0x3e93bf9913207423 */ /* 0x000fe20000010020 */
[----:B------:R-:W0:Y:S01]  /*d900*/  LDS.64 R152, [R200+0x1000] ;  /* 0x00100000c8987984 */ /* 0x000e220000000a00 */
[----:B------:R-:W-:Y:S02]  /*d910*/  FFMA.FTZ R36, R25, R36, -0.36067417263984680176 ;  /* 0xbeb8aa4919247423 */ /* 0x000fe40000010024 */
[----:B------:R-:W-:Y:S01]  /*d920*/  FMUL R6, R41, R6 ;  /* 0x0000000629067220 */ /* 0x000fe20000400000 */
[----:B------:R-:W0:Y:S01]  /*d930*/  LDS.64 R150, [R196+0x1000] ;  /* 0x00100000c4967984 */ /* 0x000e220000000a00 */
[----:B------:R-:W-:Y:S02]  /*d940*/  FMUL R24, R33, R24 ;  /* 0x0000001821187220 */ /* 0x000fe40000400000 */
[----:B------:R-:W-:Y:S01]  /*d950*/  @P2 IMAD.MOV.U32 R7, RZ, RZ, 0x7f800000 ;  /* 0x7f800000ff072424 */ /* 0x000fe200078e00ff */
[----:B------:R-:W0:Y:S01]  /*d960*/  LDS.64 R148, [R190+0x1000] ;  /* 0x00100000be947984 */ /* 0x000e220000000a00 */
[----:B------:R-:W-:-:S02]  /*d970*/  FFMA.FTZ R28, R39, R28, -0.36067417263984680176 ;  /* 0xbeb8aa49271c7423 */ /* 0x000fc4000001001c */
[----:B------:R-:W-:Y:S01]  /*d980*/  FFMA.FTZ R32, R19, R32, -0.36067417263984680176 ;  /* 0xbeb8aa4913207423 */ /* 0x000fe20000010020 */
[----:B------:R-:W0:Y:S01]  /*d990*/  LDS.64 R146, [R204+0x1800] ;  /* 0x00180000cc927984 */ /* 0x000e220000000a00 */
[----:B------:R-:W-:Y:S02]  /*d9a0*/  FFMA.FTZ R36, R25, R36, 0.48089820146560668945 ;  /* 0x3ef6384a19247423 */ /* 0x000fe40000010024 */
[----:B------:R-:W-:Y:S01]  /*d9b0*/  FFMA.FTZ R0, R41, 1.4426950216293334961, R6 ;  /* 0x3fb8aa3b29007823 */ /* 0x000fe20000010006 */
[----:B------:R-:W0:Y:S01]  /*d9c0*/  LDS.64 R144, [R200+0x1800] ;  /* 0x00180000c8907984 */ /* 0x000e220000000a00 */
[----:B------:R-:W-:Y:S02]  /*d9d0*/  FADD R248, R248, R29 ;  /* 0x0000001df8f87221 */ /* 0x000fe40000000000 */
[----:B------:R-:W-:Y:S01]  /*d9e0*/  @P6 IMAD.MOV.U32 R6, RZ, RZ, 0x7f800000 ;  /* 0x7f800000ff066424 */ /* 0x000fe200078e00ff */
[----:B------:R-:W0:Y:S01]  /*d9f0*/  LDS.64 R142, [R196+0x1800] ;  /* 0x00180000c48e7984 */ /* 0x000e220000000a00 */
[----:B------:R-:W-:-:S02]  /*da00*/  FMUL R24, R33, R24 ;  /* 0x0000001821187220 */ /* 0x000fc40000400000 */
[----:B------:R-:W-:Y:S01]  /*da10*/  @P3 IMAD.MOV.U32 R8, RZ, RZ, 0x7f800000 ;  /* 0x7f800000ff083424 */ /* 0x000fe200078e00ff */
[----:B------:R-:W0:Y:S01]  /*da20*/  LDS.64 R140, [R190+0x1800] ;  /* 0x00180000be8c7984 */ /* 0x000e220000000a00 */
[----:B------:R-:W-:Y:S01]  /*da30*/  @P2 FFMA.FTZ R248, R242, R7, +INF ;  /* 0x7f800000f2f82423 */ /* 0x000fe20000010007 */
[----:B------:R-:W-:Y:S01]  /*da40*/  ISETP.GE.U32.AND P2, PT, R247, 0x7f800000, PT ;  /* 0x7f800000f700780c */ /* 0x000fe20003f46070 */
[----:B------:R-:W-:Y:S01]  /*da50*/  FFMA.FTZ R28, R39, R28, 0.48089820146560668945 ;  /* 0x3ef6384a271c7423 */ /* 0x000fe2000001001c */
[----:B------:R-:W0:Y:S01]  /*da60*/  LDS.64 R138, [R204+0x2000] ;  /* 0x00200000cc8a7984 */ /* 0x000e220000000a00 */
[----:B------:R-:W-:Y:S02]  /*da70*/  FFMA.FTZ R32, R19, R32, 0.48089820146560668945 ;  /* 0x3ef6384a13207423 */ /* 0x000fe40000010020 */
[----:B------:R-:W-:Y:S01]  /*da80*/  FFMA.FTZ R36, R25, R36, -0.72134751081466674805 ;  /* 0xbf38aa3b19247423 */ /* 0x000fe20000010024 */
[----:B------:R-:W0:Y:S01]  /*da90*/  LDS.64 R136, [R200+0x2000] ;  /* 0x00200000c8887984 */ /* 0x000e220000000a00 */
[----:B------:R-:W-:-:S02]  /*daa0*/  FADD R211, R21, R12 ;  /* 0x0000000c15d37221 */ /* 0x000fc40000000000 */
[----:B------:R-:W-:Y:S01]  /*dab0*/  FADD R235, R15, R20 ;  /* 0x000000140feb7221 */ /* 0x000fe20000000000 */
[----:B------:R-:W0:Y:S01]  /*dac0*/  LDS.64 R134, [R196+0x2000] ;  /* 0x00200000c4867984 */ /* 0x000e220000000a00 */
[----:B------:R-:W-:Y:S01]  /*dad0*/  @P6 FFMA.FTZ R211, R239, R6, +INF ;  /* 0x7f800000efd36423 */ /* 0x000fe20000010006 */
[----:B------:R-:W-:Y:S01]  /*dae0*/  ISETP.GE.U32.AND P6, PT, R243, 0x7f800000, PT ;  /* 0x7f800000f300780c */ /* 0x000fe20003fc6070 */
[----:B------:R-:W-:Y:S01]  /*daf0*/  FFMA.FTZ R33, R33, 1.4426950216293334961, R24 ;  /* 0x3fb8aa3b21217823 */ /* 0x000fe20000010018 */
[----:B------:R-:W0:Y:S01]  /*db00*/  LDS.64 R132, [R190+0x2000] ;  /* 0x00200000be847984 */ /* 0x000e220000000a00 */
[----:B------:R-:W-:Y:S01]  /*db10*/  @P3 FFMA.FTZ R235, R241, R8, +INF ;  /* 0x7f800000f1eb3423 */ /* 0x000fe20000010008 */
[----:B------:R-:W-:Y:S01]  /*db20*/  ISETP.GE.U32.AND P3, PT, R245, 0x7f800000, PT ;  /* 0x7f800000f500780c */ /* 0x000fe20003f66070 */
[----:B------:R-:W-:Y:S01]  /*db30*/  FFMA.FTZ R28, R39, R28, -0.72134751081466674805 ;  /* 0xbf38aa3b271c7423 */ /* 0x000fe2000001001c */
[----:B------:R-:W0:Y:S01]  /*db40*/  LDS.64 R232, [R204+0x2800] ;  /* 0x00280000cce87984 */ /* 0x000e220000000a00 */
[----:B------:R-:W-:-:S02]  /*db50*/  FFMA.FTZ R32, R19, R32, -0.72134751081466674805 ;  /* 0xbf38aa3b13207423 */ /* 0x000fc40000010020 */
[----:B------:R-:W-:Y:S01]  /*db60*/  FMUL R36, R25, R36 ;  /* 0x0000002419247220 */ /* 0x000fe20000400000 */
[----:B------:R-:W0:Y:S01]  /*db70*/  LDS.64 R230, [R200+0x2800] ;  /* 0x00280000c8e67984 */ /* 0x000e220000000a00 */
[----:B------:R-:W-:Y:S02]  /*db80*/  @P4 IMAD.MOV.U32 R9, RZ, RZ, 0x7f800000 ;  /* 0x7f800000ff094424 */ /* 0x000fe400078e00ff */
[----:B------:R-:W-:Y:S01]  /*db90*/  IMAD R7, R197, c[0x0][0x1c8], RZ ;  /* 0x00007200c5077a24 */ /* 0x000fe200078e02ff */
[----:B------:R-:W-:Y:S01]  /*dba0*/  @P6 MOV R6, 0x7f800000 ;  /* 0x7f80000000066802 */ /* 0x000fe20000000f00 */
[----:B------:R-:W-:Y:S01]  /*dbb0*/  FADD R250, R250, R33 ;  /* 0x00000021fafa7221 */ /* 0x000fe20000000000 */
[----:B------:R-:W0:Y:S01]  /*dbc0*/  LDS.64 R228, [R196+0x2800] ;  /* 0x00280000c4e47984 */ /* 0x000e220000000a00 */
[----:B------:R-:W-:Y:S02]  /*dbd0*/  FMUL R28, R39, R28 ;  /* 0x0000001c271c7220 */ /* 0x000fe40000400000 */
[----:B------:R-:W-:Y:S01]  /*dbe0*/  FMUL R32, R19, R32 ;  /* 0x0000002013207220 */ /* 0x000fe20000400000 */
[----:B------:R-:W0:Y:S01]  /*dbf0*/  LDS.64 R224, [R190+0x2800] ;  /* 0x00280000bee07984 */ /* 0x000e220000000a00 */
[----:B------:R-:W-:-:S02]  /*dc00*/  FMUL R36, R25, R36 ;  /* 0x0000002419247220 */ /* 0x000fc40000400000 */
[----:B------:R-:W-:Y:S01]  /*dc10*/  @P4 FFMA.FTZ R250, R244, R9, +INF ;  /* 0x7f800000f4fa4423 */ /* 0x000fe20000010009 */
[----:B------:R-:W1:Y:S01]  /*dc20*/  LDS.64 R220, [R204+0x3000] ;  /* 0x00300000ccdc7984 */ /* 0x000e620000000a00 */
[C---:B------:R-:W-:Y:S02]  /*dc30*/  IMAD R9, R10.reuse, 0x2, R7 ;  /* 0x000000020a097824 */ /* 0x040fe400078e0207 */
[----:B------:R-:W-:Y:S01]  /*dc40*/  FMUL R28, R39, R28 ;  /* 0x0000001c271c7220 */ /* 0x000fe20000400000 */
[----:B------:R-:W2:Y:S01]  /*dc50*/  LDS.64 R216, [R200+0x3000] ;  /* 0x00300000c8d87984 */ /* 0x000ea20000000a00 */
[----:B------:R-:W-:Y:S01]  /*dc60*/  FMUL R32, R19, R32 ;  /* 0x0000002013207220 */ /* 0x000fe20000400000 */
[----:B------:R-:W-:Y:S01]  /*dc70*/  LEA R11, R10, R9, 0x1 ;  /* 0x000000090a0b7211 */ /* 0x000fe200078e08ff */
[----:B------:R-:W-:Y:S01]  /*dc80*/  FFMA.FTZ R25, R25, 1.4426950216293334961, R36 ;  /* 0x3fb8aa3b19197823 */ /* 0x000fe20000010024 */
[----:B------:R-:W3:Y:S01]  /*dc90*/  LDS.64 R212, [R196+0x3000] ;  /* 0x00300000c4d47984 */ /* 0x000ee20000000a00 */
[----:B------:R-:W-:-:S02]  /*dca0*/  @P2 IMAD.MOV.U32 R12, RZ, RZ, 0x7f800000 ;  /* 0x7f800000ff0c2424 */ /* 0x000fc400078e00ff */
[----:B------:R-:W-:Y:S01]  /*dcb0*/  FFMA.FTZ R28, R39, 1.4426950216293334961, R28 ;  /* 0x3fb8aa3b271c7823 */ /* 0x000fe2000001001c */
[----:B------:R-:W3:Y:S01]  /*dcc0*/  LDS.64 R208, [R190+0x3000] ;  /* 0x00300000bed07984 */ /* 0x000ee20000000a00 */
[----:B------:R-:W-:Y:S02]  /*dcd0*/  FFMA.FTZ R32, R19, 1.4426950216293334961, R32 ;  /* 0x3fb8aa3b13207823 */ /* 0x000fe40000010020 */
[----:B------:R-:W-:Y:S01]  /*dce0*/  FADD R252, R252, R25 ;  /* 0x00000019fcfc7221 */ /* 0x000fe20000000000 */
[----:B------:R-:W4:Y:S01]  /*dcf0*/  LDS.64 R204, [R204+0x3800] ;  /* 0x00380000cccc7984 */ /* 0x000f220000000a00 */
[----:B------:R-:W-:Y:S02]  /*dd00*/  @P3 IMAD.MOV.U32 R8, RZ, RZ, 0x7f800000 ;  /* 0x7f800000ff083424 */ /* 0x000fe400078e00ff */
[----:B------:R-:W-:Y:S01]  /*dd10*/  @P2 FFMA.FTZ R252, R247, R12, +INF ;  /* 0x7f800000f7fc2423 */ /* 0x000fe2000001000c */
[-C--:B------:R-:W-:Y:S01]  /*dd20*/  LEA R12, P2, R11, R3.reuse, 0x1 ;  /* 0x000000030b0c7211 */ /* 0x080fe200078408ff */
[C---:B------:R-:W-:Y:S01]  /*dd30*/  IMAD R15, R10.reuse, 0x2, R11 ;  /* 0x000000020a0f7824 */ /* 0x040fe200078e020b */
[----:B------:R-:W5:Y:S01]  /*dd40*/  LDS.64 R200, [R200+0x3800] ;  /* 0x00380000c8c87984 */ /* 0x000f620000000a00 */
[----:B------:R-:W-:Y:S01]  /*dd50*/  FADD R249, R249, R28 ;  /* 0x0000001cf9f97221 */ /* 0x000fe20000000000 */
[----:B------:R-:W-:Y:S01]  /*dd60*/  LEA.HI.X.SX32 R13, R11, R4, 0x1, P2 ;  /* 0x000000040b0d7211 */ /* 0x000fe200010f0eff */
[----:B------:R-:W-:Y:S01]  /*dd70*/  FADD R251, R251, R32 ;  /* 0x00000020fbfb7221 */ /* 0x000fe20000000000 */
[-C--:B------:R-:W-:Y:S01]  /*dd80*/  LEA R14, P2, R15, R3.reuse, 0x1 ;  /* 0x000000030f0e7211 */ /* 0x080fe200078408ff */
[----:B------:R-:W-:Y:S01]  /*dd90*/  @P6 FFMA.FTZ R249, R243, R6, +INF ;  /* 0x7f800000f3f96423 */ /* 0x000fe20000010006 */
[----:B------:R-:W5:Y:S01]  /*dda0*/  LDS.64 R196, [R196+0x3800] ;  /* 0x00380000c4c47984 */ /* 0x000f620000000a00 */
[----:B------:R-:W-:Y:S01]  /*ddb0*/  @P3 FFMA.FTZ R251, R245, R8, +INF ;  /* 0x7f800000f5fb3423 */ /* 0x000fe20000010008 */
[-C--:B------:R-:W-:Y:S01]  /*ddc0*/  LEA R6, P3, R7, R3.reuse, 0x1 ;  /* 0x0000000307067211 */ /* 0x080fe200078608ff */
[----:B------:R-:W-:Y:S01]  /*ddd0*/  IMAD R11, R10, 0x2, R15 ;  /* 0x000000020a0b7824 */ /* 0x000fe200078e020f */
[----:B------:R-:W-:Y:S01]  /*dde0*/  LEA R8, P4, R9, R3, 0x1 ;  /* 0x0000000309087211 */ /* 0x000fe200078808ff */
[----:B------:R-:W5:Y:S01]  /*ddf0*/  LDS.64 R190, [R190+0x3800] ;  /* 0x00380000bebe7984 */ /* 0x000f620000000a00 */
[----:B------:R-:W-:-:S02]  /*de00*/  LEA.HI.X.SX32 R7, R7, R4, 0x1, P3 ;  /* 0x0000000407077211 */ /* 0x000fc400018f0eff */
[-C--:B------:R-:W-:Y:S02]  /*de10*/  LEA.HI.X.SX32 R9, R9, R4.reuse, 0x1, P4 ;  /* 0x0000000409097211 */ /* 0x080fe400020f0eff */
[----:B------:R-:W-:Y:S01]  /*de20*/  LEA R19, R10, R11, 0x1 ;  /* 0x0000000b0a137211 */ /* 0x000fe200078e08ff */
[----:B0-----:R0:W-:Y:S01]  /*de30*/  STG.E.U16 [R6.64], R184 ;  /* 0x000000b806007986 */ /* 0x0011e2000c101506 */
[-C--:B------:R-:W-:Y:S02]  /*de40*/  LEA.HI.X.SX32 R15, R15, R4.reuse, 0x1, P2 ;  /* 0x000000040f0f7211 */ /* 0x080fe400010f0eff */
[CC--:B------:R-:W-:Y:S01]  /*de50*/  LEA R16, P2, R11.reuse, R3.reuse, 0x1 ;  /* 0x000000030b107211 */ /* 0x0c0fe200078408ff */
[----:B-1----:R1:W-:Y:S03]  /*de60*/  STG.E.U16 [R8.64], R182 ;  /* 0x000000b608007986 */ /* 0x0023e6000c101506 */
[----:B------:R-:W-:Y:S01]  /*de70*/  LEA.HI.X.SX32 R17, R11, R4, 0x1, P2 ;  /* 0x000000040b117211 */ /* 0x000fe200010f0eff */
[----:B--2---:R2:W-:Y:S01]  /*de80*/  STG.E.U16 [R12.64], R178 ;  /* 0x000000b20c007986 */ /* 0x0045e2000c101506 */
[----:B0-----:R-:W-:-:S03]  /*de90*/  LEA R6, P2, R19, R3, 0x1 ;  /* 0x0000000313067211 */ /* 0x001fc600078408ff */
[----:B---3--:R0:W-:Y:S01]  /*dea0*/  STG.E.U16 [R14.64], R176 ;  /* 0x000000b00e007986 */ /* 0x0081e2000c101506 */
[----:B------:R-:W-:Y:S01]  /*deb0*/  PRMT R184, R184, 0x7632, R184 ;  /* 0x00007632b8b87816 */ /* 0x000fe200000000b8 */
[C---:B-1----:R-:W-:Y:S01]  /*dec0*/  IMAD R9, R10.reuse, 0x2, R19 ;  /* 0x000000020a097824 */ /* 0x042fe200078e0213 */
[----:B------:R-:W-:Y:S01]  /*ded0*/  LEA.HI.X.SX32 R7, R19, R4, 0x1, P2 ;  /* 0x0000000413077211 */ /* 0x000fe200010f0eff */
[----:B----4-:R1:W-:Y:S02]  /*dee0*/  STG.E.U16 [R16.64], R166 ;  /* 0x000000a610007986 */ /* 0x0103e4000c101506 */
[----:B------:R-:W-:Y:S01]  /*def0*/  IMAD R11, R10, 0x2, R9 ;  /* 0x000000020a0b7824 */ /* 0x000fe200078e0209 */
[-C--:B------:R-:W-:Y:S01]  /*df00*/  LEA R8, P2, R9, R3.reuse, 0x1 ;  /* 0x0000000309087211 */ /* 0x080fe200078408ff */
[----:B-----5:R3:W-:Y:S01]  /*df10*/  STG.E.U16 [R6.64], R164 ;  /* 0x000000a406007986 */ /* 0x0207e2000c101506 */
[----:B--2---:R-:W-:Y:S02]  /*df20*/  PRMT R178, R178, 0x7632, R178 ;  /* 0x00007632b2b27816 */ /* 0x004fe400000000b2 */
[----:B------:R-:W-:-:S02]  /*df30*/  LEA R12, P3, R11, R3, 0x1 ;  /* 0x000000030b0c7211 */ /* 0x000fc400078608ff */
[C---:B0-----:R-:W-:Y:S02]  /*df40*/  LEA R15, R10.reuse, R11, 0x1 ;  /* 0x0000000b0a0f7211 */ /* 0x041fe400078e08ff */
[-C--:B------:R-:W-:Y:S02]  /*df50*/  LEA.HI.X.SX32 R9, R9, R4.reuse, 0x1, P2 ;  /* 0x0000000409097211 */ /* 0x080fe400010f0eff */
[-C--:B------:R-:W-:Y:S01]  /*df60*/  LEA.HI.X.SX32 R13, R11, R4.reuse, 0x1, P3 ;  /* 0x000000040b0d7211 */ /* 0x080fe200018f0eff */
[----:B------:R-:W-:Y:S01]  /*df70*/  IMAD R11, R10, 0x2, R15 ;  /* 0x000000020a0b7824 */ /* 0x000fe200078e020f */
[CC--:B------:R-:W-:Y:S01]  /*df80*/  LEA R14, P2, R15.reuse, R3.reuse, 0x1 ;  /* 0x000000030f0e7211 */ /* 0x0c0fe200078408ff */
[----:B------:R0:W-:Y:S01]  /*df90*/  STG.E.U16 [R8.64], R158 ;  /* 0x0000009e08007986 */ /* 0x0001e2000c101506 */
[----:B------:R-:W-:Y:S01]  /*dfa0*/  PRMT R176, R176, 0x7632, R176 ;  /* 0x00007632b0b07816 */ /* 0x000fe200000000b0 */
[----:B------:R-:W-:Y:S01]  /*dfb0*/  IMAD R19, R10, 0x2, R11 ;  /* 0x000000020a137824 */ /* 0x000fe200078e020b */
[----:B------:R-:W-:Y:S01]  /*dfc0*/  LEA.HI.X.SX32 R15, R15, R4, 0x1, P2 ;  /* 0x000000040f0f7211 */ /* 0x000fe200010f0eff */
[----:B------:R2:W-:Y:S01]  /*dfd0*/  STG.E.U16 [R12.64], R156 ;  /* 0x0000009c0c007986 */ /* 0x0005e2000c101506 */
[----:B-1----:R-:W-:-:S02]  /*dfe0*/  LEA R16, P2, R11, R3, 0x1 ;  /* 0x000000030b107211 */ /* 0x002fc400078408ff */
[----:B------:R-:W-:Y:S01]  /*dff0*/  PRMT R166, R166, 0x7632, R166 ;  /* 0x00007632a6a67816 */ /* 0x000fe200000000a6 */
[----:B------:R1:W-:Y:S01]  /*e000*/  STG.E.U16 [R14.64], R154 ;  /* 0x0000009a0e007986 */ /* 0x0003e2000c101506 */
[-C--:B------:R-:W-:Y:S02]  /*e010*/  LEA.HI.X.SX32 R17, R11, R4.reuse, 0x1, P2 ;  /* 0x000000040b117211 */ /* 0x080fe400010f0eff */
[C---:B---3--:R-:W-:Y:S02]  /*e020*/  LEA R6, P2, R19.reuse, R3, 0x1 ;  /* 0x0000000313067211 */ /* 0x048fe400078408ff */
[C---:B0-----:R-:W-:Y:S01]  /*e030*/  LEA R9, R10.reuse, R19, 0x1 ;  /* 0x000000130a097211 */ /* 0x041fe200078e08ff */
[----:B------:R0:W-:Y:S01]  /*e040*/  STG.E.U16 [R16.64], R152 ;  /* 0x0000009810007986 */ /* 0x0001e2000c101506 */
[-C--:B------:R-:W-:Y:S02]  /*e050*/  LEA.HI.X.SX32 R7, R19, R4.reuse, 0x1, P2 ;  /* 0x0000000413077211 */ /* 0x080fe400010f0eff */
[CC--:B------:R-:W-:Y:S01]  /*e060*/  LEA R8, P2, R9.reuse, R3.reuse, 0x1 ;  /* 0x0000000309087211 */ /* 0x0c0fe200078408ff */
[----:B------:R-:W-:Y:S01]  /*e070*/  IMAD R11, R10, 0x2, R9 ;  /* 0x000000020a0b7824 */ /* 0x000fe200078e0209 */
[----:B------:R-:W-:Y:S01]  /*e080*/  PRMT R158, R158, 0x7632, R158 ;  /* 0x000076329e9e7816 */ /* 0x000fe2000000009e */
[----:B------:R3:W-:Y:S01]  /*e090*/  STG.E.U16 [R6.64], R150 ;  /* 0x0000009606007986 */ /* 0x0007e2000c101506 */
[----:B------:R-:W-:Y:S01]  /*e0a0*/  LEA.HI.X.SX32 R9, R9, R4, 0x1, P2 ;  /* 0x0000000409097211 */ /* 0x000fe200010f0eff */
[----:B------:R-:W-:Y:S01]  /*e0b0*/  IMAD R19, R10, 0x2, R11 ;  /* 0x000000020a137824 */ /* 0x000fe200078e020b */
[----:B--2---:R-:W-:-:S02]  /*e0c0*/  LEA R12, P2, R11, R3, 0x1 ;  /* 0x000000030b0c7211 */ /* 0x004fc400078408ff */
[----:B------:R-:W-:Y:S01]  /*e0d0*/  PRMT R156, R156, 0x7632, R156 ;  /* 0x000076329c9c7816 */ /* 0x000fe2000000009c */
[----:B------:R2:W-:Y:S01]  /*e0e0*/  STG.E.U16 [R8.64], R148 ;  /* 0x0000009408007986 */ /* 0x0005e2000c101506 */
[-C--:B------:R-:W-:Y:S02]  /*e0f0*/  LEA.HI.X.SX32 R13, R11, R4.reuse, 0x1, P2 ;  /* 0x000000040b0d7211 */ /* 0x080fe400010f0eff */
[C---:B-1----:R-:W-:Y:S02]  /*e100*/  LEA R14, P2, R19.reuse, R3, 0x1 ;  /* 0x00000003130e7211 */ /* 0x042fe400078408ff */
[C---:B------:R-:W-:Y:S01]  /*e110*/  LEA R11, R10.reuse, R19, 0x1 ;  /* 0x000000130a0b7211 */ /* 0x040fe200078e08ff */
[----:B------:R1:W-:Y:S01]  /*e120*/  STG.E.U16 [R12.64], R146 ;  /* 0x000000920c007986 */ /* 0x0003e2000c101506 */
[-C--:B------:R-:W-:Y:S02]  /*e130*/  LEA.HI.X.SX32 R15, R19, R4.reuse, 0x1, P2 ;  /* 0x00000004130f7211 */ /* 0x080fe400010f0eff */
[CC--:B0-----:R-:W-:Y:S01]  /*e140*/  LEA R16, P2, R11.reuse, R3.reuse, 0x1 ;  /* 0x000000030b107211 */ /* 0x0c1fe200078408ff */
[----:B------:R-:W-:Y:S01]  /*e150*/  IMAD R19, R10, 0x2, R11 ;  /* 0x000000020a137824 */ /* 0x000fe200078e020b */
[----:B------:R-:W-:Y:S01]  /*e160*/  PRMT R154, R154, 0x7632, R154 ;  /* 0x000076329a9a7816 */ /* 0x000fe2000000009a */
[----:B------:R0:W-:Y:S01]  /*e170*/  STG.E.U16 [R14.64], R144 ;  /* 0x000000900e007986 */ /* 0x0001e2000c101506 */
[----:B------:R-:W-:Y:S01]  /*e180*/  LEA.HI.X.SX32 R17, R11, R4, 0x1, P2 ;  /* 0x000000040b117211 */ /* 0x000fe200010f0eff */
[----:B------:R-:W-:Y:S01]  /*e190*/  IMAD R11, R10, 0x2, R19 ;  /* 0x000000020a0b7824 */ /* 0x000fe200078e0213 */
[----:B---3--:R-:W-:-:S02]  /*e1a0*/  LEA R6, P2, R19, R3, 0x1 ;  /* 0x0000000313067211 */ /* 0x008fc400078408ff */
[----:B------:R-:W-:Y:S01]  /*e1b0*/  PRMT R150, R150, 0x7632, R150 ;  /* 0x0000763296967816 */ /* 0x000fe20000000096 */
[----:B------:R3:W-:Y:S01]  /*e1c0*/  STG.E.U16 [R16.64], R142 ;  /* 0x0000008e10007986 */ /* 0x0007e2000c101506 */
[C---:B------:R-:W-:Y:S02]  /*e1d0*/  LEA R21, R10.reuse, R11, 0x1 ;  /* 0x0000000b0a157211 */ /* 0x040fe400078e08ff */
[-C--:B------:R-:W-:Y:S02]  /*e1e0*/  LEA.HI.X.SX32 R7, R19, R4.reuse, 0x1, P2 ;  /* 0x0000000413077211 */ /* 0x080fe400010f0eff */
[C---:B--2---:R-:W-:Y:S01]  /*e1f0*/  LEA R8, P2, R11.reuse, R3, 0x1 ;  /* 0x000000030b087211 */ /* 0x044fe200078408ff */
[----:B------:R-:W-:Y:S01]  /*e200*/  IMAD R19, R10, 0x2, R21 ;  /* 0x000000020a137824 */ /* 0x000fe200078e0215 */
[----:B------:R-:W-:Y:S01]  /*e210*/  PRMT R148, R148, 0x7632, R148 ;  /* 0x0000763294947816 */ /* 0x000fe20000000094 */
[----:B------:R2:W-:Y:S01]  /*e220*/  STG.E.U16 [R6.64], R140 ;  /* 0x0000008c06007986 */ /* 0x0005e2000c101506 */
[----:B------:R-:W-:-:S02]  /*e230*/  LEA.HI.X.SX32 R9, R11, R4, 0x1, P2 ;  /* 0x000000040b097211 */ /* 0x000fc400010f0eff */
[----:B------:R-:W-:Y:S02]  /*e240*/  LEA R23, R10, R19, 0x1 ;  /* 0x000000130a177211 */ /* 0x000fe400078e08ff */
[CC--:B-1----:R-:W-:Y:S01]  /*e250*/  LEA R12, P2, R21.reuse, R3.reuse, 0x1 ;  /* 0x00000003150c7211 */ /* 0x0c2fe200078408ff */
[----:B------:R1:W-:Y:S01]  /*e260*/  STG.E.U16 [R8.64], R138 ;  /* 0x0000008a08007986 */ /* 0x0003e2000c101506 */
[----:B------:R-:W-:Y:S01]  /*e270*/  PRMT R146, R146, 0x7632, R146 ;  /* 0x0000763292927816 */ /* 0x000fe20000000092 */
[C---:B------:R-:W-:Y:S01]  /*e280*/  IMAD R11, R10.reuse, 0x2, R23 ;  /* 0x000000020a0b7824 */ /* 0x040fe200078e0217 */
[-C--:B------:R-:W-:Y:S02]  /*e290*/  LEA.HI.X.SX32 R13, R21, R4.reuse, 0x1, P2 ;  /* 0x00000004150d7211 */ /* 0x080fe400010f0eff */
[C---:B0-----:R-:W-:Y:S02]  /*e2a0*/  LEA R14, P2, R19.reuse, R3, 0x1 ;  /* 0x00000003130e7211 */ /* 0x041fe400078408ff */
[----:B------:R-:W-:Y:S01]  /*e2b0*/  LEA R21, R10, R11, 0x1 ;  /* 0x0000000b0a157211 */ /* 0x000fe200078e08ff */
[----:B------:R0:W-:Y:S01]  /*e2c0*/  STG.E.U16 [R12.64], R136 ;  /* 0x000000880c007986 */ /* 0x0001e2000c101506 */
[----:B------:R-:W-:-:S02]  /*e2d0*/  LEA.HI.X.SX32 R15, R19, R4, 0x1, P2 ;  /* 0x00000004130f7211 */ /* 0x000fc400010f0eff */
[C---:B---3--:R-:W-:Y:S01]  /*e2e0*/  LEA R16, P2, R23.reuse, R3, 0x1 ;  /* 0x0000000317107211 */ /* 0x048fe200078408ff */
[----:B------:R-:W-:Y:S01]  /*e2f0*/  IMAD R25, R10, 0x2, R21 ;  /* 0x000000020a197824 */ /* 0x000fe200078e0215 */
[----:B------:R-:W-:Y:S01]  /*e300*/  PRMT R142, R142, 0x7632, R142 ;  /* 0x000076328e8e7816 */ /* 0x000fe2000000008e */
[----:B------:R3:W-:Y:S01]  /*e310*/  STG.E.U16 [R14.64], R134 ;  /* 0x000000860e007986 */ /* 0x0007e2000c101506 */
[-C--:B------:R-:W-:Y:S02]  /*e320*/  LEA.HI.X.SX32 R17, R23, R4.reuse, 0x1, P2 ;  /* 0x0000000417117211 */ /* 0x080fe400010f0eff */
[----:B------:R-:W-:Y:S02]  /*e330*/  LEA R19, R10, R25, 0x1 ;  /* 0x000000190a137211 */ /* 0x000fe400078e08ff */
[C---:B--2---:R-:W-:Y:S01]  /*e340*/  LEA R6, P2, R11.reuse, R3, 0x1 ;  /* 0x000000030b067211 */ /* 0x044fe200078408ff */
[----:B------:R2:W-:Y:S01]  /*e350*/  STG.E.U16 [R16.64], R132 ;  /* 0x0000008410007986 */ /* 0x0005e2000c101506 */
[----:B------:R-:W-:Y:S01]  /*e360*/  PRMT R140, R140, 0x7632, R140 ;  /* 0x000076328c8c7816 */ /* 0x000fe2000000008c */
[----:B------:R-:W-:Y:S01]  /*e370*/  IMAD R27, R10, 0x2, R19 ;  /* 0x000000020a1b7824 */ /* 0x000fe200078e0213 */
[----:B------:R-:W-:-:S02]  /*e380*/  LEA.HI.X.SX32 R7, R11, R4, 0x1, P2 ;  /* 0x000000040b077211 */ /* 0x000fc400010f0eff */
[C---:B-1----:R-:W-:Y:S02]  /*e390*/  LEA R8, P2, R21.reuse, R3, 0x1 ;  /* 0x0000000315087211 */ /* 0x042fe400078408ff */
[C---:B------:R-:W-:Y:S01]  /*e3a0*/  LEA R23, R10.reuse, R27, 0x1 ;  /* 0x0000001b0a177211 */ /* 0x040fe200078e08ff */
[----:B------:R1:W-:Y:S01]  /*e3b0*/  STG.E.U16 [R6.64], R232 ;  /* 0x000000e806007986 */ /* 0x0003e2000c101506 */
[-C--:B------:R-:W-:Y:S02]  /*e3c0*/  LEA.HI.X.SX32 R9, R21, R4.reuse, 0x1, P2 ;  /* 0x0000000415097211 */ /* 0x080fe400010f0eff */
[C---:B0-----:R-:W-:Y:S01]  /*e3d0*/  LEA R12, P2, R25.reuse, R3, 0x1 ;  /* 0x00000003190c7211 */ /* 0x041fe200078408ff */
[----:B------:R-:W-:Y:S01]  /*e3e0*/  IMAD R11, R10, 0x2, R23 ;  /* 0x000000020a0b7824 */ /* 0x000fe200078e0217 */
[----:B------:R-:W-:Y:S01]  /*e3f0*/  PRMT R138, R138, 0x7632, R138 ;  /* 0x000076328a8a7816 */ /* 0x000fe2000000008a */
[----:B------:R0:W-:Y:S01]  /*e400*/  STG.E.U16 [R8.64], R230 ;  /* 0x000000e608007986 */ /* 0x0001e2000c101506 */
[----:B------:R-:W-:-:S02]  /*e410*/  LEA.HI.X.SX32 R13, R25, R4, 0x1, P2 ;  /* 0x00000004190d7211 */ /* 0x000fc400010f0eff */
[C---:B------:R-:W-:Y:S02]  /*e420*/  LEA R29, R10.reuse, R11, 0x1 ;  /* 0x0000000b0a1d7211 */ /* 0x040fe400078e08ff */
[-C--:B---3--:R-:W-:Y:S01]  /*e430*/  LEA R14, P2, R19, R3.reuse, 0x1 ;  /* 0x00000003130e7211 */ /* 0x088fe200078408ff */
[----:B------:R3:W-:Y:S01]  /*e440*/  STG.E.U16 [R12.64], R228 ;  /* 0x000000e40c007986 */ /* 0x0007e2000c101506 */
[-C--:B--2---:R-:W-:Y:S01]  /*e450*/  LEA R16, P3, R29, R3.reuse, 0x1 ;  /* 0x000000031d107211 */ /* 0x084fe200078608ff */
[C---:B------:R-:W-:Y:S01]  /*e460*/  IMAD R21, R10.reuse, 0x2, R29 ;  /* 0x000000020a157824 */ /* 0x040fe200078e021d */
[-C--:B------:R-:W-:Y:S02]  /*e470*/  LEA.HI.X.SX32 R15, R19, R4.reuse, 0x1, P2 ;  /* 0x00000004130f7211 */ /* 0x080fe400010f0eff */
[C---:B-1----:R-:W-:Y:S02]  /*e480*/  LEA R6, P2, R27.reuse, R3, 0x1 ;  /* 0x000000031b067211 */ /* 0x042fe400078408ff */
[----:B------:R-:W-:Y:S01]  /*e490*/  LEA R25, R10, R21, 0x1 ;  /* 0x000000150a197211 */ /* 0x000fe200078e08ff */
[----:B------:R1:W-:Y:S01]  /*e4a0*/  STG.E.U16 [R14.64], R224 ;  /* 0x000000e00e007986 */ /* 0x0003e2000c101506 */
[----:B------:R-:W-:-:S02]  /*e4b0*/  LEA.HI.X.SX32 R7, R27, R4, 0x1, P2 ;  /* 0x000000041b077211 */ /* 0x000fc400010f0eff */
[----:B0-----:R-:W-:Y:S01]  /*e4c0*/  LEA R8, P2, R23, R3, 0x1 ;  /* 0x0000000317087211 */ /* 0x001fe200078408ff */
[C---:B------:R-:W-:Y:S01]  /*e4d0*/  IMAD R31, R10.reuse, 0x2, R25 ;  /* 0x000000020a1f7824 */ /* 0x040fe200078e0219 */
[-C--:B------:R-:W-:Y:S01]  /*e4e0*/  LEA.HI.X.SX32 R17, R29, R4.reuse, 0x1, P3 ;  /* 0x000000041d117211 */ /* 0x080fe200018f0eff */
[----:B------:R0:W-:Y:S01]  /*e4f0*/  STG.E.U16 [R6.64], R220 ;  /* 0x000000dc06007986 */ /* 0x0001e2000c101506 */
[-C--:B------:R-:W-:Y:S02]  /*e500*/  LEA.HI.X.SX32 R9, R23, R4.reuse, 0x1, P2 ;  /* 0x0000000417097211 */ /* 0x080fe400010f0eff */
[----:B------:R-:W-:Y:S02]  /*e510*/  LEA R33, R10, R31, 0x1 ;  /* 0x0000001f0a217211 */ /* 0x000fe400078e08ff */
[C---:B---3--:R-:W-:Y:S01]  /*e520*/  LEA R12, P2, R11.reuse, R3, 0x1 ;  /* 0x000000030b0c7211 */ /* 0x048fe200078408ff */
        /* <DEDUP_REMOVED lines=8> */
[-C--:B0-----:R-:W-:Y:S01]  /*e5b0*/  LEA R6, P2, R25, R3.reuse, 0x1 ;  /* 0x0000000319067211 */ /* 0x081fe200078408ff */
[----:B------:R-:W-:Y:S01]  /*e5c0*/  IMAD R35, R10, 0x2, R27 ;  /* 0x000000020a237824 */ /* 0x000fe200078e021b */
[----:B--2---:R-:W-:Y:S01]  /*e5d0*/  LEA R8, P3, R31, R3, 0x1 ;  /* 0x000000031f087211 */ /* 0x004fe200078608ff */
[----:B------:R0:W-:Y:S01]  /*e5e0*/  STG.E.U16 [R16.64], R208 ;  /* 0x000000d010007986 */ /* 0x0001e2000c101506 */
[----:B------:R-:W-:-:S02]  /*e5f0*/  LEA.HI.X.SX32 R7, R25, R4, 0x1, P2 ;  /* 0x0000000419077211 */ /* 0x000fc400010f0eff */
[C---:B------:R-:W-:Y:S01]  /*e600*/  LEA R23, R10.reuse, R35, 0x1 ;  /* 0x000000230a177211 */ /* 0x040fe200078e08ff */
[----:B------:R2:W-:Y:S01]  /*e610*/  STG.E.U16 [R14.64], R204 ;  /* 0x000000cc0e007986 */ /* 0x0005e2000c101506 */
[-C--:B------:R-:W-:Y:S02]  /*e620*/  LEA.HI.X.SX32 R9, R31, R4.reuse, 0x1, P3 ;  /* 0x000000041f097211 */ /* 0x080fe400018f0eff */
[C---:B-1----:R-:W-:Y:S01]  /*e630*/  LEA R12, P2, R33.reuse, R3, 0x1 ;  /* 0x00000003210c7211 */ /* 0x042fe200078408ff */
[----:B------:R-:W-:Y:S01]  /*e640*/  IMAD R37, R10, 0x2, R23 ;  /* 0x000000020a257824 */ /* 0x000fe200078e0217 */
[----:B------:R1:W-:Y:S01]  /*e650*/  STG.E.U16 [R6.64], R200 ;  /* 0x000000c806007986 */ /* 0x0003e2000c101506 */
[----:B------:R-:W-:Y:S02]  /*e660*/  PRMT R132, R132, 0x7632, R132 ;  /* 0x0000763284847816 */ /* 0x000fe40000000084 */
[----:B------:R-:W-:Y:S01]  /*e670*/  LEA.HI.X.SX32 R13, R33, R4, 0x1, P2 ;  /* 0x00000004210d7211 */ /* 0x000fe200010f0eff */
[----:B------:R-:W-:Y:S01]  /*e680*/  STG.E.U16 [R8.64], R196 ;  /* 0x000000c408007986 */ /* 0x000fe2000c101506 */
[----:B------:R-:W-:-:S02]  /*e690*/  LEA R11, R10, R37, 0x1 ;  /* 0x000000250a0b7211 */ /* 0x000fc400078e08ff */
[CC--:B0-----:R-:W-:Y:S01]  /*e6a0*/  LEA R16, P2, R19.reuse, R3.reuse, 0x1 ;  /* 0x0000000313107211 */ /* 0x0c1fe200078408ff */
[----:B------:R-:W-:Y:S02]  /*e6b0*/  STG.E.U16 [R12.64], R190 ;  /* 0x000000be0c007986 */ /* 0x000fe4000c101506 */
[C---:B------:R-:W-:Y:S01]  /*e6c0*/  IMAD R29, R10.reuse, 0x2, R11 ;  /* 0x000000020a1d7824 */ /* 0x040fe200078e020b */
[-C--:B------:R-:W-:Y:S02]  /*e6d0*/  LEA.HI.X.SX32 R17, R19, R4.reuse, 0x1, P2 ;  /* 0x0000000413117211 */ /* 0x080fe400010f0eff */
[C---:B--2---:R-:W-:Y:S02]  /*e6e0*/  LEA R14, P2, R27.reuse, R3, 0x1 ;  /* 0x000000031b0e7211 */ /* 0x044fe400078408ff */
[----:B------:R-:W-:Y:S01]  /*e6f0*/  LEA R21, R10, R29, 0x1 ;  /* 0x0000001d0a157211 */ /* 0x000fe200078e08ff */
[----:B------:R0:W-:Y:S01]  /*e700*/  STG.E.U16 [R16.64], R184 ;  /* 0x000000b810007986 */ /* 0x0001e2000c101506 */
[----:B------:R-:W-:-:S02]  /*e710*/  LEA.HI.X.SX32 R15, R27, R4, 0x1, P2 ;  /* 0x000000041b0f7211 */ /* 0x000fc400010f0eff */
[----:B-1----:R-:W-:Y:S01]  /*e720*/  PRMT R7, R182, 0x7632, R7 ;  /* 0x00007632b6077816 */ /* 0x002fe20000000007 */
[C---:B------:R-:W-:Y:S01]  /*e730*/  IMAD R39, R10.reuse, 0x2, R21 ;  /* 0x000000020a277824 */ /* 0x040fe200078e0215 */
[----:B------:R-:W-:Y:S01]  /*e740*/  LEA R6, P2, R35, R3, 0x1 ;  /* 0x0000000323067211 */ /* 0x000fe200078408ff */
[----:B------:R-:W-:Y:S02]  /*e750*/  IMAD.MOV.U32 R182, RZ, RZ, R235 ;  /* 0x000000ffffb67224 */ /* 0x000fe400078e00eb */
[----:B------:R1:W-:Y:S01]  /*e760*/  STG.E.U16 [R14.64], R7 ;  /* 0x000000070e007986 */ /* 0x0003e2000c101506 */
[----:B------:R-:W-:Y:S01]  /*e770*/  LEA R25, R10, R39, 0x1 ;  /* 0x000000270a197211 */ /* 0x000fe200078e08ff */
[----:B0-----:R-:W-:-:S04]  /*e780*/  IMAD.MOV.U32 R184, RZ, RZ, R234 ;  /* 0x000000ffffb87224 */ /* 0x001fc800078e00ea */
[----:B------:R-:W-:-:S05]  /*e790*/  IMAD R31, R10, 0x2, R25 ;  /* 0x000000020a1f7824 */ /* 0x000fca00078e0219 */
[C---:B------:R-:W-:Y:S02]  /*e7a0*/  LEA R33, R10.reuse, R31, 0x1 ;  /* 0x0000001f0a217211 */ /* 0x040fe400078e08ff */
[-C--:B-1----:R-:W-:Y:S02]  /*e7b0*/  LEA.HI.X.SX32 R7, R35, R4.reuse, 0x1, P2 ;  /* 0x0000000423077211 */ /* 0x082fe400010f0eff */
[C---:B------:R-:W-:Y:S01]  /*e7c0*/  LEA R8, P2, R23.reuse, R3, 0x1 ;  /* 0x0000000317087211 */ /* 0x040fe200078408ff */
[C---:B------:R-:W-:Y:S02]  /*e7d0*/  IMAD R41, R10.reuse, 0x2, R33 ;  /* 0x000000020a297824 */ /* 0x040fe400078e0221 */
[----:B------:R0:W-:Y:S01]  /*e7e0*/  STG.E.U16 [R6.64], R178 ;  /* 0x000000b206007986 */ /* 0x0001e2000c101506 */
[----:B------:R-:W-:Y:S02]  /*e7f0*/  LEA.HI.X.SX32 R9, R23, R4, 0x1, P2 ;  /* 0x0000000417097211 */ /* 0x000fe400010f0eff */
[----:B------:R-:W-:-:S02]  /*e800*/  LEA R19, R10, R41, 0x1 ;  /* 0x000000290a137211 */ /* 0x000fc400078e08ff */
[C---:B------:R-:W-:Y:S01]  /*e810*/  LEA R12, P2, R37.reuse, R3, 0x1 ;  /* 0x00000003250c7211 */ /* 0x040fe200078408ff */
[----:B------:R1:W-:Y:S01]  /*e820*/  STG.E.U16 [R8.64], R176 ;  /* 0x000000b008007986 */ /* 0x0003e2000c101506 */
[C---:B------:R-:W-:Y:S02]  /*e830*/  LEA R27, R10.reuse, R19, 0x1 ;  /* 0x000000130a1b7211 */ /* 0x040fe400078e08ff */
[-C--:B------:R-:W-:Y:S02]  /*e840*/  LEA.HI.X.SX32 R13, R37, R4.reuse, 0x1, P2 ;  /* 0x00000004250d7211 */ /* 0x080fe400010f0eff */
[----:B------:R-:W-:Y:S01]  /*e850*/  LEA R43, R10, R27, 0x1 ;  /* 0x0000001b0a2b7211 */ /* 0x000fe200078e08ff */
[----:B0-----:R-:W0:Y:S01]  /*e860*/  S2R R178, SR_TID.X ;  /* 0x0000000000b27919 */ /* 0x001e220000002100 */
[CC--:B------:R-:W-:Y:S02]  /*e870*/  LEA R14, P2, R11.reuse, R3.reuse, 0x1 ;  /* 0x000000030b0e7211 */ /* 0x0c0fe400078408ff */
[----:B------:R-:W-:Y:S01]  /*e880*/  PRMT R7, R164, 0x7632, R7 ;  /* 0x00007632a4077816 */ /* 0x000fe20000000007 */
[C---:B------:R-:W-:Y:S01]  /*e890*/  IMAD R35, R10.reuse, 0x2, R43 ;  /* 0x000000020a237824 */ /* 0x040fe200078e022b */
[----:B------:R-:W-:Y:S01]  /*e8a0*/  LEA.HI.X.SX32 R15, R11, R4, 0x1, P2 ;  /* 0x000000040b0f7211 */ /* 0x000fe200010f0eff */
[----:B------:R2:W-:Y:S01]  /*e8b0*/  STG.E.U16 [R12.64], R166 ;  /* 0x000000a60c007986 */ /* 0x0005e2000c101506 */
[----:B------:R-:W-:Y:S01]  /*e8c0*/  LEA R6, P2, R29, R3, 0x1 ;  /* 0x000000031d067211 */ /* 0x000fe200078408ff */
[----:B------:R-:W-:Y:S01]  /*e8d0*/  IMAD.MOV.U32 R164, RZ, RZ, R210 ;  /* 0x000000ffffa47224 */ /* 0x000fe200078e00d2 */
[----:B------:R-:W-:Y:S01]  /*e8e0*/  LEA R45, R10, R35, 0x1 ;  /* 0x000000230a2d7211 */ /* 0x000fe200078e08ff */
[----:B------:R3:W-:Y:S01]  /*e8f0*/  STG.E.U16 [R14.64], R7 ;  /* 0x000000070e007986 */ /* 0x0007e2000c101506 */
[----:B-1----:R-:W-:-:S03]  /*e900*/  MOV R176, R211 ;  /* 0x000000d300b07202 */ /* 0x002fc60000000f00 */
[----:B------:R-:W-:-:S04]  /*e910*/  IMAD R17, R10, 0x2, R45 ;  /* 0x000000020a117824 */ /* 0x000fc800078e022d */
[C---:B------:R-:W-:Y:S02]  /*e920*/  IMAD R23, R10.reuse, 0x2, R17 ;  /* 0x000000020a177824 */ /* 0x040fe400078e0211 */
[----:B--2---:R-:W-:Y:S01]  /*e930*/  IMAD.MOV.U32 R166, RZ, RZ, R207 ;  /* 0x000000ffffa67224 */ /* 0x004fe200078e00cf */
[-C--:B---3--:R-:W-:Y:S02]  /*e940*/  LEA.HI.X.SX32 R7, R29, R4.reuse, 0x1, P2 ;  /* 0x000000041d077211 */ /* 0x088fe400010f0eff */
[C---:B------:R-:W-:Y:S02]  /*e950*/  LEA R37, R10.reuse, R23, 0x1 ;  /* 0x000000170a257211 */ /* 0x040fe400078e08ff */
[C---:B------:R-:W-:Y:S01]  /*e960*/  LEA R8, P2, R21.reuse, R3, 0x1 ;  /* 0x0000000315087211 */ /* 0x040fe200078408ff */
[----:B------:R1:W-:Y:S01]  /*e970*/  STG.E.U16 [R6.64], R158 ;  /* 0x0000009e06007986 */ /* 0x0003e2000c101506 */
[----:B------:R-:W-:Y:S02]  /*e980*/  LEA R11, R10, R37, 0x1 ;  /* 0x000000250a0b7211 */ /* 0x000fe400078e08ff */
[----:B------:R-:W-:-:S02]  /*e990*/  LEA.HI.X.SX32 R9, R21, R4, 0x1, P2 ;  /* 0x0000000415097211 */ /* 0x000fc400010f0eff */
[C---:B------:R-:W-:Y:S02]  /*e9a0*/  LEA R47, R10.reuse, R11, 0x1 ;  /* 0x0000000b0a2f7211 */ /* 0x040fe400078e08ff */
[-C--:B------:R-:W-:Y:S01]  /*e9b0*/  LEA R12, P2, R39, R3.reuse, 0x1 ;  /* 0x00000003270c7211 */ /* 0x080fe200078408ff */
[----:B------:R2:W-:Y:S01]  /*e9c0*/  STG.E.U16 [R8.64], R156 ;  /* 0x0000009c08007986 */ /* 0x0005e2000c101506 */
[-C--:B------:R-:W-:Y:S01]  /*e9d0*/  LEA R218, P4, R47, R3.reuse, 0x1 ;  /* 0x000000032fda7211 */ /* 0x080fe200078808ff */
[C---:B------:R-:W-:Y:S01]  /*e9e0*/  IMAD R29, R10.reuse, 0x2, R47 ;  /* 0x000000020a1d7824 */ /* 0x040fe200078e022f */
[-C--:B------:R-:W-:Y:S01]  /*e9f0*/  LEA.HI.X.SX32 R13, R39, R4.reuse, 0x1, P2 ;  /* 0x00000004270d7211 */ /* 0x080fe200010f0eff */
[----:B-1----:R-:W-:Y:S01]  /*ea00*/  IMAD.MOV.U32 R158, RZ, RZ, R206 ;  /* 0x000000ffff9e7224 */ /* 0x002fe200078e00ce */
[C---:B------:R-:W-:Y:S02]  /*ea10*/  LEA R14, P2, R25.reuse, R3, 0x1 ;  /* 0x00000003190e7211 */ /* 0x040fe400078408ff */
[----:B------:R-:W-:Y:S01]  /*ea20*/  LEA R21, R10, R29, 0x1 ;  /* 0x0000001d0a157211 */ /* 0x000fe200078e08ff */
[----:B------:R1:W-:Y:S01]  /*ea30*/  STG.E.U16 [R12.64], R154 ;  /* 0x0000009a0c007986 */ /* 0x0003e2000c101506 */
[----:B------:R-:W-:-:S02]  /*ea40*/  LEA.HI.X.SX32 R15, R25, R4, 0x1, P2 ;  /* 0x00000004190f7211 */ /* 0x000fc400010f0eff */
[----:B------:R-:W-:Y:S01]  /*ea50*/  LEA R49, R10, R21, 0x1 ;  /* 0x000000150a317211 */ /* 0x000fe200078e08ff */
[----:B--2---:R-:W-:Y:S01]  /*ea60*/  IMAD.MOV.U32 R156, RZ, RZ, R203 ;  /* 0x000000ffff9c7224 */ /* 0x004fe200078e00cb */
[----:B------:R-:W-:Y:S01]  /*ea70*/  PRMT R7, R152, 0x7632, R7 ;  /* 0x0000763298077816 */ /* 0x000fe20000000007 */
[----:B------:R-:W-:Y:S01]  /*ea80*/  IMAD.MOV.U32 R152, RZ, RZ, R202 ;  /* 0x000000ffff987224 */ /* 0x000fe200078e00ca */
[C---:B------:R-:W-:Y:S02]  /*ea90*/  LEA R39, R10.reuse, R49, 0x1 ;  /* 0x000000310a277211 */ /* 0x040fe400078e08ff */
[----:B------:R-:W-:Y:S01]  /*eaa0*/  LEA R6, P2, R31, R3, 0x1 ;  /* 0x000000031f067211 */ /* 0x000fe200078408ff */
[----:B------:R2:W-:Y:S01]  /*eab0*/  STG.E.U16 [R14.64], R7 ;  /* 0x000000070e007986 */ /* 0x0005e2000c101506 */
[----:B------:R-:W-:Y:S01]  /*eac0*/  LEA R51, R10, R39, 0x1 ;  /* 0x000000270a337211 */ /* 0x000fe200078e08ff */
[----:B-1----:R-:W-:Y:S01]  /*ead0*/  IMAD.MOV.U32 R154, RZ, RZ, R199 ;  /* 0x000000ffff9a7224 */ /* 0x002fe200078e00c7 */
[----:B------:R-:W-:-:S02]  /*eae0*/  LEA.HI.X.SX32 R219, R47, R4, 0x1, P4 ;  /* 0x000000042fdb7211 */ /* 0x000fc400020f0eff */
[----:B------:R-:W-:Y:S02]  /*eaf0*/  LEA R25, R10, R51, 0x1 ;  /* 0x000000330a197211 */ /* 0x000fe400078e08ff */
[----:B------:R-:W-:-:S03]  /*eb00*/  LEA R206, P4, R49, R3, 0x1 ;  /* 0x0000000331ce7211 */ /* 0x000fc600078808ff */
[C---:B------:R-:W-:Y:S01]  /*eb10*/  IMAD R53, R10.reuse, 0x2, R25 ;  /* 0x000000020a357824 */ /* 0x040fe200078e0219 */
[-C--:B------:R-:W-:Y:S02]  /*eb20*/  LEA.HI.X.SX32 R207, R49, R4.reuse, 0x1, P4 ;  /* 0x0000000431cf7211 */ /* 0x080fe400020f0eff */
[-C--:B--2---:R-:W-:Y:S02]  /*eb30*/  LEA.HI.X.SX32 R7, R31, R4.reuse, 0x1, P2 ;  /* 0x000000041f077211 */ /* 0x084fe400010f0eff */
[C---:B------:R-:W-:Y:S02]  /*eb40*/  LEA R8, P2, R33.reuse, R3, 0x1 ;  /* 0x0000000321087211 */ /* 0x040fe400078408ff */
[C---:B------:R-:W-:Y:S01]  /*eb50*/  LEA R31, R10.reuse, R53, 0x1 ;  /* 0x000000350a1f7211 */ /* 0x040fe200078e08ff */
[----:B------:R1:W-:Y:S01]  /*eb60*/  STG.E.U16 [R6.64], R150 ;  /* 0x0000009606007986 */ /* 0x0003e2000c101506 */
[-C--:B------:R-:W-:Y:S02]  /*eb70*/  LEA.HI.X.SX32 R9, R33, R4.reuse, 0x1, P2 ;  /* 0x0000000421097211 */ /* 0x080fe400010f0eff */
[-C--:B------:R-:W-:Y:S01]  /*eb80*/  LEA R12, P2, R41, R3.reuse, 0x1 ;  /* 0x00000003290c7211 */ /* 0x080fe200078408ff */
[C---:B------:R-:W-:Y:S01]  /*eb90*/  IMAD R33, R10.reuse, 0x2, R31 ;  /* 0x000000020a217824 */ /* 0x040fe200078e021f */
[-C--:B------:R-:W-:Y:S01]  /*eba0*/  LEA R194, P4, R25, R3.reuse, 0x1 ;  /* 0x0000000319c27211 */ /* 0x080fe200078808ff */
[----:B------:R2:W-:Y:S01]  /*ebb0*/  STG.E.U16 [R8.64], R148 ;  /* 0x0000009408007986 */ /* 0x0005e2000c101506 */
[----:B------:R-:W-:Y:S01]  /*ebc0*/  LEA.HI.X.SX32 R13, R41, R4, 0x1, P2 ;  /* 0x00000004290d7211 */ /* 0x000fe200010f0eff */
[----:B------:R-:W-:Y:S01]  /*ebd0*/  IMAD R55, R10, 0x2, R33 ;  /* 0x000000020a377824 */ /* 0x000fe200078e0221 */
[----:B------:R-:W-:-:S02]  /*ebe0*/  LEA R14, P2, R19, R3, 0x1 ;  /* 0x00000003130e7211 */ /* 0x000fc400078408ff */
[-C--:B------:R-:W-:Y:S01]  /*ebf0*/  LEA.HI.X.SX32 R195, R25, R4.reuse, 0x1, P4 ;  /* 0x0000000419c37211 */ /* 0x080fe200020f0eff */
[----:B------:R-:W-:Y:S01]  /*ec00*/  STG.E.U16 [R12.64], R146 ;  /* 0x000000920c007986 */ /* 0x000fe2000c101506 */
[----:B------:R-:W-:Y:S02]  /*ec10*/  LEA R41, R10, R55, 0x1 ;  /* 0x000000370a297211 */ /* 0x000fe400078e08ff */
[----:B------:R-:W-:Y:S02]  /*ec20*/  LEA.HI.X.SX32 R15, R19, R4, 0x1, P2 ;  /* 0x00000004130f7211 */ /* 0x000fe400010f0eff */
[----:B-1----:R-:W-:Y:S01]  /*ec30*/  PRMT R7, R144, 0x7632, R7 ;  /* 0x0000763290077816 */ /* 0x002fe20000000007 */
[----:B------:R-:W-:Y:S01]  /*ec40*/  IMAD R19, R10, 0x2, R41 ;  /* 0x000000020a137824 */ /* 0x000fe200078e0229 */
[----:B------:R-:W-:Y:S01]  /*ec50*/  LEA R6, P2, R27, R3, 0x1 ;  /* 0x000000031b067211 */ /* 0x000fe200078408ff */
[----:B--2---:R-:W1:Y:S01]  /*ec60*/  S2R R148, SR_TID.X ;  /* 0x0000000000947919 */ /* 0x004e620000002100 */
[----:B------:R-:W-:-:S02]  /*ec70*/  MOV R150, R198 ;  /* 0x000000c600967202 */ /* 0x000fc40000000f00 */
[----:B------:R-:W-:Y:S01]  /*ec80*/  LEA R57, R10, R19, 0x1 ;  /* 0x000000130a397211 */ /* 0x000fe200078e08ff */
[----:B------:R2:W-:Y:S01]  /*ec90*/  STG.E.U16 [R14.64], R7 ;  /* 0x000000070e007986 */ /* 0x0005e2000c101506 */
[----:B------:R-:W-:-:S04]  /*eca0*/  LEA R188, P4, R33, R3, 0x1 ;  /* 0x0000000321bc7211 */ /* 0x000fc800078808ff */
[----:B------:R-:W-:Y:S02]  /*ecb0*/  LEA.HI.X.SX32 R189, R33, R4, 0x1, P4 ;  /* 0x0000000421bd7211 */ /* 0x000fe400020f0eff */
[----:B------:R-:W-:-:S04]  /*ecc0*/  LEA R120, P4, R19, R3, 0x1 ;  /* 0x0000000313787211 */ /* 0x000fc800078808ff */
[-C--:B------:R-:W-:Y:S02]  /*ecd0*/  LEA.HI.X.SX32 R121, R19, R4.reuse, 0x1, P4 ;  /* 0x0000000413797211 */ /* 0x080fe400020f0eff */
[----:B--2---:R-:W-:Y:S01]  /*ece0*/  LEA.HI.X.SX32 R7, R27, R4, 0x1, P2 ;  /* 0x000000041b077211 */ /* 0x004fe200010f0eff */
[----:B------:R-:W-:Y:S01]  /*ecf0*/  IMAD R27, R10, 0x2, R57 ;  /* 0x000000020a1b7824 */ /* 0x000fe200078e0239 */
[----:B------:R-:W-:-:S03]  /*ed00*/  LEA R8, P2, R43, R3, 0x1 ;  /* 0x000000032b087211 */ /* 0x000fc600078408ff */
[----:B------:R2:W-:Y:S01]  /*ed10*/  STG.E.U16 [R6.64], R142 ;  /* 0x0000008e06007986 */ /* 0x0005e2000c101506 */
[C---:B------:R-:W-:Y:S02]  /*ed20*/  LEA R59, R10.reuse, R27, 0x1 ;  /* 0x0000001b0a3b7211 */ /* 0x040fe400078e08ff */
[-C--:B------:R-:W-:Y:S02]  /*ed30*/  LEA.HI.X.SX32 R9, R43, R4.reuse, 0x1, P2 ;  /* 0x000000042b097211 */ /* 0x080fe400010f0eff */
[-C--:B------:R-:W-:Y:S01]  /*ed40*/  LEA R12, P2, R35, R3.reuse, 0x1 ;  /* 0x00000003230c7211 */ /* 0x080fe200078408ff */
[C---:B------:R-:W-:Y:S01]  /*ed50*/  IMAD R43, R10.reuse, 0x2, R59 ;  /* 0x000000020a2b7824 */ /* 0x040fe200078e023b */
[----:B------:R-:W-:Y:S01]  /*ed60*/  LEA R108, P4, R59, R3, 0x1 ;  /* 0x000000033b6c7211 */ /* 0x000fe200078808ff */
[----:B------:R3:W-:Y:S01]  /*ed70*/  STG.E.U16 [R8.64], R140 ;  /* 0x0000008c08007986 */ /* 0x0007e2000c101506 */
[----:B------:R-:W-:Y:S02]  /*ed80*/  LEA.HI.X.SX32 R13, R35, R4, 0x1, P2 ;  /* 0x00000004230d7211 */ /* 0x000fe400010f0eff */
[----:B------:R-:W-:-:S02]  /*ed90*/  LEA R61, R10, R43, 0x1 ;  /* 0x0000002b0a3d7211 */ /* 0x000fc400078e08ff */
[CC--:B------:R-:W-:Y:S01]  /*eda0*/  LEA R14, P2, R45.reuse, R3.reuse, 0x1 ;  /* 0x000000032d0e7211 */ /* 0x0c0fe200078408ff */
[----:B------:R-:W-:Y:S01]  /*edb0*/  STG.E.U16 [R12.64], R138 ;  /* 0x0000008a0c007986 */ /* 0x000fe2000c101506 */
[----:B--2---:R-:W-:Y:S01]  /*edc0*/  PRMT R7, R136, 0x7632, R7 ;  /* 0x0000763288077816 */ /* 0x004fe20000000007 */
[C---:B------:R-:W-:Y:S01]  /*edd0*/  IMAD R35, R10.reuse, 0x2, R61 ;  /* 0x000000020a237824 */ /* 0x040fe200078e023d */
[----:B------:R-:W-:Y:S02]  /*ede0*/  LEA.HI.X.SX32 R15, R45, R4, 0x1, P2 ;  /* 0x000000042d0f7211 */ /* 0x000fe400010f0eff */
[----:B------:R-:W-:Y:S02]  /*edf0*/  LEA R6, P2, R17, R3, 0x1 ;  /* 0x0000000311067211 */ /* 0x000fe400078408ff */
[----:B------:R-:W-:Y:S01]  /*ee00*/  LEA R45, R10, R35, 0x1 ;  /* 0x000000230a2d7211 */ /* 0x000fe200078e08ff */
[----:B------:R2:W-:Y:S01]  /*ee10*/  STG.E.U16 [R14.64], R7 ;  /* 0x000000070e007986 */ /* 0x0005e2000c101506 */
[----:B---3--:R-:W-:-:S02]  /*ee20*/  LEA R8, P3, R23, R3, 0x1 ;  /* 0x0000000317087211 */ /* 0x008fc400078608ff */
[-C--:B------:R-:W-:Y:S01]  /*ee30*/  LEA.HI.X.SX32 R109, R59, R4.reuse, 0x1, P4 ;  /* 0x000000043b6d7211 */ /* 0x080fe200020f0eff */
[----:B------:R-:W-:Y:S01]  /*ee40*/  IMAD R63, R10, 0x2, R45 ;  /* 0x000000020a3f7824 */ /* 0x000fe200078e022d */
[-C--:B------:R-:W-:Y:S02]  /*ee50*/  LEA.HI.X.SX32 R9, R23, R4.reuse, 0x1, P3 ;  /* 0x0000000417097211 */ /* 0x080fe400018f0eff */
[-C--:B------:R-:W-:Y:S02]  /*ee60*/  LEA R222, P3, R11, R3.reuse, 0x1 ;  /* 0x000000030bde7211 */ /* 0x080fe400078608ff */
[----:B------:R-:W-:Y:S02]  /*ee70*/  LEA R96, P4, R35, R3, 0x1 ;  /* 0x0000000323607211 */ /* 0x000fe400078808ff */
[-C--:B------:R-:W-:Y:S02]  /*ee80*/  LEA.HI.X.SX32 R223, R11, R4.reuse, 0x1, P3 ;  /* 0x000000040bdf7211 */ /* 0x080fe400018f0eff */
[----:B--2---:R-:W-:-:S02]  /*ee90*/  LEA.HI.X.SX32 R7, R17, R4, 0x1, P2 ;  /* 0x0000000411077211 */ /* 0x004fc400010f0eff */
[C---:B------:R-:W-:Y:S02]  /*eea0*/  LEA R17, R10.reuse, R63, 0x1 ;  /* 0x0000003f0a117211 */ /* 0x040fe400078e08ff */
[-C--:B------:R-:W-:Y:S01]  /*eeb0*/  LEA R226, P2, R37, R3.reuse, 0x1 ;  /* 0x0000000325e27211 */ /* 0x080fe200078408ff */
[----:B------:R2:W-:Y:S01]  /*eec0*/  STG.E.U16 [R6.64], R134 ;  /* 0x0000008606007986 */ /* 0x0005e2000c101506 */
[----:B------:R-:W-:Y:S01]  /*eed0*/  LEA R210, P3, R21, R3, 0x1 ;  /* 0x0000000315d27211 */ /* 0x000fe200078608ff */
[C---:B------:R-:W-:Y:S01]  /*eee0*/  IMAD R23, R10.reuse, 0x2, R17 ;  /* 0x000000020a177824 */ /* 0x040fe200078e0211 */
[-C--:B------:R-:W-:Y:S01]  /*eef0*/  LEA.HI.X.SX32 R227, R37, R4.reuse, 0x1, P2 ;  /* 0x0000000425e37211 */ /* 0x080fe200010f0eff */
[----:B------:R3:W-:Y:S01]  /*ef00*/  STG.E.U16 [R8.64], R132 ;  /* 0x0000008408007986 */ /* 0x0007e2000c101506 */
[----:B------:R-:W-:Y:S02]  /*ef10*/  LEA.HI.X.SX32 R211, R21, R4, 0x1, P3 ;  /* 0x0000000415d37211 */ /* 0x000fe400018f0eff */
[----:B------:R-:W-:-:S02]  /*ef20*/  LEA R13, R10, R23, 0x1 ;  /* 0x000000170a0d7211 */ /* 0x000fc400078e08ff */
[-C--:B------:R-:W-:Y:S02]  /*ef30*/  LEA R214, P2, R29, R3.reuse, 0x1 ;  /* 0x000000031dd67211 */ /* 0x080fe400078408ff */
[----:B------:R-:W-:Y:S01]  /*ef40*/  LEA R198, P3, R51, R3, 0x1 ;  /* 0x0000000333c67211 */ /* 0x000fe200078608ff */
[C---:B------:R-:W-:Y:S01]  /*ef50*/  IMAD R15, R10.reuse, 0x2, R13 ;  /* 0x000000020a0f7824 */ /* 0x040fe200078e020d */
[-C--:B------:R-:W-:Y:S02]  /*ef60*/  LEA.HI.X.SX32 R215, R29, R4.reuse, 0x1, P2 ;  /* 0x000000041dd77211 */ /* 0x080fe400010f0eff */
[----:B------:R-:W-:Y:S02]  /*ef70*/  LEA.HI.X.SX32 R199, R51, R4, 0x1, P3 ;  /* 0x0000000433c77211 */ /* 0x000fe400018f0eff */
[----:B------:R-:W-:Y:S02]  /*ef80*/  LEA R11, R10, R15, 0x1 ;  /* 0x0000000f0a0b7211 */ /* 0x000fe400078e08ff */
[----:B------:R-:W-:-:S02]  /*ef90*/  LEA R192, P3, R31, R3, 0x1 ;  /* 0x000000031fc07211 */ /* 0x000fc400078608ff */
[----:B------:R-:W-:Y:S01]  /*efa0*/  LEA R202, P2, R39, R3, 0x1 ;  /* 0x0000000327ca7211 */ /* 0x000fe200078408ff */
[C---:B--2---:R-:W-:Y:S01]  /*efb0*/  IMAD R7, R10.reuse, 0x2, R11 ;  /* 0x000000020a077824 */ /* 0x044fe200078e020b */
[-C--:B------:R-:W-:Y:S02]  /*efc0*/  LEA.HI.X.SX32 R193, R31, R4.reuse, 0x1, P3 ;  /* 0x000000041fc17211 */ /* 0x080fe400018f0eff */
[-C--:B------:R-:W-:Y:S02]  /*efd0*/  LEA.HI.X.SX32 R203, R39, R4.reuse, 0x1, P2 ;  /* 0x0000000427cb7211 */ /* 0x080fe400010f0eff */
[C---:B---3--:R-:W-:Y:S02]  /*efe0*/  LEA R9, R10.reuse, R7, 0x1 ;  /* 0x000000070a097211 */ /* 0x048fe400078e08ff */
[-C--:B------:R-:W-:Y:S02]  /*eff0*/  LEA R186, P2, R53, R3.reuse, 0x1 ;  /* 0x0000000335ba7211 */ /* 0x080fe400078408ff */
[----:B------:R-:W-:Y:S01]  /*f000*/  LEA R124, P3, R41, R3, 0x1 ;  /* 0x00000003297c7211 */ /* 0x000fe200078608ff */
[----:B------:R-:W-:Y:S01]  /*f010*/  IMAD R21, R10, 0x2, R9 ;  /* 0x000000020a157824 */ /* 0x000fe200078e0209 */
[----:B------:R-:W-:-:S02]  /*f020*/  LEA.HI.X.SX32 R187, R53, R4, 0x1, P2 ;  /* 0x0000000435bb7211 */ /* 0x000fc400010f0eff */
[-C--:B------:R-:W-:Y:S02]  /*f030*/  LEA.HI.X.SX32 R125, R41, R4.reuse, 0x1, P3 ;  /* 0x00000004297d7211 */ /* 0x080fe400018f0eff */
[C---:B------:R-:W-:Y:S02]  /*f040*/  LEA R29, R10.reuse, R21, 0x1 ;  /* 0x000000150a1d7211 */ /* 0x040fe400078e08ff */
[-C--:B------:R-:W-:Y:S02]  /*f050*/  LEA R128, P2, R55, R3.reuse, 0x1 ;  /* 0x0000000337807211 */ /* 0x080fe400078408ff */
[----:B------:R-:W-:Y:S01]  /*f060*/  LEA R112, P3, R27, R3, 0x1 ;  /* 0x000000031b707211 */ /* 0x000fe200078608ff */
[----:B------:R-:W-:Y:S01]  /*f070*/  IMAD R25, R10, 0x2, R29 ;  /* 0x000000020a197824 */ /* 0x000fe200078e021d */
[-C--:B------:R-:W-:Y:S02]  /*f080*/  LEA.HI.X.SX32 R129, R55, R4.reuse, 0x1, P2 ;  /* 0x0000000437817211 */ /* 0x080fe400010f0eff */
[----:B------:R-:W-:-:S02]  /*f090*/  LEA.HI.X.SX32 R113, R27, R4, 0x1, P3 ;  /* 0x000000041b717211 */ /* 0x000fc400018f0eff */
[C---:B------:R-:W-:Y:S02]  /*f0a0*/  LEA R31, R10.reuse, R25, 0x1 ;  /* 0x000000190a1f7211 */ /* 0x040fe400078e08ff */
[-C--:B------:R-:W-:Y:S02]  /*f0b0*/  LEA R116, P2, R57, R3.reuse, 0x1 ;  /* 0x0000000339747211 */ /* 0x080fe400078408ff */
[-C--:B------:R-:W-:Y:S01]  /*f0c0*/  LEA.HI.X.SX32 R97, R35, R4.reuse, 0x1, P4 ;  /* 0x0000000423617211 */ /* 0x080fe200020f0eff */
[C---:B------:R-:W-:Y:S01]  /*f0d0*/  IMAD R33, R10.reuse, 0x2, R31 ;  /* 0x000000020a217824 */ /* 0x040fe200078e021f */
[----:B------:R-:W-:Y:S02]  /*f0e0*/  LEA.HI.X.SX32 R117, R57, R4, 0x1, P2 ;  /* 0x0000000439757211 */ /* 0x000fe400010f0eff */
[----:B------:R-:W-:Y:S02]  /*f0f0*/  LEA R104, P2, R43, R3, 0x1 ;  /* 0x000000032b687211 */ /* 0x000fe400078408ff */
[----:B------:R-:W-:-:S02]  /*f100*/  LEA R37, R10, R33, 0x1 ;  /* 0x000000210a257211 */ /* 0x000fc400078e08ff */
[-C--:B------:R-:W-:Y:S02]  /*f110*/  LEA.HI.X.SX32 R105, R43, R4.reuse, 0x1, P2 ;  /* 0x000000042b697211 */ /* 0x080fe400010f0eff */
[-C--:B------:R-:W-:Y:S01]  /*f120*/  LEA R92, P2, R45, R3.reuse, 0x1 ;  /* 0x000000032d5c7211 */ /* 0x080fe200078408ff */
[C---:B------:R-:W-:Y:S01]  /*f130*/  IMAD R19, R10.reuse, 0x2, R37 ;  /* 0x000000020a137824 */ /* 0x040fe200078e0225 */
[----:B------:R-:W-:Y:S02]  /*f140*/  LEA R84, P4, R17, R3, 0x1 ;  /* 0x0000000311547211 */ /* 0x000fe400078808ff */
[----:B------:R-:W-:Y:S02]  /*f150*/  LEA.HI.X.SX32 R93, R45, R4, 0x1, P2 ;  /* 0x000000042d5d7211 */ /* 0x000fe400010f0eff */
[----:B------:R-:W-:Y:S02]  /*f160*/  LEA R27, R10, R19, 0x1 ;  /* 0x000000130a1b7211 */ /* 0x000fe400078e08ff */
[----:B------:R-:W-:-:S02]  /*f170*/  LEA R80, P2, R23, R3, 0x1 ;  /* 0x0000000317507211 */ /* 0x000fc400078408ff */
[-C--:B------:R-:W-:Y:S01]  /*f180*/  LEA.HI.X.SX32 R85, R17, R4.reuse, 0x1, P4 ;  /* 0x0000000411557211 */ /* 0x080fe200020f0eff */
[C---:B------:R-:W-:Y:S01]  /*f190*/  IMAD R39, R10.reuse, 0x2, R27 ;  /* 0x000000020a277824 */ /* 0x040fe200078e021b */
[-C--:B------:R-:W-:Y:S02]  /*f1a0*/  LEA.HI.X.SX32 R81, R23, R4.reuse, 0x1, P2 ;  /* 0x0000000417517211 */ /* 0x080fe400010f0eff */
[C---:B------:R-:W-:Y:S02]  /*f1b0*/  LEA R72, P4, R15.reuse, R3, 0x1 ;  /* 0x000000030f487211 */ /* 0x040fe400078808ff */
[C---:B------:R-:W-:Y:S02]  /*f1c0*/  LEA R43, R10.reuse, R39, 0x1 ;  /* 0x000000270a2b7211 */ /* 0x040fe400078e08ff */
[----:B------:R-:W-:Y:S02]  /*f1d0*/  LEA.HI.X.SX32 R73, R15, R4, 0x1, P4 ;  /* 0x000000040f497211 */ /* 0x000fe400020f0eff */
[-C--:B------:R-:W-:Y:S01]  /*f1e0*/  LEA R68, P2, R11, R3.reuse, 0x1 ;  /* 0x000000030b447211 */ /* 0x080fe200078408ff */
[----:B------:R-:W-:Y:S01]  /*f1f0*/  IMAD R35, R10, 0x2, R43 ;  /* 0x000000020a237824 */ /* 0x000fe200078e022b */
[----:B------:R-:W-:-:S02]  /*f200*/  LEA R100, P3, R61, R3, 0x1 ;  /* 0x000000033d647211 */ /* 0x000fc400078608ff */
[-C--:B------:R-:W-:Y:S02]  /*f210*/  LEA.HI.X.SX32 R69, R11, R4.reuse, 0x1, P2 ;  /* 0x000000040b457211 */ /* 0x080fe400010f0eff */
[C---:B------:R-:W-:Y:S02]  /*f220*/  LEA R47, R10.reuse, R35, 0x1 ;  /* 0x000000230a2f7211 */ /* 0x040fe400078e08ff */
[-C--:B------:R-:W-:Y:S02]  /*f230*/  LEA.HI.X.SX32 R101, R61, R4.reuse, 0x1, P3 ;  /* 0x000000043d657211 */ /* 0x080fe400018f0eff */
[-C--:B------:R-:W-:Y:S01]  /*f240*/  LEA R88, P3, R63, R3.reuse, 0x1 ;  /* 0x000000033f587211 */ /* 0x080fe200078608ff */
[----:B------:R-:W-:Y:S01]  /*f250*/  IMAD R51, R10, 0x2, R47 ;  /* 0x000000020a337824 */ /* 0x000fe200078e022f */
[----:B------:R-:W-:Y:S02]  /*f260*/  LEA R56, P2, R21, R3, 0x1 ;  /* 0x0000000315387211 */ /* 0x000fe400078408ff */
        /* <DEDUP_REMOVED lines=8> */
[-C--:B------:R-:W-:Y:S02]  /*f2f0*/  LEA R44, P2, R31, R3.reuse, 0x1 ;  /* 0x000000031f2c7211 */ /* 0x080fe400078408ff */
[-C--:B------:R-:W-:Y:S01]  /*f300*/  LEA.HI.X.SX32 R65, R7, R4.reuse, 0x1, P3 ;  /* 0x0000000407417211 */ /* 0x080fe200018f0eff */
[C---:B------:R-:W-:Y:S01]  /*f310*/  IMAD R55, R10.reuse, 0x2, R11 ;  /* 0x000000020a377824 */ /* 0x040fe200078e020b */
[----:B------:R-:W-:Y:S02]  /*f320*/  LEA R52, P3, R29, R3, 0x1 ;  /* 0x000000031d347211 */ /* 0x000fe400078608ff */
[-C--:B------:R-:W-:Y:S02]  /*f330*/  LEA.HI.X.SX32 R45, R31, R4.reuse, 0x1, P2 ;  /* 0x000000041f2d7211 */ /* 0x080fe400010f0eff */
[----:B------:R-:W-:Y:S02]  /*f340*/  LEA R59, R10, R55, 0x1 ;  /* 0x000000370a3b7211 */ /* 0x000fe400078e08ff */
[----:B------:R-:W-:-:S02]  /*f350*/  LEA.HI.X.SX32 R53, R29, R4, 0x1, P3 ;  /* 0x000000041d357211 */ /* 0x000fc400018f0eff */
[-C--:B------:R-:W-:Y:S01]  /*f360*/  LEA R40, P3, R33, R3.reuse, 0x1 ;  /* 0x0000000321287211 */ /* 0x080fe200078608ff */
[C---:B------:R-:W-:Y:S01]  /*f370*/  IMAD R63, R10.reuse, 0x2, R59 ;  /* 0x000000020a3f7824 */ /* 0x040fe200078e023b */
[-C--:B------:R-:W-:Y:S02]  /*f380*/  LEA R60, P4, R9, R3.reuse, 0x1 ;  /* 0x00000003093c7211 */ /* 0x080fe400078808ff */
[----:B------:R-:W-:Y:S02]  /*f390*/  LEA R32, P2, R19, R3, 0x1 ;  /* 0x0000000313207211 */ /* 0x000fe400078408ff */
[C---:B------:R-:W-:Y:S02]  /*f3a0*/  LEA R31, R10.reuse, R63, 0x1 ;  /* 0x0000003f0a1f7211 */ /* 0x040fe400078e08ff */
[-C--:B------:R-:W-:Y:S02]  /*f3b0*/  LEA.HI.X.SX32 R41, R33, R4.reuse, 0x1, P3 ;  /* 0x0000000421297211 */ /* 0x080fe400018f0eff */
[-C--:B------:R-:W-:Y:S01]  /*f3c0*/  LEA.HI.X.SX32 R61, R9, R4.reuse, 0x1, P4 ;  /* 0x00000004093d7211 */ /* 0x080fe200020f0eff */
[----:B------:R-:W-:Y:S01]  /*f3d0*/  IMAD R67, R10, 0x2, R31 ;  /* 0x000000020a437824 */ /* 0x000fe200078e021f */
[----:B------:R-:W-:-:S02]  /*f3e0*/  LEA.HI.X.SX32 R33, R19, R4, 0x1, P2 ;  /* 0x0000000413217211 */ /* 0x000fc400010f0eff */
[-C--:B------:R-:W-:Y:S02]  /*f3f0*/  LEA R48, P4, R25, R3.reuse, 0x1 ;  /* 0x0000000319307211 */ /* 0x080fe400078808ff */
[----:B------:R-:W-:Y:S02]  /*f400*/  LEA R28, P3, R27, R3, 0x1 ;  /* 0x000000031b1c7211 */ /* 0x000fe400078608ff */
[C---:B------:R-:W-:Y:S02]  /*f410*/  LEA R19, R10.reuse, R67, 0x1 ;  /* 0x000000430a137211 */ /* 0x040fe400078e08ff */
[-C--:B------:R-:W-:Y:S02]  /*f420*/  LEA.HI.X.SX32 R49, R25, R4.reuse, 0x1, P4 ;  /* 0x0000000419317211 */ /* 0x080fe400020f0eff */
[----:B------:R-:W-:Y:S01]  /*f430*/  LEA.HI.X.SX32 R29, R27, R4, 0x1, P3 ;  /* 0x000000041b1d7211 */ /* 0x000fe200018f0eff */
[----:B------:R-:W-:Y:S01]  /*f440*/  IMAD R27, R10, 0x2, R19 ;  /* 0x000000020a1b7824 */ /* 0x000fe200078e0213 */
[----:B------:R-:W-:-:S02]  /*f450*/  LEA R36, P4, R37, R3, 0x1 ;  /* 0x0000000325247211 */ /* 0x000fc400078808ff */
[-C--:B------:R-:W-:Y:S02]  /*f460*/  LEA R16, P3, R35, R3.reuse, 0x1 ;  /* 0x0000000323107211 */ /* 0x080fe400078608ff */
[-C--:B------:R-:W-:Y:S02]  /*f470*/  LEA.HI.X.SX32 R37, R37, R4.reuse, 0x1, P4 ;  /* 0x0000000425257211 */ /* 0x080fe400020f0eff */
[-C--:B------:R-:W-:Y:S02]  /*f480*/  LEA.HI.X.SX32 R17, R35, R4.reuse, 0x1, P3 ;  /* 0x0000000423117211 */ /* 0x080fe400018f0eff */
[C---:B------:R-:W-:Y:S02]  /*f490*/  LEA R24, P4, R39.reuse, R3, 0x1 ;  /* 0x0000000327187211 */ /* 0x040fe400078808ff */
[----:B------:R-:W-:Y:S02]  /*f4a0*/  LEA R35, R10, R27, 0x1 ;  /* 0x0000001b0a237211 */ /* 0x000fe400078e08ff */
[----:B------:R-:W-:-:S02]  /*f4b0*/  LEA.HI.X.SX32 R25, R39, R4, 0x1, P4 ;  /* 0x0000000427197211 */ /* 0x000fc400020f0eff */
[-C--:B------:R-:W-:Y:S01]  /*f4c0*/  LEA R20, P2, R43, R3.reuse, 0x1 ;  /* 0x000000032b147211 */ /* 0x080fe200078408ff */
[----:B------:R-:W-:Y:S01]  /*f4d0*/  IMAD R39, R10, 0x2, R35 ;  /* 0x000000020a277824 */ /* 0x000fe200078e0223 */
[-C--:B------:R-:W-:Y:S02]  /*f4e0*/  LEA R12, P4, R47, R3.reuse, 0x1 ;  /* 0x000000032f0c7211 */ /* 0x080fe400078808ff */
[----:B------:R-:W-:Y:S02]  /*f4f0*/  LEA R6, P3, R23, R3, 0x1 ;  /* 0x0000000317067211 */ /* 0x000fe400078608ff */
[-C--:B------:R-:W-:Y:S02]  /*f500*/  LEA.HI.X.SX32 R21, R43, R4.reuse, 0x1, P2 ;  /* 0x000000042b157211 */ /* 0x080fe400010f0eff */
[-C--:B------:R-:W-:Y:S02]  /*f510*/  LEA.HI.X.SX32 R13, R47, R4.reuse, 0x1, P4 ;  /* 0x000000042f0d7211 */ /* 0x080fe400020f0eff */
        /* <DEDUP_REMOVED lines=8> */
[----:B------:R-:W-:Y:S02]  /*f5a0*/  LEA R122, P3, R55, R3, 0x1 ;  /* 0x00000003377a7211 */ /* 0x000fe400078608ff */
[-C--:B------:R-:W-:Y:S02]  /*f5b0*/  LEA.HI.X.SX32 R127, R11, R4.reuse, 0x1, P2 ;  /* 0x000000040b7f7211 */ /* 0x080fe400010f0eff */
        /* <DEDUP_REMOVED lines=12> */
[-C--:B------:R-:W-:Y:S02]  /*f680*/  LEA.HI.X.SX32 R103, R19, R4.reuse, 0x1, P2 ;  /* 0x0000000413677211 */ /* 0x080fe400010f0eff */
        /* <DEDUP_REMOVED lines=9> */
[----:B------:R-:W-:Y:S02]  /*f720*/  LEA.HI.X.SX32 R87, R23, R4, 0x1, P3 ;  /* 0x0000000417577211 */ /* 0x000fe400018f0eff */
[-C--:B------:R-:W-:Y:S02]  /*f730*/  LEA R90, P2, R39, R3.reuse, 0x1 ;  /* 0x00000003275a7211 */ /* 0x080fe400078408ff */
[----:B------:R-:W-:Y:S02]  /*f740*/  LEA R82, P4, R15, R3, 0x1 ;  /* 0x000000030f527211 */ /* 0x000fe400078808ff */
[----:B------:R-:W-:-:S02]  /*f750*/  LEA R23, R10, R27, 0x1 ;  /* 0x0000001b0a177211 */ /* 0x000fc400078e08ff */
[-C--:B------:R-:W-:Y:S02]  /*f760*/  LEA.HI.X.SX32 R91, R39, R4.reuse, 0x1, P2 ;  /* 0x00000004275b7211 */ /* 0x080fe400010f0eff */
[-C--:B------:R-:W-:Y:S01]  /*f770*/  LEA.HI.X.SX32 R83, R15, R4.reuse, 0x1, P4 ;  /* 0x000000040f537211 */ /* 0x080fe200020f0eff */
[----:B------:R-:W-:Y:S01]  /*f780*/  IMAD R15, R10, 0x2, R23 ;  /* 0x000000020a0f7824 */ /* 0x000fe200078e0217 */
[-C--:B------:R-:W-:Y:S02]  /*f790*/  LEA R78, P2, R11, R3.reuse, 0x1 ;  /* 0x000000030b4e7211 */ /* 0x080fe400078408ff */
[-C--:B------:R-:W-:Y:S02]  /*f7a0*/  LEA R74, P3, R43, R3.reuse, 0x1 ;  /* 0x000000032b4a7211 */ /* 0x080fe400078608ff */
[----:B------:R-:W-:Y:S02]  /*f7b0*/  LEA.HI.X.SX32 R79, R11, R4, 0x1, P2 ;  /* 0x000000040b4f7211 */ /* 0x000fe400010f0eff */
[----:B------:R-:W-:-:S02]  /*f7c0*/  LEA R70, P4, R31, R3, 0x1 ;  /* 0x000000031f467211 */ /* 0x000fc400078808ff */
[C---:B------:R-:W-:Y:S02]  /*f7d0*/  LEA R11, R10.reuse, R15, 0x1 ;  /* 0x0000000f0a0b7211 */ /* 0x040fe400078e08ff */
[-C--:B------:R-:W-:Y:S02]  /*f7e0*/  LEA.HI.X.SX32 R75, R43, R4.reuse, 0x1, P3 ;  /* 0x000000042b4b7211 */ /* 0x080fe400018f0eff */
[-C--:B------:R-:W-:Y:S01]  /*f7f0*/  LEA.HI.X.SX32 R71, R31, R4.reuse, 0x1, P4 ;  /* 0x000000041f477211 */ /* 0x080fe200020f0eff */
[----:B------:R-:W-:Y:S01]  /*f800*/  IMAD R31, R10, 0x2, R11 ;  /* 0x000000020a1f7824 */ /* 0x000fe200078e020b */
[-C--:B------:R-:W-:Y:S02]  /*f810*/  LEA R62, P3, R19, R3.reuse, 0x1 ;  /* 0x00000003133e7211 */ /* 0x080fe400078608ff */
[----:B------:R-:W-:Y:S02]  /*f820*/  LEA R58, P4, R27, R3, 0x1 ;  /* 0x000000031b3a7211 */ /* 0x000fe400078808ff */
[----:B------:R-:W-:-:S02]  /*f830*/  LEA.HI.X.SX32 R63, R19, R4, 0x1, P3 ;  /* 0x00000004133f7211 */ /* 0x000fc400018f0eff */
[C---:B------:R-:W-:Y:S02]  /*f840*/  LEA R19, R10.reuse, R31, 0x1 ;  /* 0x0000001f0a137211 */ /* 0x040fe400078e08ff */
[-C--:B------:R-:W-:Y:S02]  /*f850*/  LEA.HI.X.SX32 R59, R27, R4.reuse, 0x1, P4 ;  /* 0x000000041b3b7211 */ /* 0x080fe400020f0eff */
[-C--:B------:R-:W-:Y:S01]  /*f860*/  LEA R66, P2, R47, R3.reuse, 0x1 ;  /* 0x000000032f427211 */ /* 0x080fe200078408ff */
[----:B------:R-:W-:Y:S01]  /*f870*/  IMAD R27, R10, 0x2, R19 ;  /* 0x000000020a1b7824 */ /* 0x000fe200078e0213 */
[----:B------:R-:W-:Y:S02]  /*f880*/  LEA R50, P3, R15, R3, 0x1 ;  /* 0x000000030f327211 */ /* 0x000fe400078608ff */
[-C--:B------:R-:W-:Y:S02]  /*f890*/  LEA.HI.X.SX32 R67, R47, R4.reuse, 0x1, P2 ;  /* 0x000000042f437211 */ /* 0x080fe400010f0eff */
[----:B------:R-:W-:-:S02]  /*f8a0*/  LEA.HI.X.SX32 R51, R15, R4, 0x1, P3 ;  /* 0x000000040f337211 */ /* 0x000fc400018f0eff */
[C---:B------:R-:W-:Y:S02]  /*f8b0*/  LEA R54, P2, R23.reuse, R3, 0x1 ;  /* 0x0000000317367211 */ /* 0x040fe400078408ff */
[C---:B------:R-:W-:Y:S02]  /*f8c0*/  LEA R15, R10.reuse, R27, 0x1 ;  /* 0x0000001b0a0f7211 */ /* 0x040fe400078e08ff */
[-C--:B------:R-:W-:Y:S02]  /*f8d0*/  LEA.HI.X.SX32 R55, R23, R4.reuse, 0x1, P2 ;  /* 0x0000000417377211 */ /* 0x080fe400010f0eff */
[-C--:B------:R-:W-:Y:S01]  /*f8e0*/  LEA R38, P3, R19, R3.reuse, 0x1 ;  /* 0x0000000313267211 */ /* 0x080fe200078608ff */
[----:B------:R-:W-:Y:S01]  /*f8f0*/  IMAD R23, R10, 0x2, R15 ;  /* 0x000000020a177824 */ /* 0x000fe200078e020f */
        /* <DEDUP_REMOVED lines=9> */
[C---:B------:R-:W-:Y:S02]  /*f990*/  LEA R15, R10.reuse, R11, 0x1 ;  /* 0x0000000b0a0f7211 */ /* 0x040fe400078e08ff */
[-C--:B------:R-:W-:Y:S02]  /*f9a0*/  LEA R34, P2, R27, R3.reuse, 0x1 ;  /* 0x000000031b227211 */ /* 0x080fe400078408ff */
[-C--:B------:R-:W-:Y:S01]  /*f9b0*/  LEA R22, P3, R19, R3.reuse, 0x1 ;  /* 0x0000000313167211 */ /* 0x080fe200078608ff */
[C---:B------:R-:W-:Y:S01]  /*f9c0*/  IMAD R132, R10.reuse, 0x2, R15 ;  /* 0x000000020a847824 */ /* 0x040fe200078e020f */
[----:B------:R-:W-:Y:S02]  /*f9d0*/  LEA.HI.X.SX32 R35, R27, R4, 0x1, P2 ;  /* 0x000000041b237211 */ /* 0x000fe400010f0eff */
[----:B------:R-:W-:Y:S02]  /*f9e0*/  LEA R26, P2, R23, R3, 0x1 ;  /* 0x00000003171a7211 */ /* 0x000fe400078408ff */
[----:B------:R-:W-:-:S02]  /*f9f0*/  LEA R134, R10, R132, 0x1 ;  /* 0x000000840a867211 */ /* 0x000fc400078e08ff */
[-C--:B------:R-:W-:Y:S02]  /*fa00*/  LEA.HI.X.SX32 R27, R23, R4.reuse, 0x1, P2 ;  /* 0x00000004171b7211 */ /* 0x080fe400010f0eff */
[-C--:B------:R-:W-:Y:S02]  /*fa10*/  LEA.HI.X.SX32 R23, R19, R4.reuse, 0x1, P3 ;  /* 0x0000000413177211 */ /* 0x080fe400018f0eff */
[-C--:B------:R-:W-:Y:S02]  /*fa20*/  LEA R18, P2, R11, R3.reuse, 0x1 ;  /* 0x000000030b127211 */ /* 0x080fe400078408ff */
[-C--:B------:R-:W-:Y:S02]  /*fa30*/  LEA R14, P3, R15, R3.reuse, 0x1 ;  /* 0x000000030f0e7211 */ /* 0x080fe400078608ff */
[-C--:B------:R-:W-:Y:S02]  /*fa40*/  LEA R10, P4, R132, R3.reuse, 0x1 ;  /* 0x00000003840a7211 */ /* 0x080fe400078808ff */
[----:B------:R-:W-:Y:S01]  /*fa50*/  LEA R234, P6, R134, R3, 0x1 ;  /* 0x0000000386ea7211 */ /* 0x000fe200078c08ff */
[----:B0-----:R-:W-:Y:S01]  /*fa60*/  IMAD.SHL.U32 R3, R178, 0x10, RZ ;  /* 0x00000010b2037824 */ /* 0x001fe200078e00ff */
[----:B------:R-:W-:-:S02]  /*fa70*/  LEA.HI.X.SX32 R19, R11, R4, 0x1, P2 ;  /* 0x000000040b137211 */ /* 0x000fc400010f0eff */
[-C--:B------:R-:W-:Y:S02]  /*fa80*/  LEA.HI.X.SX32 R15, R15, R4.reuse, 0x1, P3 ;  /* 0x000000040f0f7211 */ /* 0x080fe400018f0eff */
[-C--:B------:R-:W-:Y:S02]  /*fa90*/  LEA.HI.X.SX32 R11, R132, R4.reuse, 0x1, P4 ;  /* 0x00000004840b7211 */ /* 0x080fe400020f0eff */
[----:B------:R-:W-:Y:S02]  /*faa0*/  LEA.HI.X.SX32 R235, R134, R4, 0x1, P6 ;  /* 0x0000000486eb7211 */ /* 0x000fe400030f0eff */
[----:B------:R-:W-:Y:S02]  /*fab0*/  SHF.L.U32 R4, R178, 0x2, RZ ;  /* 0x00000002b2047819 */ /* 0x000fe400000006ff */
[----:B------:R-:W-:Y:S02]  /*fac0*/  SHF.R.U32.HI R132, RZ, 0x1, R178 ;  /* 0x00000001ff847819 */ /* 0x000fe400000116b2 */
[----:B------:R-:W-:-:S02]  /*fad0*/  LOP3.LUT R3, R3, 0x70, RZ, 0xc0, !PT ;  /* 0x0000007003037812 */ /* 0x000fc400078ec0ff */
[----:B------:R-:W-:Y:S02]  /*fae0*/  LOP3.LUT R4, R4, 0x180, RZ, 0xc0, !PT ;  /* 0x0000018004047812 */ /* 0x000fe400078ec0ff */
[----:B------:R-:W-:Y:S02]  /*faf0*/  LOP3.LUT R132, R132, 0xc, RZ, 0xc0, !PT ;  /* 0x0000000c84847812 */ /* 0x000fe400078ec0ff */
[----:B------:R-:W-:Y:S02]  /*fb00*/  PRMT R232, R232, 0x7632, R232 ;  /* 0x00007632e8e87816 */ /* 0x000fe400000000e8 */
[----:B------:R-:W-:Y:S01]  /*fb10*/  IADD3 R3, R132, R3, R4 ;  /* 0x0000000384037210 */ /* 0x000fe20007ffe004 */
[----:B------:R-:W-:Y:S01]  /*fb20*/  FADD R4, R2, R0 ;  /* 0x0000000002047221 */ /* 0x000fe20000000000 */
[----:B------:R-:W-:Y:S01]  /*fb30*/  PRMT R230, R230, 0x7632, R230 ;  /* 0x00007632e6e67816 */ /* 0x000fe200000000e6 */
[----:B------:R-:W2:Y:S01]  /*fb40*/  LDL.LU R0, [R1+0xec] ;  /* 0x0000ec0001007983 */ /* 0x000ea20000300800 */
[----:B------:R-:W-:-:S02]  /*fb50*/  PRMT R228, R228, 0x7632, R228 ;  /* 0x00007632e4e47816 */ /* 0x000fc400000000e4 */
[----:B------:R-:W-:Y:S01]  /*fb60*/  PRMT R224, R224, 0x7632, R224 ;  /* 0x00007632e0e07816 */ /* 0x000fe200000000e0 */
[----:B------:R-:W3:Y:S01]  /*fb70*/  LDL.LU R2, [R1+0xe8] ;  /* 0x0000e80001027983 */ /* 0x000ee20000300800 */
[----:B------:R-:W-:Y:S02]  /*fb80*/  PRMT R220, R220, 0x7632, R220 ;  /* 0x00007632dcdc7816 */ /* 0x000fe400000000dc */
[----:B------:R-:W-:Y:S01]  /*fb90*/  PRMT R216, R216, 0x7632, R216 ;  /* 0x00007632d8d87816 */ /* 0x000fe200000000d8 */
[----:B------:R-:W-:Y:S01]  /*fba0*/  STG.E.U16 [R226.64], R232 ;  /* 0x000000e8e2007986 */ /* 0x000fe2000c101506 */
[----:B------:R-:W-:Y:S02]  /*fbb0*/  PRMT R212, R212, 0x7632, R212 ;  /* 0x00007632d4d47816 */ /* 0x000fe400000000d4 */
[----:B------:R-:W-:Y:S01]  /*fbc0*/  PRMT R208, R208, 0x7632, R208 ;  /* 0x00007632d0d07816 */ /* 0x000fe200000000d0 */
[----:B------:R-:W-:Y:S01]  /*fbd0*/  STG.E.U16 [R222.64], R230 ;  /* 0x000000e6de007986 */ /* 0x000fe2000c101506 */
[----:B------:R-:W-:-:S02]  /*fbe0*/  PRMT R204, R204, 0x7632, R204 ;  /* 0x00007632cccc7816 */ /* 0x000fc400000000cc */
[----:B------:R-:W-:Y:S01]  /*fbf0*/  PRMT R200, R200, 0x7632, R200 ;  /* 0x00007632c8c87816 */ /* 0x000fe200000000c8 */
[----:B------:R-:W-:Y:S01]  /*fc00*/  STG.E.U16 [R218.64], R228 ;  /* 0x000000e4da007986 */ /* 0x000fe2000c101506 */
[----:B------:R-:W-:Y:S02]  /*fc10*/  PRMT R196, R196, 0x7632, R196 ;  /* 0x00007632c4c47816 */ /* 0x000fe400000000c4 */
[----:B------:R-:W-:Y:S01]  /*fc20*/  PRMT R190, R190, 0x7632, R190 ;  /* 0x00007632bebe7816 */ /* 0x000fe200000000be */
[----:B------:R-:W-:Y:S01]  /*fc30*/  STG.E.U16 [R214.64], R224 ;  /* 0x000000e0d6007986 */ /* 0x000fe2000c101506 */
[----:B------:R-:W-:Y:S02]  /*fc40*/  PRMT R142, R185, 0x7632, R142 ;  /* 0x00007632b98e7816 */ /* 0x000fe4000000008e */
[----:B------:R-:W-:Y:S01]  /*fc50*/  ISETP.GE.U32.AND P4, PT, R246, 0x7f800000, PT ;  /* 0x7f800000f600780c */ /* 0x000fe20003f86070 */
[----:B------:R-:W-:Y:S01]  /*fc60*/  STG.E.U16 [R210.64], R220 ;  /* 0x000000dcd2007986 */ /* 0x000fe2000c101506 */
[----:B------:R-:W-:-:S02]  /*fc70*/  FSETP.NEU.AND P3, PT, R5, RZ, PT ;  /* 0x000000ff0500720b */ /* 0x000fc40003f6d000 */
[----:B-1----:R-:W-:Y:S01]  /*fc80*/  LOP3.LUT R148, R148, 0xff, RZ, 0xc0, !PT ;  /* 0x000000ff94947812 */ /* 0x002fe200078ec0ff */
[----:B------:R-:W-:Y:S01]  /*fc90*/  STG.E.U16 [R206.64], R216 ;  /* 0x000000d8ce007986 */ /* 0x000fe2000c101506 */
[----:B------:R-:W-:Y:S02]  /*fca0*/  FSEL R132, R150, -INF , P5 ;  /* 0xff80000096847808 */ /* 0x000fe40002800000 */
[----:B------:R-:W-:Y:S01]  /*fcb0*/  FSEL R134, R152, -INF , P1 ;  /* 0xff80000098867808 */ /* 0x000fe20000800000 */
[----:B------:R-:W-:Y:S01]  /*fcc0*/  STG.E.U16 [R202.64], R212 ;  /* 0x000000d4ca007986 */ /* 0x000fe2000c101506 */
[----:B------:R-:W-:-:S03]  /*fcd0*/  ISETP.GE.U32.AND P2, PT, R148, 0x80, PT ;  /* 0x000000809400780c */ /* 0x000fc60003f46070 */
[----:B------:R-:W-:Y:S04]  /*fce0*/  STG.E.U16 [R198.64], R208 ;  /* 0x000000d0c6007986 */ /* 0x000fe8000c101506 */
[----:B------:R-:W-:Y:S04]  /*fcf0*/  STG.E.U16 [R194.64], R204 ;  /* 0x000000ccc2007986 */ /* 0x000fe8000c101506 */
[----:B------:R-:W-:Y:S04]  /*fd00*/  STG.E.U16 [R186.64], R200 ;  /* 0x000000c8ba007986 */ /* 0x000fe8000c101506 */
[----:B------:R-:W-:Y:S04]  /*fd10*/  STG.E.U16 [R192.64], R196 ;  /* 0x000000c4c0007986 */ /* 0x000fe8000c101506 */
[----:B------:R-:W-:Y:S04]  /*fd20*/  STG.E.U16 [R188.64], R190 ;  /* 0x000000bebc007986 */ /* 0x000fe8000c101506 */
[----:B------:R0:W-:Y:S04]  /*fd30*/  STG.E.U16 [R128.64], R185 ;  /* 0x000000b980007986 */ /* 0x0001e8000c101506 */
        /* <DEDUP_REMOVED lines=23> */
[----:B------:R5:W-:Y:S01]  /*feb0*/  STG.E.U16 [R32.64], R221 ;  /* 0x000000dd20007986 */ /* 0x000be2000c101506 */
[----:B0-----:R-:W-:-:S03]  /*fec0*/  PRMT R129, R183, 0x7632, R129 ;  /* 0x00007632b7817816 */ /* 0x001fc60000000081 */
[----:B------:R0:W-:Y:S01]  /*fed0*/  STG.E.U16 [R28.64], R217 ;  /* 0x000000d91c007986 */ /* 0x0001e2000c101506 */
[----:B-1----:R-:W-:-:S03]  /*fee0*/  PRMT R125, R179, 0x7632, R125 ;  /* 0x00007632b37d7816 */ /* 0x002fc6000000007d */
[----:B------:R1:W-:Y:S01]  /*fef0*/  STG.E.U16 [R24.64], R213 ;  /* 0x000000d518007986 */ /* 0x0003e2000c101506 */
[----:B----4-:R-:W-:-:S03]  /*ff00*/  PRMT R121, R177, 0x7632, R121 ;  /* 0x00007632b1797816 */ /* 0x010fc60000000079 */
[----:B------:R4:W-:Y:S01]  /*ff10*/  STG.E.U16 [R20.64], R209 ;  /* 0x000000d114007986 */ /* 0x0009e2000c101506 */
[----:B-----5:R-:W-:-:S03]  /*ff20*/  PRMT R117, R167, 0x7632, R117 ;  /* 0x00007632a7757816 */ /* 0x020fc60000000075 */
[----:B------:R5:W-:Y:S01]  /*ff30*/  STG.E.U16 [R16.64], R205 ;  /* 0x000000cd10007986 */ /* 0x000be2000c101506 */
[----:B------:R-:W-:-:S03]  /*ff40*/  PRMT R113, R165, 0x7632, R113 ;  /* 0x00007632a5717816 */ /* 0x000fc60000000071 */
        /* <DEDUP_REMOVED lines=8> */
[----:B------:R-:W-:Y:S01]  /*ffd0*/  STG.E.U16 [R126.64], R129 ;  /* 0x000000817e007986 */ /* 0x000fe2000c101506 */
        /* <DEDUP_REMOVED lines=14> */
[----:B------:R-:W-:-:S03]  /*100c0*/  @P4 IMAD.MOV.U32 R5, RZ, RZ, 0x7f800000 ;  /* 0x7f800000ff054424 */ /* 0x000fc600078e00ff */
        /* <DEDUP_REMOVED lines=9> */
[----:B------:R-:W-:Y:S01]  /*10160*/  @P4 FFMA.FTZ R4, R246, R5, +INF ;  /* 0x7f800000f6044423 */ /* 0x000fe20000010005 */
[----:B------:R-:W-:Y:S02]  /*10170*/  PRMT R49, R231, 0x7632, R49 ;  /* 0x00007632e7317816 */ /* 0x000fe40000000031 */
[----:B------:R-:W-:Y:S01]  /*10180*/  STG.E.U16 [R74.64], R77 ;  /* 0x0000004d4a007986 */ /* 0x000fe2000c101506 */
[----:B------:R-:W-:-:S03]  /*10190*/  FSETP.NEU.AND P4, PT, R236, RZ, PT ;  /* 0x000000ffec00720b */ /* 0x000fc60003f8d000 */
[----:B------:R-:W-:Y:S01]  /*101a0*/  STG.E.U16 [R70.64], R73 ;  /* 0x0000004946007986 */ /* 0x000fe2000c101506 */
[----:B------:R-:W-:-:S03]  /*101b0*/  PRMT R45, R229, 0x7632, R45 ;  /* 0x00007632e52d7816 */ /* 0x000fc6000000002d */
[----:B------:R-:W-:Y:S01]  /*101c0*/  STG.E.U16 [R66.64], R69 ;  /* 0x0000004542007986 */ /* 0x000fe2000c101506 */
[----:B------:R-:W-:-:S03]  /*101d0*/  PRMT R41, R225, 0x7632, R41 ;  /* 0x00007632e1297816 */ /* 0x000fc60000000029 */
[----:B------:R-:W-:Y:S01]  /*101e0*/  STG.E.U16 [R62.64], R65 ;  /* 0x000000413e007986 */ /* 0x000fe2000c101506 */
[----:B------:R-:W-:Y:S02]  /*101f0*/  FSEL R5, R154, -INF , P0 ;  /* 0xff8000009a057808 */ /* 0x000fe40000000000 */
[----:B------:R-:W-:Y:S01]  /*10200*/  PRMT R37, R221, 0x7632, R37 ;  /* 0x00007632dd257816 */ /* 0x000fe20000000025 */
[----:B------:R-:W-:Y:S01]  /*10210*/  STG.E.U16 [R58.64], R61 ;  /* 0x0000003d3a007986 */ /* 0x000fe2000c101506 */
[----:B------:R-:W-:Y:S02]  /*10220*/  FSETP.NEU.AND P0, PT, R238, RZ, PT ;  /* 0x000000ffee00720b */ /* 0x000fe40003f0d000 */
[----:B------:R-:W-:Y:S01]  /*10230*/  PRMT R33, R217, 0x7632, R33 ;  /* 0x00007632d9217816 */ /* 0x000fe20000000021 */
[----:B------:R-:W-:Y:S01]  /*10240*/  STG.E.U16 [R54.64], R57 ;  /* 0x0000003936007986 */ /* 0x000fe2000c101506 */
[----:B------:R-:W-:Y:S02]  /*10250*/  FSEL R136, R158, -INF , P4 ;  /* 0xff8000009e887808 */ /* 0x000fe40002000000 */
[----:B0-----:R-:W-:Y:S01]  /*10260*/  PRMT R29, R213, 0x7632, R29 ;  /* 0x00007632d51d7816 */ /* 0x001fe2000000001d */
[----:B------:R-:W-:Y:S01]  /*10270*/  STG.E.U16 [R50.64], R53 ;  /* 0x0000003532007986 */ /* 0x000fe2000c101506 */
[----:B------:R-:W-:-:S02]  /*10280*/  FSETP.NEU.AND P4, PT, R241, RZ, PT ;  /* 0x000000fff100720b */ /* 0x000fc40003f8d000 */
[----:B-1----:R-:W-:Y:S01]  /*10290*/  PRMT R25, R209, 0x7632, R25 ;  /* 0x00007632d1197816 */ /* 0x002fe20000000019 */
[----:B------:R-:W-:Y:S01]  /*102a0*/  STG.E.U16 [R46.64], R49 ;  /* 0x000000312e007986 */ /* 0x000fe2000c101506 */
[----:B----4-:R-:W-:-:S03]  /*102b0*/  PRMT R21, R205, 0x7632, R21 ;  /* 0x00007632cd157816 */ /* 0x010fc60000000015 */
[----:B------:R-:W-:Y:S01]  /*102c0*/  STG.E.U16 [R42.64], R45 ;  /* 0x0000002d2a007986 */ /* 0x000fe2000c101506 */
[----:B------:R-:W-:Y:S02]  /*102d0*/  FSEL R138, R164, -INF , P0 ;  /* 0xff800000a48a7808 */ /* 0x000fe40000000000 */
[----:B-----5:R-:W-:Y:S01]  /*102e0*/  PRMT R17, R201, 0x7632, R17 ;  /* 0x00007632c9117816 */ /* 0x020fe20000000011 */
[----:B------:R-:W-:Y:S01]  /*102f0*/  STG.E.U16 [R38.64], R41 ;  /* 0x0000002926007986 */ /* 0x000fe2000c101506 */
[----:B------:R-:W-:Y:S02]  /*10300*/  FSETP.NEU.AND P0, PT, R243, RZ, PT ;  /* 0x000000fff300720b */ /* 0x000fe40003f0d000 */
[----:B------:R-:W-:Y:S01]  /*10310*/  PRMT R13, R197, 0x7632, R13 ;  /* 0x00007632c50d7816 */ /* 0x000fe2000000000d */
[----:B------:R-:W-:Y:S01]  /*10320*/  STG.E.U16 [R34.64], R37 ;  /* 0x0000002522007986 */ /* 0x000fe2000c101506 */
[----:B------:R-:W-:Y:S02]  /*10330*/  FSEL R243, R182, -INF , P4 ;  /* 0xff800000b6f37808 */ /* 0x000fe40002000000 */
[----:B------:R-:W-:Y:S01]  /*10340*/  PRMT R9, R191, 0x7632, R9 ;  /* 0x00007632bf097816 */ /* 0x000fe20000000009 */
[----:B------:R-:W-:Y:S04]  /*10350*/  STG.E.U16 [R30.64], R33 ;  /* 0x000000211e007986 */ /* 0x000fe8000c101506 */
[----:B------:R-:W-:Y:S04]  /*10360*/  STG.E.U16 [R26.64], R29 ;  /* 0x0000001d1a007986 */ /* 0x000fe8000c101506 */
[----:B------:R-:W-:Y:S04]  /*10370*/  STG.E.U16 [R22.64], R25 ;  /* 0x0000001916007986 */ /* 0x000fe8000c101506 */
[----:B------:R-:W0:Y:S04]  /*10380*/  S2R R182, SR_TID.X ;  /* 0x0000000000b67919 */ /* 0x000e280000002100 */
[----:B------:R-:W-:Y:S04]  /*10390*/  STG.E.U16 [R18.64], R21 ;  /* 0x0000001512007986 */ /* 0x000fe8000c101506 */
[----:B------:R-:W-:Y:S04]  /*103a0*/  STG.E.U16 [R14.64], R17 ;  /* 0x000000110e007986 */ /* 0x000fe8000c101506 */
[----:B------:R-:W-:Y:S04]  /*103b0*/  STG.E.U16 [R10.64], R13 ;  /* 0x0000000d0a007986 */ /* 0x000fe8000c101506 */
[----:B------:R1:W-:Y:S01]  /*103c0*/  STG.E.U16 [R234.64], R9 ;  /* 0x00000009ea007986 */ /* 0x0003e2000c101506 */
[----:B------:R-:W-:-:S02]  /*103d0*/  FSETP.NEU.AND P5, PT, R237, RZ, PT ;  /* 0x000000ffed00720b */ /* 0x000fc40003fad000 */
[----:B------:R-:W-:Y:S02]  /*103e0*/  FSETP.NEU.AND P1, PT, R239, RZ, PT ;  /* 0x000000ffef00720b */ /* 0x000fe40003f2d000 */
[----:B------:R-:W-:Y:S02]  /*103f0*/  FSEL R237, R156, -INF , P3 ;  /* 0xff8000009ced7808 */ /* 0x000fe40001800000 */
[----:B------:R-:W-:Y:S02]  /*10400*/  FSEL R239, R166, -INF , P5 ;  /* 0xff800000a6ef7808 */ /* 0x000fe40002800000 */
[----:B------:R-:W-:Y:S02]  /*10410*/  FSETP.NEU.AND P3, PT, R240, RZ, PT ;  /* 0x000000fff000720b */ /* 0x000fe40003f6d000 */
[----:B------:R-:W-:Y:S02]  /*10420*/  FSETP.NEU.AND P5, PT, R242, RZ, PT ;  /* 0x000000fff200720b */ /* 0x000fe40003fad000 */
[----:B------:R-:W-:-:S02]  /*10430*/  FSEL R241, R176, -INF , P1 ;  /* 0xff800000b0f17808 */ /* 0x000fc40000800000 */
[----:B------:R-:W-:Y:S02]  /*10440*/  FSEL R140, R184, -INF , P3 ;  /* 0xff800000b88c7808 */ /* 0x000fe40001800000 */
[----:B------:R-:W-:Y:S02]  /*10450*/  FSEL R248, R248, -INF , P5 ;  /* 0xff800000f8f87808 */ /* 0x000fe40002800000 */
[----:B------:R-:W-:Y:S02]  /*10460*/  FSETP.NEU.AND P1, PT, R244, RZ, PT ;  /* 0x000000fff400720b */ /* 0x000fe40003f2d000 */
[----:B------:R-:W-:Y:S02]  /*10470*/  FSETP.NEU.AND P3, PT, R245, RZ, PT ;  /* 0x000000fff500720b */ /* 0x000fe40003f6d000 */
[----:B------:R-:W-:Y:S02]  /*10480*/  FSETP.NEU.AND P4, PT, R247, RZ, PT ;  /* 0x000000fff700720b */ /* 0x000fe40003f8d000 */
[----:B------:R-:W-:Y:S01]  /*10490*/  FSETP.NEU.AND P5, PT, R246, RZ, PT ;  /* 0x000000fff600720b */ /* 0x000fe20003fad000 */
[----:B------:R-:W-:Y:S01]  /*104a0*/  FFMA R133, R5, 0.69314718246459960938, R180 ;  /* 0x3f31721805857823 */ /* 0x000fe200000000b4 */
[----:B------:R-:W-:-:S02]  /*104b0*/  FSEL R249, R249, -INF , P0 ;  /* 0xff800000f9f97808 */ /* 0x000fc40000000000 */
[----:B------:R-:W-:Y:S02]  /*104c0*/  FSEL R250, R250, -INF , P1 ;  /* 0xff800000fafa7808 */ /* 0x000fe40000800000 */
[----:B------:R-:W-:Y:S02]  /*104d0*/  FSEL R251, R251, -INF , P3 ;  /* 0xff800000fbfb7808 */ /* 0x000fe40001800000 */
[----:B------:R-:W-:Y:S02]  /*104e0*/  FSEL R5, R252, -INF , P4 ;  /* 0xff800000fc057808 */ /* 0x000fe40002000000 */
[----:B------:R-:W-:Y:S01]  /*104f0*/  FSEL R7, R4, -INF , P5 ;  /* 0xff80000004077808 */ /* 0x000fe20002800000 */
[----:B------:R-:W-:Y:S01]  /*10500*/  FFMA R132, R132, 0.69314718246459960938, R181 ;  /* 0x3f31721884847823 */ /* 0x000fe200000000b5 */
[----:B0-----:R-:W-:Y:S01]  /*10510*/  LOP3.LUT R144, R182, 0x1c, RZ, 0xc0, !PT ;  /* 0x0000001cb6907812 */ /* 0x001fe200078ec0ff */
[----:B------:R-:W-:Y:S02]  /*10520*/  FFMA R134, R134, 0.69314718246459960938, R175 ;  /* 0x3f31721886867823 */ /* 0x000fe400000000af */
[----:B------:R-:W-:Y:S01]  /*10530*/  FFMA R135, R237, 0.69314718246459960938, R174 ;  /* 0x3f317218ed877823 */ /* 0x000fe200000000ae */
[----:B------:R-:W-:Y:S01]  /*10540*/  BAR.SYNC.DEFER_BLOCKING 0x0 ;  /* 0x0000000000007b1d */ /* 0x000fe20000010000 */
[----:B------:R-:W-:-:S02]  /*10550*/  FFMA R136, R136, 0.69314718246459960938, R173 ;  /* 0x3f31721888887823 */ /* 0x000fc400000000ad */
[----:B------:R-:W-:Y:S02]  /*10560*/  FFMA R137, R239, 0.69314718246459960938, R172 ;  /* 0x3f317218ef897823 */ /* 0x000fe400000000ac */
[----:B------:R-:W-:Y:S02]  /*10570*/  FFMA R138, R138, 0.69314718246459960938, R171 ;  /* 0x3f3172188a8a7823 */ /* 0x000fe400000000ab */
[----:B------:R-:W-:Y:S02]  /*10580*/  FFMA R139, R241, 0.69314718246459960938, R170 ;  /* 0x3f317218f18b7823 */ /* 0x000fe400000000aa */
[----:B------:R-:W-:Y:S02]  /*10590*/  FFMA R140, R140, 0.69314718246459960938, R169 ;  /* 0x3f3172188c8c7823 */ /* 0x000fe400000000a9 */
[----:B------:R-:W-:Y:S02]  /*105a0*/  FFMA R141, R243, 0.69314718246459960938, R168 ;  /* 0x3f317218f38d7823 */ /* 0x000fe400000000a8 */
[----:B------:R-:W-:-:S02]  /*105b0*/  FFMA R142, R248, 0.69314718246459960938, R163 ;  /* 0x3f317218f88e7823 */ /* 0x000fc400000000a3 */
[----:B------:R-:W-:Y:S02]  /*105c0*/  FFMA R143, R249, 0.69314718246459960938, R162 ;  /* 0x3f317218f98f7823 */ /* 0x000fe400000000a2 */
[----:B------:R-:W-:Y:S02]  /*105d0*/  FFMA R8, R250, 0.69314718246459960938, R161 ;  /* 0x3f317218fa087823 */ /* 0x000fe400000000a1 */
[----:B-1----:R-:W-:Y:S02]  /*105e0*/  FFMA R9, R251, 0.69314718246459960938, R160 ;  /* 0x3f317218fb097823 */ /* 0x002fe400000000a0 */
[----:B--2---:R-:W-:Y:S02]  /*105f0*/  FFMA R10, R5, 0.69314718246459960938, R0 ;  /* 0x3f317218050a7823 */ /* 0x004fe40000000000 */
[----:B---3--:R-:W-:Y:S01]  /*10600*/  FFMA R11, R7, 0.69314718246459960938, R2 ;  /* 0x3f317218070b7823 */ /* 0x008fe20000000002 */
[----:B------:R0:W-:Y:S04]  /*10610*/  STS.128 [R144.X4], R132 ;  /* 0x0000008490007388 */ /* 0x0001e80000004c00 */
[----:B------:R0:W-:Y:S04]  /*10620*/  STS.128 [R144.X4+0x80], R136 ;  /* 0x0000808890007388 */ /* 0x0001e80000004c00 */
[----:B------:R0:W-:Y:S04]  /*10630*/  STS.128 [R144.X4+0x100], R140 ;  /* 0x0001008c90007388 */ /* 0x0001e80000004c00 */
[----:B------:R0:W-:Y:S04]  /*10640*/  STS.128 [R144.X4+0x180], R8 ;  /* 0x0001800890007388 */ /* 0x0001e80000004c00 */
[----:B------:R-:W-:Y:S06]  /*10650*/  BAR.SYNC.DEFER_BLOCKING 0x0 ;  /* 0x0000000000007b1d */ /* 0x000fec0000010000 */
[----:B------:R-:W-:Y:S05]  /*10660*/  @P2 EXIT ;  /* 0x000000000000294d */ /* 0x000fea0003800000 */
[----:B0-----:R-:W0:Y:S04]  /*10670*/  S2R R182, SR_CTAID.X ;  /* 0x0000000000b67919 */ /* 0x001e280000002500 */
[----:B------:R-:W1:Y:S04]  /*10680*/  S2R R184, SR_CTAID.Y ;  /* 0x0000000000b87919 */ /* 0x000e680000002600 */
[----:B------:R-:W2:Y:S01]  /*10690*/  LDS R3, [R3] ;  /* 0x0000000003037984 */ /* 0x000ea20000000800 */
[----:B0-----:R-:W-:Y:S01]  /*106a0*/  SHF.L.U32 R182, R182, 0x7, RZ ;  /* 0x00000007b6b67819 */ /* 0x001fe200000006ff */
[----:B-1----:R-:W-:-:S03]  /*106b0*/  IMAD R0, R184, c[0x0][0x1cc], RZ ;  /* 0x00007300b8007a24 */ /* 0x002fc600078e02ff */
[----:B------:R-:W-:Y:S01]  /*106c0*/  LOP3.LUT R182, R182, 0x7f, R178, 0xf8, !PT ;  /* 0x0000007fb6b67812 */ /* 0x000fe200078ef8b2 */
[----:B------:R-:W-:-:S03]  /*106d0*/  IMAD.SHL.U32 R4, R0, 0x4, RZ ;  /* 0x0000000400047824 */ /* 0x000fc600078e00ff */
[----:B------:R-:W-:Y:S01]  /*106e0*/  SHF.L.U32 R5, R182, 0x2, RZ ;  /* 0x00000002b6057819 */ /* 0x000fe200000006ff */
[----:B------:R-:W-:-:S03]  /*106f0*/  IMAD.HI R0, R0, 0x4, RZ ;  /* 0x0000000400007827 */ /* 0x000fc600078e02ff */
[----:B------:R-:W-:Y:S01]  /*10700*/  IADD3 R4, P0, P1, R5, c[0x0][0x180], R4 ;  /* 0x0000600005047a10 */ /* 0x000fe2000791e004 */
[----:B------:R-:W-:-:S05]  /*10710*/  IMAD.HI R7, R182, 0x4, RZ ;  /* 0x00000004b6077827 */ /* 0x000fca00078e02ff */
[----:B------:R-:W-:-:S05]  /*10720*/  IADD3.X R5, R7, c[0x0][0x184], R0, P0, P1 ;  /* 0x0000610007057a10 */ /* 0x000fca00007e2400 */
[----:B--2---:R-:W-:Y:S01]  /*10730*/  STG.E [R4.64], R3 ;  /* 0x0000000304007986 */ /* 0x004fe2000c101906 */
[----:B------:R-:W-:Y:S05]  /*10740*/  EXIT ;  /* 0x000000000000794d */ /* 0x000fea0003800000 */
.L_x_2:
[----:B------:R-:W-:-:S00]  /*10750*/  BRA `(.L_x_2) ;  /* 0xfffffff000007947 */ /* 0x000fc0000383ffff */
[----:B------:R-:W-:-:S00]  /*10760*/  NOP ;  /* 0x0000000000007918 */ /* 0x000fc00000000000 */
        /* <DEDUP_REMOVED lines=9> */
.L_x_3:


//--------------------- .nv.global.init           --------------------------
	.section	.nv.global.init,"aw",@progbits
.nv.global.init:
	.type		_$_str,@object
	.size		_$_str,(.L_0 - _$_str)
_$_str:
        /*0000*/ 	.byte	0x5f, 0x5f, 0x43, 0x55, 0x44, 0x41, 0x5f, 0x46, 0x54, 0x5a, 0x00
.L_0:


//--------------------- .nv.shared.attn_fwd       --------------------------
	.section	.nv.shared.attn_fwd,"aw",@nobits
	.sectionflags	@""
	.align	16
